	.target	sm_100a

	.elftype	@"ET_EXEC"


//--------------------- .note.nv.tkinfo           --------------------------
	.section	.note.nv.tkinfo,"",@"SHT_NOTE"
	.sectionflags	@"SHF_NOTE_NV_TKINFO"
	.tkinfo
        /*0018*/ 	.word	0x00000002
        /*0030*/ 	.string	""
        /*0030*/ 	.string	"ptxas"
        /*0030*/ 	.string	"Cuda compilation tools, release 13.0, V13.0.88"
        /*0030*/ 	.string	"Build cuda_13.0.r13.0/compiler.36424714_0"
        /*0030*/ 	.string	"-arch sm_100a -m 64 "



//--------------------- .note.nv.cuinfo           --------------------------
	.section	.note.nv.cuinfo,"",@"SHT_NOTE"
	.sectionflags	@"SHF_NOTE_NV_CUINFO"
        /*0018*/ 	.short	0x0002
        /*001a*/ 	.short	0x0064
        /*001c*/ 	.short	0x0082
	.zero		2


//--------------------- .nv.info                  --------------------------
	.section	.nv.info,"",@"SHT_CUDA_INFO"
	.align	4


	//----- nvinfo : EIATTR_REGCOUNT
	.align		4
        /*0000*/ 	.byte	0x04, 0x2f
        /*0002*/ 	.short	(.L_12 - .L_11)
	.align		4
.L_11:
        /*0004*/ 	.word	index@(_ZN7cutlass13device_kernelIN5flash19enable_sm80_to_sm89INS1_16FlashAttnFwdSm80INS1_25CollectiveMainloopFwdSm80ILi8ELi2ELb0EN4cute5tupleIJNS5_1CILi128EEENS7_ILi64EEENS7_ILi192EEEEEELi192ENS_10bfloat16_tEfNS_4arch4Sm80ELb1ELb0ELb0ELb1ELb1ELb1ELb1ELb0EEENS1_21CollectiveEpilogueFwdINS6_IJS8_SA_S9_EEENS6_IJNS7_ILi1EEESI_SI_EEESC_SE_Li256ELb1ELb1ELb0ELb0EEENS1_19SingleTileSchedulerILb1ELb0ELb1ELi128EEEEEEEEEvNT_6ParamsE)
        /*0008*/ 	.word	0x00000004


	//----- nvinfo : EIATTR_FRAME_SIZE
	.align		4
.L_12:
        /*000c*/ 	.byte	0x04, 0x11
        /*000e*/ 	.short	(.L_14 - .L_13)
	.align		4
.L_13:
        /*0010*/ 	.word	index@(_ZN7cutlass13device_kernelIN5flash19enable_sm80_to_sm89INS1_16FlashAttnFwdSm80INS1_25CollectiveMainloopFwdSm80ILi8ELi2ELb0EN4cute5tupleIJNS5_1CILi128EEENS7_ILi64EEENS7_ILi192EEEEEELi192ENS_10bfloat16_tEfNS_4arch4Sm80ELb1ELb0ELb0ELb1ELb1ELb1ELb1ELb0EEENS1_21CollectiveEpilogueFwdINS6_IJS8_SA_S9_EEENS6_IJNS7_ILi1EEESI_SI_EEESC_SE_Li256ELb1ELb1ELb0ELb0EEENS1_19SingleTileSchedulerILb1ELb0ELb1ELi128EEEEEEEEEvNT_6ParamsE)
        /*0014*/ 	.word	0x00000000


	//----- nvinfo : EIATTR_REGCOUNT
	.align		4
.L_14:
        /*0018*/ 	.byte	0x04, 0x2f
        /*001a*/ 	.short	(.L_16 - .L_15)
	.align		4
.L_15:
        /*001c*/ 	.word	index@(_ZN7cutlass13device_kernelIN5flash19enable_sm80_to_sm89INS1_16FlashAttnFwdSm80INS1_25CollectiveMainloopFwdSm80ILi8ELi2ELb0EN4cute5tupleIJNS5_1CILi128EEENS7_ILi64EEENS7_ILi192EEEEEELi192ENS_10bfloat16_tEfNS_4arch4Sm80ELb1ELb0ELb0ELb1ELb1ELb0ELb1ELb0EEENS1_21CollectiveEpilogueFwdINS6_IJS8_SA_S9_EEENS6_IJNS7_ILi1EEESI_SI_EEESC_SE_Li256ELb1ELb1ELb0ELb0EEENS1_19SingleTileSchedulerILb1ELb0ELb1ELi128EEEEEEEEEvNT_6ParamsE)
        /*0020*/ 	.word	0x00000004


	//----- nvinfo : EIATTR_FRAME_SIZE
	.align		4
.L_16:
        /*0024*/ 	.byte	0x04, 0x11
        /*0026*/ 	.short	(.L_18 - .L_17)
	.align		4
.L_17:
        /*0028*/ 	.word	index@(_ZN7cutlass13device_kernelIN5flash19enable_sm80_to_sm89INS1_16FlashAttnFwdSm80INS1_25CollectiveMainloopFwdSm80ILi8ELi2ELb0EN4cute5tupleIJNS5_1CILi128EEENS7_ILi64EEENS7_ILi192EEEEEELi192ENS_10bfloat16_tEfNS_4arch4Sm80ELb1ELb0ELb0ELb1ELb1ELb0ELb1ELb0EEENS1_21CollectiveEpilogueFwdINS6_IJS8_SA_S9_EEENS6_IJNS7_ILi1EEESI_SI_EEESC_SE_Li256ELb1ELb1ELb0ELb0EEENS1_19SingleTileSchedulerILb1ELb0ELb1ELi128EEEEEEEEEvNT_6ParamsE)
        /*002c*/ 	.word	0x00000000


	//----- nvinfo : EIATTR_REGCOUNT
	.align		4
.L_18:
        /*0030*/ 	.byte	0x04, 0x2f
        /*0032*/ 	.short	(.L_20 - .L_19)
	.align		4
.L_19:
        /*0034*/ 	.word	index@(_ZN7cutlass13device_kernelIN5flash19enable_sm80_to_sm89INS1_16FlashAttnFwdSm80INS1_25CollectiveMainloopFwdSm80ILi8ELi2ELb0EN4cute5tupleIJNS5_1CILi128EEENS7_ILi64EEENS7_ILi192EEEEEELi192ENS_10bfloat16_tEfNS_4arch4Sm80ELb1ELb0ELb0ELb0ELb1ELb0ELb1ELb0EEENS1_21CollectiveEpilogueFwdINS6_IJS8_SA_S9_EEENS6_IJNS7_ILi1EEESI_SI_EEESC_SE_Li256ELb0ELb1ELb0ELb0EEENS1_30DynamicPersistentTileSchedulerILi256ELi256ELb0ELb1ELb0EEEEEEEEEvNT_6ParamsE)
        /*0038*/ 	.word	0x00000004


	//----- nvinfo : EIATTR_FRAME_SIZE
	.align		4
.L_20:
        /*003c*/ 	.byte	0x04, 0x11
        /*003e*/ 	.short	(.L_22 - .L_21)
	.align		4
.L_21:
        /*0040*/ 	.word	index@(_ZN7cutlass13device_kernelIN5flash19enable_sm80_to_sm89INS1_16FlashAttnFwdSm80INS1_25CollectiveMainloopFwdSm80ILi8ELi2ELb0EN4cute5tupleIJNS5_1CILi128EEENS7_ILi64EEENS7_ILi192EEEEEELi192ENS_10bfloat16_tEfNS_4arch4Sm80ELb1ELb0ELb0ELb0ELb1ELb0ELb1ELb0EEENS1_21CollectiveEpilogueFwdINS6_IJS8_SA_S9_EEENS6_IJNS7_ILi1EEESI_SI_EEESC_SE_Li256ELb0ELb1ELb0ELb0EEENS1_30DynamicPersistentTileSchedulerILi256ELi256ELb0ELb1ELb0EEEEEEEEEvNT_6ParamsE)
        /*0044*/ 	.word	0x00000000


	//----- nvinfo : EIATTR_REGCOUNT
	.align		4
.L_22:
        /*0048*/ 	.byte	0x04, 0x2f
        /*004a*/ 	.short	(.L_24 - .L_23)
	.align		4
.L_23:
        /*004c*/ 	.word	index@(_ZN7cutlass13device_kernelIN5flash19enable_sm80_to_sm89INS1_16FlashAttnFwdSm80INS1_25CollectiveMainloopFwdSm80ILi8ELi2ELb0EN4cute5tupleIJNS5_1CILi128EEENS7_ILi64EEENS7_ILi192EEEEEELi192ENS_10bfloat16_tEfNS_4arch4Sm80ELb0ELb1ELb0ELb1ELb1ELb1ELb1ELb0EEENS1_21CollectiveEpilogueFwdINS6_IJS8_SA_S9_EEENS6_IJNS7_ILi1EEESI_SI_EEESC_SE_Li256ELb1ELb1ELb0ELb0EEENS1_19SingleTileSchedulerILb1ELb0ELb1ELi128EEEEEEEEEvNT_6ParamsE)
        /*0050*/ 	.word	0x00000004


	//----- nvinfo : EIATTR_FRAME_SIZE
	.align		4
.L_24:
        /*0054*/ 	.byte	0x04, 0x11
        /*0056*/ 	.short	(.L_26 - .L_25)
	.align		4
.L_25:
        /*0058*/ 	.word	index@(_ZN7cutlass13device_kernelIN5flash19enable_sm80_to_sm89INS1_16FlashAttnFwdSm80INS1_25CollectiveMainloopFwdSm80ILi8ELi2ELb0EN4cute5tupleIJNS5_1CILi128EEENS7_ILi64EEENS7_ILi192EEEEEELi192ENS_10bfloat16_tEfNS_4arch4Sm80ELb0ELb1ELb0ELb1ELb1ELb1ELb1ELb0EEENS1_21CollectiveEpilogueFwdINS6_IJS8_SA_S9_EEENS6_IJNS7_ILi1EEESI_SI_EEESC_SE_Li256ELb1ELb1ELb0ELb0EEENS1_19SingleTileSchedulerILb1ELb0ELb1ELi128EEEEEEEEEvNT_6ParamsE)
        /*005c*/ 	.word	0x00000000


	//----- nvinfo : EIATTR_REGCOUNT
	.align		4
.L_26:
        /*0060*/ 	.byte	0x04, 0x2f
        /*0062*/ 	.short	(.L_28 - .L_27)
	.align		4
.L_27:
        /*0064*/ 	.word	index@(_ZN7cutlass13device_kernelIN5flash19enable_sm80_to_sm89INS1_16FlashAttnFwdSm80INS1_25CollectiveMainloopFwdSm80ILi8ELi2ELb0EN4cute5tupleIJNS5_1CILi128EEENS7_ILi64EEENS7_ILi192EEEEEELi192ENS_10bfloat16_tEfNS_4arch4Sm80ELb0ELb1ELb0ELb1ELb1ELb0ELb1ELb0EEENS1_21CollectiveEpilogueFwdINS6_IJS8_SA_S9_EEENS6_IJNS7_ILi1EEESI_SI_EEESC_SE_Li256ELb1ELb1ELb0ELb0EEENS1_19SingleTileSchedulerILb1ELb0ELb1ELi128EEEEEEEEEvNT_6ParamsE)
        /*0068*/ 	.word	0x00000004


	//----- nvinfo : EIATTR_FRAME_SIZE
	.align		4
.L_28:
        /*006c*/ 	.byte	0x04, 0x11
        /*006e*/ 	.short	(.L_30 - .L_29)
	.align		4
.L_29:
        /*0070*/ 	.word	index@(_ZN7cutlass13device_kernelIN5flash19enable_sm80_to_sm89INS1_16FlashAttnFwdSm80INS1_25CollectiveMainloopFwdSm80ILi8ELi2ELb0EN4cute5tupleIJNS5_1CILi128EEENS7_ILi64EEENS7_ILi192EEEEEELi192ENS_10bfloat16_tEfNS_4arch4Sm80ELb0ELb1ELb0ELb1ELb1ELb0ELb1ELb0EEENS1_21CollectiveEpilogueFwdINS6_IJS8_SA_S9_EEENS6_IJNS7_ILi1EEESI_SI_EEESC_SE_Li256ELb1ELb1ELb0ELb0EEENS1_19SingleTileSchedulerILb1ELb0ELb1ELi128EEEEEEEEEvNT_6ParamsE)
        /*0074*/ 	.word	0x00000000


	//----- nvinfo : EIATTR_REGCOUNT
	.align		4
.L_30:
        /*0078*/ 	.byte	0x04, 0x2f
        /*007a*/ 	.short	(.L_32 - .L_31)
	.align		4
.L_31:
        /*007c*/ 	.word	index@(_ZN7cutlass13device_kernelIN5flash19enable_sm80_to_sm89INS1_16FlashAttnFwdSm80INS1_25CollectiveMainloopFwdSm80ILi8ELi2ELb0EN4cute5tupleIJNS5_1CILi128EEENS7_ILi64EEENS7_ILi192EEEEEELi192ENS_10bfloat16_tEfNS_4arch4Sm80ELb0ELb1ELb0ELb0ELb1ELb0ELb1ELb0EEENS1_21CollectiveEpilogueFwdINS6_IJS8_SA_S9_EEENS6_IJNS7_ILi1EEESI_SI_EEESC_SE_Li256ELb0ELb1ELb0ELb0EEENS1_19SingleTileSchedulerILb0ELb0ELb1ELi128EEEEEEEEEvNT_6ParamsE)
        /*0080*/ 	.word	0x00000004


	//----- nvinfo : EIATTR_FRAME_SIZE
	.align		4
.L_32:
        /*0084*/ 	.byte	0x04, 0x11
        /*0086*/ 	.short	(.L_34 - .L_33)
	.align		4
.L_33:
        /*0088*/ 	.word	index@(_ZN7cutlass13device_kernelIN5flash19enable_sm80_to_sm89INS1_16FlashAttnFwdSm80INS1_25CollectiveMainloopFwdSm80ILi8ELi2ELb0EN4cute5tupleIJNS5_1CILi128EEENS7_ILi64EEENS7_ILi192EEEEEELi192ENS_10bfloat16_tEfNS_4arch4Sm80ELb0ELb1ELb0ELb0ELb1ELb0ELb1ELb0EEENS1_21CollectiveEpilogueFwdINS6_IJS8_SA_S9_EEENS6_IJNS7_ILi1EEESI_SI_EEESC_SE_Li256ELb0ELb1ELb0ELb0EEENS1_19SingleTileSchedulerILb0ELb0ELb1ELi128EEEEEEEEEvNT_6ParamsE)
        /*008c*/ 	.word	0x00000000


	//----- nvinfo : EIATTR_REGCOUNT
	.align		4
.L_34:
        /*0090*/ 	.byte	0x04, 0x2f
        /*0092*/ 	.short	(.L_36 - .L_35)
	.align		4
.L_35:
        /*0094*/ 	.word	index@(_ZN7cutlass13device_kernelIN5flash19enable_sm80_to_sm89INS1_16FlashAttnFwdSm80INS1_25CollectiveMainloopFwdSm80ILi8ELi2ELb0EN4cute5tupleIJNS5_1CILi128EEENS7_ILi64EEENS7_ILi192EEEEEELi192ENS_10bfloat16_tEfNS_4arch4Sm80ELb0ELb0ELb0ELb1ELb1ELb1ELb1ELb0EEENS1_21CollectiveEpilogueFwdINS6_IJS8_SA_S9_EEENS6_IJNS7_ILi1EEESI_SI_EEESC_SE_Li256ELb1ELb1ELb0ELb0EEENS1_19SingleTileSchedulerILb1ELb0ELb1ELi128EEEEEEEEEvNT_6ParamsE)
        /*0098*/ 	.word	0x00000004


	//----- nvinfo : EIATTR_FRAME_SIZE
	.align		4
.L_36:
        /*009c*/ 	.byte	0x04, 0x11
        /*009e*/ 	.short	(.L_38 - .L_37)
	.align		4
.L_37:
        /*00a0*/ 	.word	index@(_ZN7cutlass13device_kernelIN5flash19enable_sm80_to_sm89INS1_16FlashAttnFwdSm80INS1_25CollectiveMainloopFwdSm80ILi8ELi2ELb0EN4cute5tupleIJNS5_1CILi128EEENS7_ILi64EEENS7_ILi192EEEEEELi192ENS_10bfloat16_tEfNS_4arch4Sm80ELb0ELb0ELb0ELb1ELb1ELb1ELb1ELb0EEENS1_21CollectiveEpilogueFwdINS6_IJS8_SA_S9_EEENS6_IJNS7_ILi1EEESI_SI_EEESC_SE_Li256ELb1ELb1ELb0ELb0EEENS1_19SingleTileSchedulerILb1ELb0ELb1ELi128EEEEEEEEEvNT_6ParamsE)
        /*00a4*/ 	.word	0x00000000


	//----- nvinfo : EIATTR_REGCOUNT
	.align		4
.L_38:
        /*00a8*/ 	.byte	0x04, 0x2f
        /*00aa*/ 	.short	(.L_40 - .L_39)
	.align		4
.L_39:
        /*00ac*/ 	.word	index@(_ZN7cutlass13device_kernelIN5flash19enable_sm80_to_sm89INS1_16FlashAttnFwdSm80INS1_25CollectiveMainloopFwdSm80ILi8ELi2ELb0EN4cute5tupleIJNS5_1CILi128EEENS7_ILi64EEENS7_ILi192EEEEEELi192ENS_10bfloat16_tEfNS_4arch4Sm80ELb0ELb0ELb0ELb1ELb1ELb0ELb1ELb0EEENS1_21CollectiveEpilogueFwdINS6_IJS8_SA_S9_EEENS6_IJNS7_ILi1EEESI_SI_EEESC_SE_Li256ELb1ELb1ELb0ELb0EEENS1_19SingleTileSchedulerILb1ELb0ELb1ELi128EEEEEEEEEvNT_6ParamsE)
        /*00b0*/ 	.word	0x00000004


	//----- nvinfo : EIATTR_FRAME_SIZE
	.align		4
.L_40:
        /*00b4*/ 	.byte	0x04, 0x11
        /*00b6*/ 	.short	(.L_42 - .L_41)
	.align		4
.L_41:
        /*00b8*/ 	.word	index@(_ZN7cutlass13device_kernelIN5flash19enable_sm80_to_sm89INS1_16FlashAttnFwdSm80INS1_25CollectiveMainloopFwdSm80ILi8ELi2ELb0EN4cute5tupleIJNS5_1CILi128EEENS7_ILi64EEENS7_ILi192EEEEEELi192ENS_10bfloat16_tEfNS_4arch4Sm80ELb0ELb0ELb0ELb1ELb1ELb0ELb1ELb0EEENS1_21CollectiveEpilogueFwdINS6_IJS8_SA_S9_EEENS6_IJNS7_ILi1EEESI_SI_EEESC_SE_Li256ELb1ELb1ELb0ELb0EEENS1_19SingleTileSchedulerILb1ELb0ELb1ELi128EEEEEEEEEvNT_6ParamsE)
        /*00bc*/ 	.word	0x00000000


	//----- nvinfo : EIATTR_REGCOUNT
	.align		4
.L_42:
        /*00c0*/ 	.byte	0x04, 0x2f
        /*00c2*/ 	.short	(.L_44 - .L_43)
	.align		4
.L_43:
        /*00c4*/ 	.word	index@(_ZN7cutlass13device_kernelIN5flash19enable_sm80_to_sm89INS1_16FlashAttnFwdSm80INS1_25CollectiveMainloopFwdSm80ILi8ELi2ELb0EN4cute5tupleIJNS5_1CILi128EEENS7_ILi64EEENS7_ILi192EEEEEELi192ENS_10bfloat16_tEfNS_4arch4Sm80ELb0ELb0ELb0ELb0ELb1ELb0ELb1ELb0EEENS1_21CollectiveEpilogueFwdINS6_IJS8_SA_S9_EEENS6_IJNS7_ILi1EEESI_SI_EEESC_SE_Li256ELb0ELb1ELb0ELb0EEENS1_19SingleTileSchedulerILb0ELb0ELb1ELi128EEEEEEEEEvNT_6ParamsE)
        /*00c8*/ 	.word	0x00000004


	//----- nvinfo : EIATTR_FRAME_SIZE
	.align		4
.L_44:
        /*00cc*/ 	.byte	0x04, 0x11
        /*00ce*/ 	.short	(.L_46 - .L_45)
	.align		4
.L_45:
        /*00d0*/ 	.word	index@(_ZN7cutlass13device_kernelIN5flash19enable_sm80_to_sm89INS1_16FlashAttnFwdSm80INS1_25CollectiveMainloopFwdSm80ILi8ELi2ELb0EN4cute5tupleIJNS5_1CILi128EEENS7_ILi64EEENS7_ILi192EEEEEELi192ENS_10bfloat16_tEfNS_4arch4Sm80ELb0ELb0ELb0ELb0ELb1ELb0ELb1ELb0EEENS1_21CollectiveEpilogueFwdINS6_IJS8_SA_S9_EEENS6_IJNS7_ILi1EEESI_SI_EEESC_SE_Li256ELb0ELb1ELb0ELb0EEENS1_19SingleTileSchedulerILb0ELb0ELb1ELi128EEEEEEEEEvNT_6ParamsE)
        /*00d4*/ 	.word	0x00000000


	//----- nvinfo : EIATTR_REGCOUNT
	.align		4
.L_46:
        /*00d8*/ 	.byte	0x04, 0x2f
        /*00da*/ 	.short	(.L_48 - .L_47)
	.align		4
.L_47:
        /*00dc*/ 	.word	index@(_ZN7cutlass13device_kernelIN5flash19enable_sm80_to_sm89INS1_16FlashAttnFwdSm80INS1_25CollectiveMainloopFwdSm80ILi8ELi1ELb0EN4cute5tupleIJNS5_1CILi128EEENS7_ILi64EEENS7_ILi192EEEEEELi192ENS_10bfloat16_tEfNS_4arch4Sm80ELb1ELb0ELb0ELb1ELb1ELb1ELb1ELb0EEENS1_21CollectiveEpilogueFwdINS6_IJS8_SA_S9_EEENS6_IJNS7_ILi1EEESI_SI_EEESC_SE_Li256ELb1ELb1ELb0ELb0EEENS1_19SingleTileSchedulerILb1ELb0ELb1ELi128EEEEEEEEEvNT_6ParamsE)
        /*00e0*/ 	.word	0x00000004


	//----- nvinfo : EIATTR_FRAME_SIZE
	.align		4
.L_48:
        /*00e4*/ 	.byte	0x04, 0x11
        /*00e6*/ 	.short	(.L_50 - .L_49)
	.align		4
.L_49:
        /*00e8*/ 	.word	index@(_ZN7cutlass13device_kernelIN5flash19enable_sm80_to_sm89INS1_16FlashAttnFwdSm80INS1_25CollectiveMainloopFwdSm80ILi8ELi1ELb0EN4cute5tupleIJNS5_1CILi128EEENS7_ILi64EEENS7_ILi192EEEEEELi192ENS_10bfloat16_tEfNS_4arch4Sm80ELb1ELb0ELb0ELb1ELb1ELb1ELb1ELb0EEENS1_21CollectiveEpilogueFwdINS6_IJS8_SA_S9_EEENS6_IJNS7_ILi1EEESI_SI_EEESC_SE_Li256ELb1ELb1ELb0ELb0EEENS1_19SingleTileSchedulerILb1ELb0ELb1ELi128EEEEEEEEEvNT_6ParamsE)
        /*00ec*/ 	.word	0x00000000


	//----- nvinfo : EIATTR_REGCOUNT
	.align		4
.L_50:
        /*00f0*/ 	.byte	0x04, 0x2f
        /*00f2*/ 	.short	(.L_52 - .L_51)
	.align		4
.L_51:
        /*00f4*/ 	.word	index@(_ZN7cutlass13device_kernelIN5flash19enable_sm80_to_sm89INS1_16FlashAttnFwdSm80INS1_25CollectiveMainloopFwdSm80ILi8ELi1ELb0EN4cute5tupleIJNS5_1CILi128EEENS7_ILi64EEENS7_ILi192EEEEEELi192ENS_10bfloat16_tEfNS_4arch4Sm80ELb1ELb0ELb0ELb1ELb1ELb0ELb1ELb0EEENS1_21CollectiveEpilogueFwdINS6_IJS8_SA_S9_EEENS6_IJNS7_ILi1EEESI_SI_EEESC_SE_Li256ELb1ELb1ELb0ELb0EEENS1_19SingleTileSchedulerILb1ELb0ELb1ELi128EEEEEEEEEvNT_6ParamsE)
        /*00f8*/ 	.word	0x00000004


	//----- nvinfo : EIATTR_FRAME_SIZE
	.align		4
.L_52:
        /*00fc*/ 	.byte	0x04, 0x11
        /*00fe*/ 	.short	(.L_54 - .L_53)
	.align		4
.L_53:
        /*0100*/ 	.word	index@(_ZN7cutlass13device_kernelIN5flash19enable_sm80_to_sm89INS1_16FlashAttnFwdSm80INS1_25CollectiveMainloopFwdSm80ILi8ELi1ELb0EN4cute5tupleIJNS5_1CILi128EEENS7_ILi64EEENS7_ILi192EEEEEELi192ENS_10bfloat16_tEfNS_4arch4Sm80ELb1ELb0ELb0ELb1ELb1ELb0ELb1ELb0EEENS1_21CollectiveEpilogueFwdINS6_IJS8_SA_S9_EEENS6_IJNS7_ILi1EEESI_SI_EEESC_SE_Li256ELb1ELb1ELb0ELb0EEENS1_19SingleTileSchedulerILb1ELb0ELb1ELi128EEEEEEEEEvNT_6ParamsE)
        /*0104*/ 	.word	0x00000000


	//----- nvinfo : EIATTR_REGCOUNT
	.align		4
.L_54:
        /*0108*/ 	.byte	0x04, 0x2f
        /*010a*/ 	.short	(.L_56 - .L_55)
	.align		4
.L_55:
        /*010c*/ 	.word	index@(_ZN7cutlass13device_kernelIN5flash19enable_sm80_to_sm89INS1_16FlashAttnFwdSm80INS1_25CollectiveMainloopFwdSm80ILi8ELi1ELb0EN4cute5tupleIJNS5_1CILi128EEENS7_ILi64EEENS7_ILi192EEEEEELi192ENS_10bfloat16_tEfNS_4arch4Sm80ELb1ELb0ELb0ELb0ELb1ELb0ELb1ELb0EEENS1_21CollectiveEpilogueFwdINS6_IJS8_SA_S9_EEENS6_IJNS7_ILi1EEESI_SI_EEESC_SE_Li256ELb0ELb1ELb0ELb0EEENS1_30DynamicPersistentTileSchedulerILi256ELi256ELb0ELb1ELb0EEEEEEEEEvNT_6ParamsE)
        /*0110*/ 	.word	0x00000004


	//----- nvinfo : EIATTR_FRAME_SIZE
	.align		4
.L_56:
        /*0114*/ 	.byte	0x04, 0x11
        /*0116*/ 	.short	(.L_58 - .L_57)
	.align		4
.L_57:
        /*0118*/ 	.word	index@(_ZN7cutlass13device_kernelIN5flash19enable_sm80_to_sm89INS1_16FlashAttnFwdSm80INS1_25CollectiveMainloopFwdSm80ILi8ELi1ELb0EN4cute5tupleIJNS5_1CILi128EEENS7_ILi64EEENS7_ILi192EEEEEELi192ENS_10bfloat16_tEfNS_4arch4Sm80ELb1ELb0ELb0ELb0ELb1ELb0ELb1ELb0EEENS1_21CollectiveEpilogueFwdINS6_IJS8_SA_S9_EEENS6_IJNS7_ILi1EEESI_SI_EEESC_SE_Li256ELb0ELb1ELb0ELb0EEENS1_30DynamicPersistentTileSchedulerILi256ELi256ELb0ELb1ELb0EEEEEEEEEvNT_6ParamsE)
        /*011c*/ 	.word	0x00000000


	//----- nvinfo : EIATTR_REGCOUNT
	.align		4
.L_58:
        /*0120*/ 	.byte	0x04, 0x2f
        /*0122*/ 	.short	(.L_60 - .L_59)
	.align		4
.L_59:
        /*0124*/ 	.word	index@(_ZN7cutlass13device_kernelIN5flash19enable_sm80_to_sm89INS1_16FlashAttnFwdSm80INS1_25CollectiveMainloopFwdSm80ILi8ELi1ELb0EN4cute5tupleIJNS5_1CILi128EEENS7_ILi64EEENS7_ILi192EEEEEELi192ENS_10bfloat16_tEfNS_4arch4Sm80ELb0ELb1ELb0ELb1ELb1ELb1ELb1ELb0EEENS1_21CollectiveEpilogueFwdINS6_IJS8_SA_S9_EEENS6_IJNS7_ILi1EEESI_SI_EEESC_SE_Li256ELb1ELb1ELb0ELb0EEENS1_19SingleTileSchedulerILb1ELb0ELb1ELi128EEEEEEEEEvNT_6ParamsE)
        /*0128*/ 	.word	0x00000004


	//----- nvinfo : EIATTR_FRAME_SIZE
	.align		4
.L_60:
        /*012c*/ 	.byte	0x04, 0x11
        /*012e*/ 	.short	(.L_62 - .L_61)
	.align		4
.L_61:
        /*0130*/ 	.word	index@(_ZN7cutlass13device_kernelIN5flash19enable_sm80_to_sm89INS1_16FlashAttnFwdSm80INS1_25CollectiveMainloopFwdSm80ILi8ELi1ELb0EN4cute5tupleIJNS5_1CILi128EEENS7_ILi64EEENS7_ILi192EEEEEELi192ENS_10bfloat16_tEfNS_4arch4Sm80ELb0ELb1ELb0ELb1ELb1ELb1ELb1ELb0EEENS1_21CollectiveEpilogueFwdINS6_IJS8_SA_S9_EEENS6_IJNS7_ILi1EEESI_SI_EEESC_SE_Li256ELb1ELb1ELb0ELb0EEENS1_19SingleTileSchedulerILb1ELb0ELb1ELi128EEEEEEEEEvNT_6ParamsE)
        /*0134*/ 	.word	0x00000000


	//----- nvinfo : EIATTR_REGCOUNT
	.align		4
.L_62:
        /*0138*/ 	.byte	0x04, 0x2f
        /*013a*/ 	.short	(.L_64 - .L_63)
	.align		4
.L_63:
        /*013c*/ 	.word	index@(_ZN7cutlass13device_kernelIN5flash19enable_sm80_to_sm89INS1_16FlashAttnFwdSm80INS1_25CollectiveMainloopFwdSm80ILi8ELi1ELb0EN4cute5tupleIJNS5_1CILi128EEENS7_ILi64EEENS7_ILi192EEEEEELi192ENS_10bfloat16_tEfNS_4arch4Sm80ELb0ELb1ELb0ELb1ELb1ELb0ELb1ELb0EEENS1_21CollectiveEpilogueFwdINS6_IJS8_SA_S9_EEENS6_IJNS7_ILi1EEESI_SI_EEESC_SE_Li256ELb1ELb1ELb0ELb0EEENS1_19SingleTileSchedulerILb1ELb0ELb1ELi128EEEEEEEEEvNT_6ParamsE)
        /*0140*/ 	.word	0x00000004


	//----- nvinfo : EIATTR_FRAME_SIZE
	.align		4
.L_64:
        /*0144*/ 	.byte	0x04, 0x11
        /*0146*/ 	.short	(.L_66 - .L_65)
	.align		4
.L_65:
        /*0148*/ 	.word	index@(_ZN7cutlass13device_kernelIN5flash19enable_sm80_to_sm89INS1_16FlashAttnFwdSm80INS1_25CollectiveMainloopFwdSm80ILi8ELi1ELb0EN4cute5tupleIJNS5_1CILi128EEENS7_ILi64EEENS7_ILi192EEEEEELi192ENS_10bfloat16_tEfNS_4arch4Sm80ELb0ELb1ELb0ELb1ELb1ELb0ELb1ELb0EEENS1_21CollectiveEpilogueFwdINS6_IJS8_SA_S9_EEENS6_IJNS7_ILi1EEESI_SI_EEESC_SE_Li256ELb1ELb1ELb0ELb0EEENS1_19SingleTileSchedulerILb1ELb0ELb1ELi128EEEEEEEEEvNT_6ParamsE)
        /*014c*/ 	.word	0x00000000


	//----- nvinfo : EIATTR_REGCOUNT
	.align		4
.L_66:
        /*0150*/ 	.byte	0x04, 0x2f
        /*0152*/ 	.short	(.L_68 - .L_67)
	.align		4
.L_67:
        /*0154*/ 	.word	index@(_ZN7cutlass13device_kernelIN5flash19enable_sm80_to_sm89INS1_16FlashAttnFwdSm80INS1_25CollectiveMainloopFwdSm80ILi8ELi1ELb0EN4cute5tupleIJNS5_1CILi128EEENS7_ILi64EEENS7_ILi192EEEEEELi192ENS_10bfloat16_tEfNS_4arch4Sm80ELb0ELb1ELb0ELb0ELb1ELb0ELb1ELb0EEENS1_21CollectiveEpilogueFwdINS6_IJS8_SA_S9_EEENS6_IJNS7_ILi1EEESI_SI_EEESC_SE_Li256ELb0ELb1ELb0ELb0EEENS1_19SingleTileSchedulerILb0ELb0ELb1ELi128EEEEEEEEEvNT_6ParamsE)
        /*0158*/ 	.word	0x00000004


	//----- nvinfo : EIATTR_FRAME_SIZE
	.align		4
.L_68:
        /*015c*/ 	.byte	0x04, 0x11
        /*015e*/ 	.short	(.L_70 - .L_69)
	.align		4
.L_69:
        /*0160*/ 	.word	index@(_ZN7cutlass13device_kernelIN5flash19enable_sm80_to_sm89INS1_16FlashAttnFwdSm80INS1_25CollectiveMainloopFwdSm80ILi8ELi1ELb0EN4cute5tupleIJNS5_1CILi128EEENS7_ILi64EEENS7_ILi192EEEEEELi192ENS_10bfloat16_tEfNS_4arch4Sm80ELb0ELb1ELb0ELb0ELb1ELb0ELb1ELb0EEENS1_21CollectiveEpilogueFwdINS6_IJS8_SA_S9_EEENS6_IJNS7_ILi1EEESI_SI_EEESC_SE_Li256ELb0ELb1ELb0ELb0EEENS1_19SingleTileSchedulerILb0ELb0ELb1ELi128EEEEEEEEEvNT_6ParamsE)
        /*0164*/ 	.word	0x00000000


	//----- nvinfo : EIATTR_REGCOUNT
	.align		4
.L_70:
        /*0168*/ 	.byte	0x04, 0x2f
        /*016a*/ 	.short	(.L_72 - .L_71)
	.align		4
.L_71:
        /*016c*/ 	.word	index@(_ZN7cutlass13device_kernelIN5flash19enable_sm80_to_sm89INS1_16FlashAttnFwdSm80INS1_25CollectiveMainloopFwdSm80ILi8ELi1ELb0EN4cute5tupleIJNS5_1CILi128EEENS7_ILi64EEENS7_ILi192EEEEEELi192ENS_10bfloat16_tEfNS_4arch4Sm80ELb0ELb0ELb0ELb1ELb1ELb1ELb1ELb0EEENS1_21CollectiveEpilogueFwdINS6_IJS8_SA_S9_EEENS6_IJNS7_ILi1EEESI_SI_EEESC_SE_Li256ELb1ELb1ELb0ELb0EEENS1_19SingleTileSchedulerILb1ELb0ELb1ELi128EEEEEEEEEvNT_6ParamsE)
        /*0170*/ 	.word	0x00000004


	//----- nvinfo : EIATTR_FRAME_SIZE
	.align		4
.L_72:
        /*0174*/ 	.byte	0x04, 0x11
        /*0176*/ 	.short	(.L_74 - .L_73)
	.align		4
.L_73:
        /*0178*/ 	.word	index@(_ZN7cutlass13device_kernelIN5flash19enable_sm80_to_sm89INS1_16FlashAttnFwdSm80INS1_25CollectiveMainloopFwdSm80ILi8ELi1ELb0EN4cute5tupleIJNS5_1CILi128EEENS7_ILi64EEENS7_ILi192EEEEEELi192ENS_10bfloat16_tEfNS_4arch4Sm80ELb0ELb0ELb0ELb1ELb1ELb1ELb1ELb0EEENS1_21CollectiveEpilogueFwdINS6_IJS8_SA_S9_EEENS6_IJNS7_ILi1EEESI_SI_EEESC_SE_Li256ELb1ELb1ELb0ELb0EEENS1_19SingleTileSchedulerILb1ELb0ELb1ELi128EEEEEEEEEvNT_6ParamsE)
        /*017c*/ 	.word	0x00000000


	//----- nvinfo : EIATTR_REGCOUNT
	.align		4
.L_74:
        /*0180*/ 	.byte	0x04, 0x2f
        /*0182*/ 	.short	(.L_76 - .L_75)
	.align		4
.L_75:
        /*0184*/ 	.word	index@(_ZN7cutlass13device_kernelIN5flash19enable_sm80_to_sm89INS1_16FlashAttnFwdSm80INS1_25CollectiveMainloopFwdSm80ILi8ELi1ELb0EN4cute5tupleIJNS5_1CILi128EEENS7_ILi64EEENS7_ILi192EEEEEELi192ENS_10bfloat16_tEfNS_4arch4Sm80ELb0ELb0ELb0ELb1ELb1ELb0ELb1ELb0EEENS1_21CollectiveEpilogueFwdINS6_IJS8_SA_S9_EEENS6_IJNS7_ILi1EEESI_SI_EEESC_SE_Li256ELb1ELb1ELb0ELb0EEENS1_19SingleTileSchedulerILb1ELb0ELb1ELi128EEEEEEEEEvNT_6ParamsE)
        /*0188*/ 	.word	0x00000004


	//----- nvinfo : EIATTR_FRAME_SIZE
	.align		4
.L_76:
        /*018c*/ 	.byte	0x04, 0x11
        /*018e*/ 	.short	(.L_78 - .L_77)
	.align		4
.L_77:
        /*0190*/ 	.word	index@(_ZN7cutlass13device_kernelIN5flash19enable_sm80_to_sm89INS1_16FlashAttnFwdSm80INS1_25CollectiveMainloopFwdSm80ILi8ELi1ELb0EN4cute5tupleIJNS5_1CILi128EEENS7_ILi64EEENS7_ILi192EEEEEELi192ENS_10bfloat16_tEfNS_4arch4Sm80ELb0ELb0ELb0ELb1ELb1ELb0ELb1ELb0EEENS1_21CollectiveEpilogueFwdINS6_IJS8_SA_S9_EEENS6_IJNS7_ILi1EEESI_SI_EEESC_SE_Li256ELb1ELb1ELb0ELb0EEENS1_19SingleTileSchedulerILb1ELb0ELb1ELi128EEEEEEEEEvNT_6ParamsE)
        /*0194*/ 	.word	0x00000000


	//----- nvinfo : EIATTR_REGCOUNT
	.align		4
.L_78:
        /*0198*/ 	.byte	0x04, 0x2f
        /*019a*/ 	.short	(.L_80 - .L_79)
	.align		4
.L_79:
        /*019c*/ 	.word	index@(_ZN7cutlass13device_kernelIN5flash19enable_sm80_to_sm89INS1_16FlashAttnFwdSm80INS1_25CollectiveMainloopFwdSm80ILi8ELi1ELb0EN4cute5tupleIJNS5_1CILi128EEENS7_ILi64EEENS7_ILi192EEEEEELi192ENS_10bfloat16_tEfNS_4arch4Sm80ELb0ELb0ELb0ELb0ELb1ELb0ELb1ELb0EEENS1_21CollectiveEpilogueFwdINS6_IJS8_SA_S9_EEENS6_IJNS7_ILi1EEESI_SI_EEESC_SE_Li256ELb0ELb1ELb0ELb0EEENS1_19SingleTileSchedulerILb0ELb0ELb1ELi128EEEEEEEEEvNT_6ParamsE)
        /*01a0*/ 	.word	0x00000004


	//----- nvinfo : EIATTR_FRAME_SIZE
	.align		4
.L_80:
        /*01a4*/ 	.byte	0x04, 0x11
        /*01a6*/ 	.short	(.L_82 - .L_81)
	.align		4
.L_81:
        /*01a8*/ 	.word	index@(_ZN7cutlass13device_kernelIN5flash19enable_sm80_to_sm89INS1_16FlashAttnFwdSm80INS1_25CollectiveMainloopFwdSm80ILi8ELi1ELb0EN4cute5tupleIJNS5_1CILi128EEENS7_ILi64EEENS7_ILi192EEEEEELi192ENS_10bfloat16_tEfNS_4arch4Sm80ELb0ELb0ELb0ELb0ELb1ELb0ELb1ELb0EEENS1_21CollectiveEpilogueFwdINS6_IJS8_SA_S9_EEENS6_IJNS7_ILi1EEESI_SI_EEESC_SE_Li256ELb0ELb1ELb0ELb0EEENS1_19SingleTileSchedulerILb0ELb0ELb1ELi128EEEEEEEEEvNT_6ParamsE)
        /*01ac*/ 	.word	0x00000000


	//----- nvinfo : EIATTR_REGCOUNT
	.align		4
.L_82:
        /*01b0*/ 	.byte	0x04, 0x2f
        /*01b2*/ 	.short	(.L_84 - .L_83)
	.align		4
.L_83:
        /*01b4*/ 	.word	index@(_ZN7cutlass13device_kernelIN5flash19enable_sm80_to_sm89INS1_16FlashAttnFwdSm80INS1_25CollectiveMainloopFwdSm80ILi8ELi2ELb0EN4cute5tupleIJNS5_1CILi128EEENS7_ILi64EEENS7_ILi192EEEEEELi192ENS_10bfloat16_tEfNS_4arch4Sm80ELb1ELb0ELb1ELb1ELb1ELb1ELb1ELb0EEENS1_21CollectiveEpilogueFwdINS6_IJS8_SA_S9_EEENS6_IJNS7_ILi1EEESI_SI_EEESC_SE_Li256ELb1ELb1ELb0ELb0EEENS1_19SingleTileSchedulerILb1ELb0ELb1ELi128EEEEEEEEEvNT_6ParamsE)
        /*01b8*/ 	.word	0x00000004


	//----- nvinfo : EIATTR_FRAME_SIZE
	.align		4
.L_84:
        /*01bc*/ 	.byte	0x04, 0x11
        /*01be*/ 	.short	(.L_86 - .L_85)
	.align		4
.L_85:
        /*01c0*/ 	.word	index@(_ZN7cutlass13device_kernelIN5flash19enable_sm80_to_sm89INS1_16FlashAttnFwdSm80INS1_25CollectiveMainloopFwdSm80ILi8ELi2ELb0EN4cute5tupleIJNS5_1CILi128EEENS7_ILi64EEENS7_ILi192EEEEEELi192ENS_10bfloat16_tEfNS_4arch4Sm80ELb1ELb0ELb1ELb1ELb1ELb1ELb1ELb0EEENS1_21CollectiveEpilogueFwdINS6_IJS8_SA_S9_EEENS6_IJNS7_ILi1EEESI_SI_EEESC_SE_Li256ELb1ELb1ELb0ELb0EEENS1_19SingleTileSchedulerILb1ELb0ELb1ELi128EEEEEEEEEvNT_6ParamsE)
        /*01c4*/ 	.word	0x00000000


	//----- nvinfo : EIATTR_REGCOUNT
	.align		4
.L_86:
        /*01c8*/ 	.byte	0x04, 0x2f
        /*01ca*/ 	.short	(.L_88 - .L_87)
	.align		4
.L_87:
        /*01cc*/ 	.word	index@(_ZN7cutlass13device_kernelIN5flash19enable_sm80_to_sm89INS1_16FlashAttnFwdSm80INS1_25CollectiveMainloopFwdSm80ILi8ELi2ELb0EN4cute5tupleIJNS5_1CILi128EEENS7_ILi64EEENS7_ILi192EEEEEELi192ENS_10bfloat16_tEfNS_4arch4Sm80ELb1ELb0ELb1ELb1ELb1ELb0ELb1ELb0EEENS1_21CollectiveEpilogueFwdINS6_IJS8_SA_S9_EEENS6_IJNS7_ILi1EEESI_SI_EEESC_SE_Li256ELb1ELb1ELb0ELb0EEENS1_19SingleTileSchedulerILb1ELb0ELb1ELi128EEEEEEEEEvNT_6ParamsE)
        /*01d0*/ 	.word	0x00000004


	//----- nvinfo : EIATTR_FRAME_SIZE
	.align		4
.L_88:
        /*01d4*/ 	.byte	0x04, 0x11
        /*01d6*/ 	.short	(.L_90 - .L_89)
	.align		4
.L_89:
        /*01d8*/ 	.word	index@(_ZN7cutlass13device_kernelIN5flash19enable_sm80_to_sm89INS1_16FlashAttnFwdSm80INS1_25CollectiveMainloopFwdSm80ILi8ELi2ELb0EN4cute5tupleIJNS5_1CILi128EEENS7_ILi64EEENS7_ILi192EEEEEELi192ENS_10bfloat16_tEfNS_4arch4Sm80ELb1ELb0ELb1ELb1ELb1ELb0ELb1ELb0EEENS1_21CollectiveEpilogueFwdINS6_IJS8_SA_S9_EEENS6_IJNS7_ILi1EEESI_SI_EEESC_SE_Li256ELb1ELb1ELb0ELb0EEENS1_19SingleTileSchedulerILb1ELb0ELb1ELi128EEEEEEEEEvNT_6ParamsE)
        /*01dc*/ 	.word	0x00000000


	//----- nvinfo : EIATTR_REGCOUNT
	.align		4
.L_90:
        /*01e0*/ 	.byte	0x04, 0x2f
        /*01e2*/ 	.short	(.L_92 - .L_91)
	.align		4
.L_91:
        /*01e4*/ 	.word	index@(_ZN7cutlass13device_kernelIN5flash19enable_sm80_to_sm89INS1_16FlashAttnFwdSm80INS1_25CollectiveMainloopFwdSm80ILi8ELi2ELb0EN4cute5tupleIJNS5_1CILi128EEENS7_ILi64EEENS7_ILi192EEEEEELi192ENS_10bfloat16_tEfNS_4arch4Sm80ELb1ELb0ELb1ELb0ELb1ELb0ELb1ELb0EEENS1_21CollectiveEpilogueFwdINS6_IJS8_SA_S9_EEENS6_IJNS7_ILi1EEESI_SI_EEESC_SE_Li256ELb0ELb1ELb0ELb0EEENS1_30DynamicPersistentTileSchedulerILi256ELi256ELb0ELb1ELb0EEEEEEEEEvNT_6ParamsE)
        /*01e8*/ 	.word	0x00000004


	//----- nvinfo : EIATTR_FRAME_SIZE
	.align		4
.L_92:
        /*01ec*/ 	.byte	0x04, 0x11
        /*01ee*/ 	.short	(.L_94 - .L_93)
	.align		4
.L_93:
        /*01f0*/ 	.word	index@(_ZN7cutlass13device_kernelIN5flash19enable_sm80_to_sm89INS1_16FlashAttnFwdSm80INS1_25CollectiveMainloopFwdSm80ILi8ELi2ELb0EN4cute5tupleIJNS5_1CILi128EEENS7_ILi64EEENS7_ILi192EEEEEELi192ENS_10bfloat16_tEfNS_4arch4Sm80ELb1ELb0ELb1ELb0ELb1ELb0ELb1ELb0EEENS1_21CollectiveEpilogueFwdINS6_IJS8_SA_S9_EEENS6_IJNS7_ILi1EEESI_SI_EEESC_SE_Li256ELb0ELb1ELb0ELb0EEENS1_30DynamicPersistentTileSchedulerILi256ELi256ELb0ELb1ELb0EEEEEEEEEvNT_6ParamsE)
        /*01f4*/ 	.word	0x00000000


	//----- nvinfo : EIATTR_REGCOUNT
	.align		4
.L_94:
        /*01f8*/ 	.byte	0x04, 0x2f
        /*01fa*/ 	.short	(.L_96 - .L_95)
	.align		4
.L_95:
        /*01fc*/ 	.word	index@(_ZN7cutlass13device_kernelIN5flash19enable_sm80_to_sm89INS1_16FlashAttnFwdSm80INS1_25CollectiveMainloopFwdSm80ILi8ELi2ELb0EN4cute5tupleIJNS5_1CILi128EEENS7_ILi64EEENS7_ILi192EEEEEELi192ENS_10bfloat16_tEfNS_4arch4Sm80ELb0ELb1ELb1ELb1ELb1ELb1ELb1ELb0EEENS1_21CollectiveEpilogueFwdINS6_IJS8_SA_S9_EEENS6_IJNS7_ILi1EEESI_SI_EEESC_SE_Li256ELb1ELb1ELb0ELb0EEENS1_19SingleTileSchedulerILb1ELb0ELb1ELi128EEEEEEEEEvNT_6ParamsE)
        /*0200*/ 	.word	0x00000004


	//----- nvinfo : EIATTR_FRAME_SIZE
	.align		4
.L_96:
        /*0204*/ 	.byte	0x04, 0x11
        /*0206*/ 	.short	(.L_98 - .L_97)
	.align		4
.L_97:
        /*0208*/ 	.word	index@(_ZN7cutlass13device_kernelIN5flash19enable_sm80_to_sm89INS1_16FlashAttnFwdSm80INS1_25CollectiveMainloopFwdSm80ILi8ELi2ELb0EN4cute5tupleIJNS5_1CILi128EEENS7_ILi64EEENS7_ILi192EEEEEELi192ENS_10bfloat16_tEfNS_4arch4Sm80ELb0ELb1ELb1ELb1ELb1ELb1ELb1ELb0EEENS1_21CollectiveEpilogueFwdINS6_IJS8_SA_S9_EEENS6_IJNS7_ILi1EEESI_SI_EEESC_SE_Li256ELb1ELb1ELb0ELb0EEENS1_19SingleTileSchedulerILb1ELb0ELb1ELi128EEEEEEEEEvNT_6ParamsE)
        /*020c*/ 	.word	0x00000000


	//----- nvinfo : EIATTR_REGCOUNT
	.align		4
.L_98:
        /*0210*/ 	.byte	0x04, 0x2f
        /*0212*/ 	.short	(.L_100 - .L_99)
	.align		4
.L_99:
        /*0214*/ 	.word	index@(_ZN7cutlass13device_kernelIN5flash19enable_sm80_to_sm89INS1_16FlashAttnFwdSm80INS1_25CollectiveMainloopFwdSm80ILi8ELi2ELb0EN4cute5tupleIJNS5_1CILi128EEENS7_ILi64EEENS7_ILi192EEEEEELi192ENS_10bfloat16_tEfNS_4arch4Sm80ELb0ELb1ELb1ELb1ELb1ELb0ELb1ELb0EEENS1_21CollectiveEpilogueFwdINS6_IJS8_SA_S9_EEENS6_IJNS7_ILi1EEESI_SI_EEESC_SE_Li256ELb1ELb1ELb0ELb0EEENS1_19SingleTileSchedulerILb1ELb0ELb1ELi128EEEEEEEEEvNT_6ParamsE)
        /*0218*/ 	.word	0x00000004


	//----- nvinfo : EIATTR_FRAME_SIZE
	.align		4
.L_100:
        /*021c*/ 	.byte	0x04, 0x11
        /*021e*/ 	.short	(.L_102 - .L_101)
	.align		4
.L_101:
        /*0220*/ 	.word	index@(_ZN7cutlass13device_kernelIN5flash19enable_sm80_to_sm89INS1_16FlashAttnFwdSm80INS1_25CollectiveMainloopFwdSm80ILi8ELi2ELb0EN4cute5tupleIJNS5_1CILi128EEENS7_ILi64EEENS7_ILi192EEEEEELi192ENS_10bfloat16_tEfNS_4arch4Sm80ELb0ELb1ELb1ELb1ELb1ELb0ELb1ELb0EEENS1_21CollectiveEpilogueFwdINS6_IJS8_SA_S9_EEENS6_IJNS7_ILi1EEESI_SI_EEESC_SE_Li256ELb1ELb1ELb0ELb0EEENS1_19SingleTileSchedulerILb1ELb0ELb1ELi128EEEEEEEEEvNT_6ParamsE)
        /*0224*/ 	.word	0x00000000


	//----- nvinfo : EIATTR_REGCOUNT
	.align		4
.L_102:
        /*0228*/ 	.byte	0x04, 0x2f
        /*022a*/ 	.short	(.L_104 - .L_103)
	.align		4
.L_103:
        /*022c*/ 	.word	index@(_ZN7cutlass13device_kernelIN5flash19enable_sm80_to_sm89INS1_16FlashAttnFwdSm80INS1_25CollectiveMainloopFwdSm80ILi8ELi2ELb0EN4cute5tupleIJNS5_1CILi128EEENS7_ILi64EEENS7_ILi192EEEEEELi192ENS_10bfloat16_tEfNS_4arch4Sm80ELb0ELb1ELb1ELb0ELb1ELb0ELb1ELb0EEENS1_21CollectiveEpilogueFwdINS6_IJS8_SA_S9_EEENS6_IJNS7_ILi1EEESI_SI_EEESC_SE_Li256ELb0ELb1ELb0ELb0EEENS1_19SingleTileSchedulerILb0ELb0ELb1ELi128EEEEEEEEEvNT_6ParamsE)
        /*0230*/ 	.word	0x00000004


	//----- nvinfo : EIATTR_FRAME_SIZE
	.align		4
.L_104:
        /*0234*/ 	.byte	0x04, 0x11
        /*0236*/ 	.short	(.L_106 - .L_105)
	.align		4
.L_105:
        /*0238*/ 	.word	index@(_ZN7cutlass13device_kernelIN5flash19enable_sm80_to_sm89INS1_16FlashAttnFwdSm80INS1_25CollectiveMainloopFwdSm80ILi8ELi2ELb0EN4cute5tupleIJNS5_1CILi128EEENS7_ILi64EEENS7_ILi192EEEEEELi192ENS_10bfloat16_tEfNS_4arch4Sm80ELb0ELb1ELb1ELb0ELb1ELb0ELb1ELb0EEENS1_21CollectiveEpilogueFwdINS6_IJS8_SA_S9_EEENS6_IJNS7_ILi1EEESI_SI_EEESC_SE_Li256ELb0ELb1ELb0ELb0EEENS1_19SingleTileSchedulerILb0ELb0ELb1ELi128EEEEEEEEEvNT_6ParamsE)
        /*023c*/ 	.word	0x00000000


	//----- nvinfo : EIATTR_REGCOUNT
	.align		4
.L_106:
        /*0240*/ 	.byte	0x04, 0x2f
        /*0242*/ 	.short	(.L_108 - .L_107)
	.align		4
.L_107:
        /*0244*/ 	.word	index@(_ZN7cutlass13device_kernelIN5flash19enable_sm80_to_sm89INS1_16FlashAttnFwdSm80INS1_25CollectiveMainloopFwdSm80ILi8ELi2ELb0EN4cute5tupleIJNS5_1CILi128EEENS7_ILi64EEENS7_ILi192EEEEEELi192ENS_10bfloat16_tEfNS_4arch4Sm80ELb0ELb0ELb1ELb1ELb1ELb1ELb1ELb0EEENS1_21CollectiveEpilogueFwdINS6_IJS8_SA_S9_EEENS6_IJNS7_ILi1EEESI_SI_EEESC_SE_Li256ELb1ELb1ELb0ELb0EEENS1_19SingleTileSchedulerILb1ELb0ELb1ELi128EEEEEEEEEvNT_6ParamsE)
        /*0248*/ 	.word	0x00000004


	//----- nvinfo : EIATTR_FRAME_SIZE
	.align		4
.L_108:
        /*024c*/ 	.byte	0x04, 0x11
        /*024e*/ 	.short	(.L_110 - .L_109)
	.align		4
.L_109:
        /*0250*/ 	.word	index@(_ZN7cutlass13device_kernelIN5flash19enable_sm80_to_sm89INS1_16FlashAttnFwdSm80INS1_25CollectiveMainloopFwdSm80ILi8ELi2ELb0EN4cute5tupleIJNS5_1CILi128EEENS7_ILi64EEENS7_ILi192EEEEEELi192ENS_10bfloat16_tEfNS_4arch4Sm80ELb0ELb0ELb1ELb1ELb1ELb1ELb1ELb0EEENS1_21CollectiveEpilogueFwdINS6_IJS8_SA_S9_EEENS6_IJNS7_ILi1EEESI_SI_EEESC_SE_Li256ELb1ELb1ELb0ELb0EEENS1_19SingleTileSchedulerILb1ELb0ELb1ELi128EEEEEEEEEvNT_6ParamsE)
        /*0254*/ 	.word	0x00000000


	//----- nvinfo : EIATTR_REGCOUNT
	.align		4
.L_110:
        /*0258*/ 	.byte	0x04, 0x2f
        /*025a*/ 	.short	(.L_112 - .L_111)
	.align		4
.L_111:
        /*025c*/ 	.word	index@(_ZN7cutlass13device_kernelIN5flash19enable_sm80_to_sm89INS1_16FlashAttnFwdSm80INS1_25CollectiveMainloopFwdSm80ILi8ELi2ELb0EN4cute5tupleIJNS5_1CILi128EEENS7_ILi64EEENS7_ILi192EEEEEELi192ENS_10bfloat16_tEfNS_4arch4Sm80ELb0ELb0ELb1ELb1ELb1ELb0ELb1ELb0EEENS1_21CollectiveEpilogueFwdINS6_IJS8_SA_S9_EEENS6_IJNS7_ILi1EEESI_SI_EEESC_SE_Li256ELb1ELb1ELb0ELb0EEENS1_19SingleTileSchedulerILb1ELb0ELb1ELi128EEEEEEEEEvNT_6ParamsE)
        /*0260*/ 	.word	0x00000004


	//----- nvinfo : EIATTR_FRAME_SIZE
	.align		4
.L_112:
        /*0264*/ 	.byte	0x04, 0x11
        /*0266*/ 	.short	(.L_114 - .L_113)
	.align		4
.L_113:
        /*0268*/ 	.word	index@(_ZN7cutlass13device_kernelIN5flash19enable_sm80_to_sm89INS1_16FlashAttnFwdSm80INS1_25CollectiveMainloopFwdSm80ILi8ELi2ELb0EN4cute5tupleIJNS5_1CILi128EEENS7_ILi64EEENS7_ILi192EEEEEELi192ENS_10bfloat16_tEfNS_4arch4Sm80ELb0ELb0ELb1ELb1ELb1ELb0ELb1ELb0EEENS1_21CollectiveEpilogueFwdINS6_IJS8_SA_S9_EEENS6_IJNS7_ILi1EEESI_SI_EEESC_SE_Li256ELb1ELb1ELb0ELb0EEENS1_19SingleTileSchedulerILb1ELb0ELb1ELi128EEEEEEEEEvNT_6ParamsE)
        /*026c*/ 	.word	0x00000000


	//----- nvinfo : EIATTR_REGCOUNT
	.align		4
.L_114:
        /*0270*/ 	.byte	0x04, 0x2f
        /*0272*/ 	.short	(.L_116 - .L_115)
	.align		4
.L_115:
        /*0274*/ 	.word	index@(_ZN7cutlass13device_kernelIN5flash19enable_sm80_to_sm89INS1_16FlashAttnFwdSm80INS1_25CollectiveMainloopFwdSm80ILi8ELi2ELb0EN4cute5tupleIJNS5_1CILi128EEENS7_ILi64EEENS7_ILi192EEEEEELi192ENS_10bfloat16_tEfNS_4arch4Sm80ELb0ELb0ELb1ELb0ELb1ELb0ELb1ELb0EEENS1_21CollectiveEpilogueFwdINS6_IJS8_SA_S9_EEENS6_IJNS7_ILi1EEESI_SI_EEESC_SE_Li256ELb0ELb1ELb0ELb0EEENS1_19SingleTileSchedulerILb0ELb0ELb1ELi128EEEEEEEEEvNT_6ParamsE)
        /*0278*/ 	.word	0x00000004


	//----- nvinfo : EIATTR_FRAME_SIZE
	.align		4
.L_116:
        /*027c*/ 	.byte	0x04, 0x11
        /*027e*/ 	.short	(.L_118 - .L_117)
	.align		4
.L_117:
        /*0280*/ 	.word	index@(_ZN7cutlass13device_kernelIN5flash19enable_sm80_to_sm89INS1_16FlashAttnFwdSm80INS1_25CollectiveMainloopFwdSm80ILi8ELi2ELb0EN4cute5tupleIJNS5_1CILi128EEENS7_ILi64EEENS7_ILi192EEEEEELi192ENS_10bfloat16_tEfNS_4arch4Sm80ELb0ELb0ELb1ELb0ELb1ELb0ELb1ELb0EEENS1_21CollectiveEpilogueFwdINS6_IJS8_SA_S9_EEENS6_IJNS7_ILi1EEESI_SI_EEESC_SE_Li256ELb0ELb1ELb0ELb0EEENS1_19SingleTileSchedulerILb0ELb0ELb1ELi128EEEEEEEEEvNT_6ParamsE)
        /*0284*/ 	.word	0x00000000


	//----- nvinfo : EIATTR_REGCOUNT
	.align		4
.L_118:
        /*0288*/ 	.byte	0x04, 0x2f
        /*028a*/ 	.short	(.L_120 - .L_119)
	.align		4
.L_119:
        /*028c*/ 	.word	index@(_ZN7cutlass13device_kernelIN5flash19enable_sm80_to_sm89INS1_16FlashAttnFwdSm80INS1_25CollectiveMainloopFwdSm80ILi8ELi1ELb0EN4cute5tupleIJNS5_1CILi128EEENS7_ILi64EEENS7_ILi192EEEEEELi192ENS_10bfloat16_tEfNS_4arch4Sm80ELb1ELb0ELb1ELb1ELb1ELb1ELb1ELb0EEENS1_21CollectiveEpilogueFwdINS6_IJS8_SA_S9_EEENS6_IJNS7_ILi1EEESI_SI_EEESC_SE_Li256ELb1ELb1ELb0ELb0EEENS1_19SingleTileSchedulerILb1ELb0ELb1ELi128EEEEEEEEEvNT_6ParamsE)
        /*0290*/ 	.word	0x00000004


	//----- nvinfo : EIATTR_FRAME_SIZE
	.align		4
.L_120:
        /*0294*/ 	.byte	0x04, 0x11
        /*0296*/ 	.short	(.L_122 - .L_121)
	.align		4
.L_121:
        /*0298*/ 	.word	index@(_ZN7cutlass13device_kernelIN5flash19enable_sm80_to_sm89INS1_16FlashAttnFwdSm80INS1_25CollectiveMainloopFwdSm80ILi8ELi1ELb0EN4cute5tupleIJNS5_1CILi128EEENS7_ILi64EEENS7_ILi192EEEEEELi192ENS_10bfloat16_tEfNS_4arch4Sm80ELb1ELb0ELb1ELb1ELb1ELb1ELb1ELb0EEENS1_21CollectiveEpilogueFwdINS6_IJS8_SA_S9_EEENS6_IJNS7_ILi1EEESI_SI_EEESC_SE_Li256ELb1ELb1ELb0ELb0EEENS1_19SingleTileSchedulerILb1ELb0ELb1ELi128EEEEEEEEEvNT_6ParamsE)
        /*029c*/ 	.word	0x00000000


	//----- nvinfo : EIATTR_REGCOUNT
	.align		4
.L_122:
        /*02a0*/ 	.byte	0x04, 0x2f
        /*02a2*/ 	.short	(.L_124 - .L_123)
	.align		4
.L_123:
        /*02a4*/ 	.word	index@(_ZN7cutlass13device_kernelIN5flash19enable_sm80_to_sm89INS1_16FlashAttnFwdSm80INS1_25CollectiveMainloopFwdSm80ILi8ELi1ELb0EN4cute5tupleIJNS5_1CILi128EEENS7_ILi64EEENS7_ILi192EEEEEELi192ENS_10bfloat16_tEfNS_4arch4Sm80ELb1ELb0ELb1ELb1ELb1ELb0ELb1ELb0EEENS1_21CollectiveEpilogueFwdINS6_IJS8_SA_S9_EEENS6_IJNS7_ILi1EEESI_SI_EEESC_SE_Li256ELb1ELb1ELb0ELb0EEENS1_19SingleTileSchedulerILb1ELb0ELb1ELi128EEEEEEEEEvNT_6ParamsE)
        /*02a8*/ 	.word	0x00000004


	//----- nvinfo : EIATTR_FRAME_SIZE
	.align		4
.L_124:
        /*02ac*/ 	.byte	0x04, 0x11
        /*02ae*/ 	.short	(.L_126 - .L_125)
	.align		4
.L_125:
        /*02b0*/ 	.word	index@(_ZN7cutlass13device_kernelIN5flash19enable_sm80_to_sm89INS1_16FlashAttnFwdSm80INS1_25CollectiveMainloopFwdSm80ILi8ELi1ELb0EN4cute5tupleIJNS5_1CILi128EEENS7_ILi64EEENS7_ILi192EEEEEELi192ENS_10bfloat16_tEfNS_4arch4Sm80ELb1ELb0ELb1ELb1ELb1ELb0ELb1ELb0EEENS1_21CollectiveEpilogueFwdINS6_IJS8_SA_S9_EEENS6_IJNS7_ILi1EEESI_SI_EEESC_SE_Li256ELb1ELb1ELb0ELb0EEENS1_19SingleTileSchedulerILb1ELb0ELb1ELi128EEEEEEEEEvNT_6ParamsE)
        /*02b4*/ 	.word	0x00000000


	//----- nvinfo : EIATTR_REGCOUNT
	.align		4
.L_126:
        /*02b8*/ 	.byte	0x04, 0x2f
        /*02ba*/ 	.short	(.L_128 - .L_127)
	.align		4
.L_127:
        /*02bc*/ 	.word	index@(_ZN7cutlass13device_kernelIN5flash19enable_sm80_to_sm89INS1_16FlashAttnFwdSm80INS1_25CollectiveMainloopFwdSm80ILi8ELi1ELb0EN4cute5tupleIJNS5_1CILi128EEENS7_ILi64EEENS7_ILi192EEEEEELi192ENS_10bfloat16_tEfNS_4arch4Sm80ELb1ELb0ELb1ELb0ELb1ELb0ELb1ELb0EEENS1_21CollectiveEpilogueFwdINS6_IJS8_SA_S9_EEENS6_IJNS7_ILi1EEESI_SI_EEESC_SE_Li256ELb0ELb1ELb0ELb0EEENS1_30DynamicPersistentTileSchedulerILi256ELi256ELb0ELb1ELb0EEEEEEEEEvNT_6ParamsE)
        /*02c0*/ 	.word	0x00000004


	//----- nvinfo : EIATTR_FRAME_SIZE
	.align		4
.L_128:
        /*02c4*/ 	.byte	0x04, 0x11
        /*02c6*/ 	.short	(.L_130 - .L_129)
	.align		4
.L_129:
        /*02c8*/ 	.word	index@(_ZN7cutlass13device_kernelIN5flash19enable_sm80_to_sm89INS1_16FlashAttnFwdSm80INS1_25CollectiveMainloopFwdSm80ILi8ELi1ELb0EN4cute5tupleIJNS5_1CILi128EEENS7_ILi64EEENS7_ILi192EEEEEELi192ENS_10bfloat16_tEfNS_4arch4Sm80ELb1ELb0ELb1ELb0ELb1ELb0ELb1ELb0EEENS1_21CollectiveEpilogueFwdINS6_IJS8_SA_S9_EEENS6_IJNS7_ILi1EEESI_SI_EEESC_SE_Li256ELb0ELb1ELb0ELb0EEENS1_30DynamicPersistentTileSchedulerILi256ELi256ELb0ELb1ELb0EEEEEEEEEvNT_6ParamsE)
        /*02cc*/ 	.word	0x00000000


	//----- nvinfo : EIATTR_REGCOUNT
	.align		4
.L_130:
        /*02d0*/ 	.byte	0x04, 0x2f
        /*02d2*/ 	.short	(.L_132 - .L_131)
	.align		4
.L_131:
        /*02d4*/ 	.word	index@(_ZN7cutlass13device_kernelIN5flash19enable_sm80_to_sm89INS1_16FlashAttnFwdSm80INS1_25CollectiveMainloopFwdSm80ILi8ELi1ELb0EN4cute5tupleIJNS5_1CILi128EEENS7_ILi64EEENS7_ILi192EEEEEELi192ENS_10bfloat16_tEfNS_4arch4Sm80ELb0ELb1ELb1ELb1ELb1ELb1ELb1ELb0EEENS1_21CollectiveEpilogueFwdINS6_IJS8_SA_S9_EEENS6_IJNS7_ILi1EEESI_SI_EEESC_SE_Li256ELb1ELb1ELb0ELb0EEENS1_19SingleTileSchedulerILb1ELb0ELb1ELi128EEEEEEEEEvNT_6ParamsE)
        /*02d8*/ 	.word	0x00000004


	//----- nvinfo : EIATTR_FRAME_SIZE
	.align		4
.L_132:
        /*02dc*/ 	.byte	0x04, 0x11
        /*02de*/ 	.short	(.L_134 - .L_133)
	.align		4
.L_133:
        /*02e0*/ 	.word	index@(_ZN7cutlass13device_kernelIN5flash19enable_sm80_to_sm89INS1_16FlashAttnFwdSm80INS1_25CollectiveMainloopFwdSm80ILi8ELi1ELb0EN4cute5tupleIJNS5_1CILi128EEENS7_ILi64EEENS7_ILi192EEEEEELi192ENS_10bfloat16_tEfNS_4arch4Sm80ELb0ELb1ELb1ELb1ELb1ELb1ELb1ELb0EEENS1_21CollectiveEpilogueFwdINS6_IJS8_SA_S9_EEENS6_IJNS7_ILi1EEESI_SI_EEESC_SE_Li256ELb1ELb1ELb0ELb0EEENS1_19SingleTileSchedulerILb1ELb0ELb1ELi128EEEEEEEEEvNT_6ParamsE)
        /*02e4*/ 	.word	0x00000000


	//----- nvinfo : EIATTR_REGCOUNT
	.align		4
.L_134:
        /*02e8*/ 	.byte	0x04, 0x2f
        /*02ea*/ 	.short	(.L_136 - .L_135)
	.align		4
.L_135:
        /*02ec*/ 	.word	index@(_ZN7cutlass13device_kernelIN5flash19enable_sm80_to_sm89INS1_16FlashAttnFwdSm80INS1_25CollectiveMainloopFwdSm80ILi8ELi1ELb0EN4cute5tupleIJNS5_1CILi128EEENS7_ILi64EEENS7_ILi192EEEEEELi192ENS_10bfloat16_tEfNS_4arch4Sm80ELb0ELb1ELb1ELb1ELb1ELb0ELb1ELb0EEENS1_21CollectiveEpilogueFwdINS6_IJS8_SA_S9_EEENS6_IJNS7_ILi1EEESI_SI_EEESC_SE_Li256ELb1ELb1ELb0ELb0EEENS1_19SingleTileSchedulerILb1ELb0ELb1ELi128EEEEEEEEEvNT_6ParamsE)
        /*02f0*/ 	.word	0x00000004


	//----- nvinfo : EIATTR_FRAME_SIZE
	.align		4
.L_136:
        /*02f4*/ 	.byte	0x04, 0x11
        /*02f6*/ 	.short	(.L_138 - .L_137)
	.align		4
.L_137:
        /*02f8*/ 	.word	index@(_ZN7cutlass13device_kernelIN5flash19enable_sm80_to_sm89INS1_16FlashAttnFwdSm80INS1_25CollectiveMainloopFwdSm80ILi8ELi1ELb0EN4cute5tupleIJNS5_1CILi128EEENS7_ILi64EEENS7_ILi192EEEEEELi192ENS_10bfloat16_tEfNS_4arch4Sm80ELb0ELb1ELb1ELb1ELb1ELb0ELb1ELb0EEENS1_21CollectiveEpilogueFwdINS6_IJS8_SA_S9_EEENS6_IJNS7_ILi1EEESI_SI_EEESC_SE_Li256ELb1ELb1ELb0ELb0EEENS1_19SingleTileSchedulerILb1ELb0ELb1ELi128EEEEEEEEEvNT_6ParamsE)
        /*02fc*/ 	.word	0x00000000


	//----- nvinfo : EIATTR_REGCOUNT
	.align		4
.L_138:
        /*0300*/ 	.byte	0x04, 0x2f
        /*0302*/ 	.short	(.L_140 - .L_139)
	.align		4
.L_139:
        /*0304*/ 	.word	index@(_ZN7cutlass13device_kernelIN5flash19enable_sm80_to_sm89INS1_16FlashAttnFwdSm80INS1_25CollectiveMainloopFwdSm80ILi8ELi1ELb0EN4cute5tupleIJNS5_1CILi128EEENS7_ILi64EEENS7_ILi192EEEEEELi192ENS_10bfloat16_tEfNS_4arch4Sm80ELb0ELb1ELb1ELb0ELb1ELb0ELb1ELb0EEENS1_21CollectiveEpilogueFwdINS6_IJS8_SA_S9_EEENS6_IJNS7_ILi1EEESI_SI_EEESC_SE_Li256ELb0ELb1ELb0ELb0EEENS1_19SingleTileSchedulerILb0ELb0ELb1ELi128EEEEEEEEEvNT_6ParamsE)
        /*0308*/ 	.word	0x00000004


	//----- nvinfo : EIATTR_FRAME_SIZE
	.align		4
.L_140:
        /*030c*/ 	.byte	0x04, 0x11
        /*030e*/ 	.short	(.L_142 - .L_141)
	.align		4
.L_141:
        /*0310*/ 	.word	index@(_ZN7cutlass13device_kernelIN5flash19enable_sm80_to_sm89INS1_16FlashAttnFwdSm80INS1_25CollectiveMainloopFwdSm80ILi8ELi1ELb0EN4cute5tupleIJNS5_1CILi128EEENS7_ILi64EEENS7_ILi192EEEEEELi192ENS_10bfloat16_tEfNS_4arch4Sm80ELb0ELb1ELb1ELb0ELb1ELb0ELb1ELb0EEENS1_21CollectiveEpilogueFwdINS6_IJS8_SA_S9_EEENS6_IJNS7_ILi1EEESI_SI_EEESC_SE_Li256ELb0ELb1ELb0ELb0EEENS1_19SingleTileSchedulerILb0ELb0ELb1ELi128EEEEEEEEEvNT_6ParamsE)
        /*0314*/ 	.word	0x00000000


	//----- nvinfo : EIATTR_REGCOUNT
	.align		4
.L_142:
        /*0318*/ 	.byte	0x04, 0x2f
        /*031a*/ 	.short	(.L_144 - .L_143)
	.align		4
.L_143:
        /*031c*/ 	.word	index@(_ZN7cutlass13device_kernelIN5flash19enable_sm80_to_sm89INS1_16FlashAttnFwdSm80INS1_25CollectiveMainloopFwdSm80ILi8ELi1ELb0EN4cute5tupleIJNS5_1CILi128EEENS7_ILi64EEENS7_ILi192EEEEEELi192ENS_10bfloat16_tEfNS_4arch4Sm80ELb0ELb0ELb1ELb1ELb1ELb1ELb1ELb0EEENS1_21CollectiveEpilogueFwdINS6_IJS8_SA_S9_EEENS6_IJNS7_ILi1EEESI_SI_EEESC_SE_Li256ELb1ELb1ELb0ELb0EEENS1_19SingleTileSchedulerILb1ELb0ELb1ELi128EEEEEEEEEvNT_6ParamsE)
        /*0320*/ 	.word	0x00000004


	//----- nvinfo : EIATTR_FRAME_SIZE
	.align		4
.L_144:
        /*0324*/ 	.byte	0x04, 0x11
        /*0326*/ 	.short	(.L_146 - .L_145)
	.align		4
.L_145:
        /*0328*/ 	.word	index@(_ZN7cutlass13device_kernelIN5flash19enable_sm80_to_sm89INS1_16FlashAttnFwdSm80INS1_25CollectiveMainloopFwdSm80ILi8ELi1ELb0EN4cute5tupleIJNS5_1CILi128EEENS7_ILi64EEENS7_ILi192EEEEEELi192ENS_10bfloat16_tEfNS_4arch4Sm80ELb0ELb0ELb1ELb1ELb1ELb1ELb1ELb0EEENS1_21CollectiveEpilogueFwdINS6_IJS8_SA_S9_EEENS6_IJNS7_ILi1EEESI_SI_EEESC_SE_Li256ELb1ELb1ELb0ELb0EEENS1_19SingleTileSchedulerILb1ELb0ELb1ELi128EEEEEEEEEvNT_6ParamsE)
        /*032c*/ 	.word	0x00000000


	//----- nvinfo : EIATTR_REGCOUNT
	.align		4
.L_146:
        /*0330*/ 	.byte	0x04, 0x2f
        /*0332*/ 	.short	(.L_148 - .L_147)
	.align		4
.L_147:
        /*0334*/ 	.word	index@(_ZN7cutlass13device_kernelIN5flash19enable_sm80_to_sm89INS1_16FlashAttnFwdSm80INS1_25CollectiveMainloopFwdSm80ILi8ELi1ELb0EN4cute5tupleIJNS5_1CILi128EEENS7_ILi64EEENS7_ILi192EEEEEELi192ENS_10bfloat16_tEfNS_4arch4Sm80ELb0ELb0ELb1ELb1ELb1ELb0ELb1ELb0EEENS1_21CollectiveEpilogueFwdINS6_IJS8_SA_S9_EEENS6_IJNS7_ILi1EEESI_SI_EEESC_SE_Li256ELb1ELb1ELb0ELb0EEENS1_19SingleTileSchedulerILb1ELb0ELb1ELi128EEEEEEEEEvNT_6ParamsE)
        /*0338*/ 	.word	0x00000004


	//----- nvinfo : EIATTR_FRAME_SIZE
	.align		4
.L_148:
        /*033c*/ 	.byte	0x04, 0x11
        /*033e*/ 	.short	(.L_150 - .L_149)
	.align		4
.L_149:
        /*0340*/ 	.word	index@(_ZN7cutlass13device_kernelIN5flash19enable_sm80_to_sm89INS1_16FlashAttnFwdSm80INS1_25CollectiveMainloopFwdSm80ILi8ELi1ELb0EN4cute5tupleIJNS5_1CILi128EEENS7_ILi64EEENS7_ILi192EEEEEELi192ENS_10bfloat16_tEfNS_4arch4Sm80ELb0ELb0ELb1ELb1ELb1ELb0ELb1ELb0EEENS1_21CollectiveEpilogueFwdINS6_IJS8_SA_S9_EEENS6_IJNS7_ILi1EEESI_SI_EEESC_SE_Li256ELb1ELb1ELb0ELb0EEENS1_19SingleTileSchedulerILb1ELb0ELb1ELi128EEEEEEEEEvNT_6ParamsE)
        /*0344*/ 	.word	0x00000000


	//----- nvinfo : EIATTR_REGCOUNT
	.align		4
.L_150:
        /*0348*/ 	.byte	0x04, 0x2f
        /*034a*/ 	.short	(.L_152 - .L_151)
	.align		4
.L_151:
        /*034c*/ 	.word	index@(_ZN7cutlass13device_kernelIN5flash19enable_sm80_to_sm89INS1_16FlashAttnFwdSm80INS1_25CollectiveMainloopFwdSm80ILi8ELi1ELb0EN4cute5tupleIJNS5_1CILi128EEENS7_ILi64EEENS7_ILi192EEEEEELi192ENS_10bfloat16_tEfNS_4arch4Sm80ELb0ELb0ELb1ELb0ELb1ELb0ELb1ELb0EEENS1_21CollectiveEpilogueFwdINS6_IJS8_SA_S9_EEENS6_IJNS7_ILi1EEESI_SI_EEESC_SE_Li256ELb0ELb1ELb0ELb0EEENS1_19SingleTileSchedulerILb0ELb0ELb1ELi128EEEEEEEEEvNT_6ParamsE)
        /*0350*/ 	.word	0x00000004


	//----- nvinfo : EIATTR_FRAME_SIZE
	.align		4
.L_152:
        /*0354*/ 	.byte	0x04, 0x11
        /*0356*/ 	.short	(.L_154 - .L_153)
	.align		4
.L_153:
        /*0358*/ 	.word	index@(_ZN7cutlass13device_kernelIN5flash19enable_sm80_to_sm89INS1_16FlashAttnFwdSm80INS1_25CollectiveMainloopFwdSm80ILi8ELi1ELb0EN4cute5tupleIJNS5_1CILi128EEENS7_ILi64EEENS7_ILi192EEEEEELi192ENS_10bfloat16_tEfNS_4arch4Sm80ELb0ELb0ELb1ELb0ELb1ELb0ELb1ELb0EEENS1_21CollectiveEpilogueFwdINS6_IJS8_SA_S9_EEENS6_IJNS7_ILi1EEESI_SI_EEESC_SE_Li256ELb0ELb1ELb0ELb0EEENS1_19SingleTileSchedulerILb0ELb0ELb1ELi128EEEEEEEEEvNT_6ParamsE)
        /*035c*/ 	.word	0x00000000


	//----- nvinfo : EIATTR_MIN_STACK_SIZE
	.align		4
.L_154:
        /*0360*/ 	.byte	0x04, 0x12
        /*0362*/ 	.short	(.L_156 - .L_155)
	.align		4
.L_155:
        /*0364*/ 	.word	index@(_ZN7cutlass13device_kernelIN5flash19enable_sm80_to_sm89INS1_16FlashAttnFwdSm80INS1_25CollectiveMainloopFwdSm80ILi8ELi1ELb0EN4cute5tupleIJNS5_1CILi128EEENS7_ILi64EEENS7_ILi192EEEEEELi192ENS_10bfloat16_tEfNS_4arch4Sm80ELb0ELb0ELb1ELb0ELb1ELb0ELb1ELb0EEENS1_21CollectiveEpilogueFwdINS6_IJS8_SA_S9_EEENS6_IJNS7_ILi1EEESI_SI_EEESC_SE_Li256ELb0ELb1ELb0ELb0EEENS1_19SingleTileSchedulerILb0ELb0ELb1ELi128EEEEEEEEEvNT_6ParamsE)
        /*0368*/ 	.word	0x00000000


	//----- nvinfo : EIATTR_MIN_STACK_SIZE
	.align		4
.L_156:
        /*036c*/ 	.byte	0x04, 0x12
        /*036e*/ 	.short	(.L_158 - .L_157)
	.align		4
.L_157:
        /*0370*/ 	.word	index@(_ZN7cutlass13device_kernelIN5flash19enable_sm80_to_sm89INS1_16FlashAttnFwdSm80INS1_25CollectiveMainloopFwdSm80ILi8ELi1ELb0EN4cute5tupleIJNS5_1CILi128EEENS7_ILi64EEENS7_ILi192EEEEEELi192ENS_10bfloat16_tEfNS_4arch4Sm80ELb0ELb0ELb1ELb1ELb1ELb0ELb1ELb0EEENS1_21CollectiveEpilogueFwdINS6_IJS8_SA_S9_EEENS6_IJNS7_ILi1EEESI_SI_EEESC_SE_Li256ELb1ELb1ELb0ELb0EEENS1_19SingleTileSchedulerILb1ELb0ELb1ELi128EEEEEEEEEvNT_6ParamsE)
        /*0374*/ 	.word	0x00000000


	//----- nvinfo : EIATTR_MIN_STACK_SIZE
	.align		4
.L_158:
        /*0378*/ 	.byte	0x04, 0x12
        /*037a*/ 	.short	(.L_160 - .L_159)
	.align		4
.L_159:
        /*037c*/ 	.word	index@(_ZN7cutlass13device_kernelIN5flash19enable_sm80_to_sm89INS1_16FlashAttnFwdSm80INS1_25CollectiveMainloopFwdSm80ILi8ELi1ELb0EN4cute5tupleIJNS5_1CILi128EEENS7_ILi64EEENS7_ILi192EEEEEELi192ENS_10bfloat16_tEfNS_4arch4Sm80ELb0ELb0ELb1ELb1ELb1ELb1ELb1ELb0EEENS1_21CollectiveEpilogueFwdINS6_IJS8_SA_S9_EEENS6_IJNS7_ILi1EEESI_SI_EEESC_SE_Li256ELb1ELb1ELb0ELb0EEENS1_19SingleTileSchedulerILb1ELb0ELb1ELi128EEEEEEEEEvNT_6ParamsE)
        /*0380*/ 	.word	0x00000000


	//----- nvinfo : EIATTR_MIN_STACK_SIZE
	.align		4
.L_160:
        /*0384*/ 	.byte	0x04, 0x12
        /*0386*/ 	.short	(.L_162 - .L_161)
	.align		4
.L_161:
        /*0388*/ 	.word	index@(_ZN7cutlass13device_kernelIN5flash19enable_sm80_to_sm89INS1_16FlashAttnFwdSm80INS1_25CollectiveMainloopFwdSm80ILi8ELi1ELb0EN4cute5tupleIJNS5_1CILi128EEENS7_ILi64EEENS7_ILi192EEEEEELi192ENS_10bfloat16_tEfNS_4arch4Sm80ELb0ELb1ELb1ELb0ELb1ELb0ELb1ELb0EEENS1_21CollectiveEpilogueFwdINS6_IJS8_SA_S9_EEENS6_IJNS7_ILi1EEESI_SI_EEESC_SE_Li256ELb0ELb1ELb0ELb0EEENS1_19SingleTileSchedulerILb0ELb0ELb1ELi128EEEEEEEEEvNT_6ParamsE)
        /*038c*/ 	.word	0x00000000


	//----- nvinfo : EIATTR_MIN_STACK_SIZE
	.align		4
.L_162:
        /*0390*/ 	.byte	0x04, 0x12
        /*0392*/ 	.short	(.L_164 - .L_163)
	.align		4
.L_163:
        /*0394*/ 	.word	index@(_ZN7cutlass13device_kernelIN5flash19enable_sm80_to_sm89INS1_16FlashAttnFwdSm80INS1_25CollectiveMainloopFwdSm80ILi8ELi1ELb0EN4cute5tupleIJNS5_1CILi128EEENS7_ILi64EEENS7_ILi192EEEEEELi192ENS_10bfloat16_tEfNS_4arch4Sm80ELb0ELb1ELb1ELb1ELb1ELb0ELb1ELb0EEENS1_21CollectiveEpilogueFwdINS6_IJS8_SA_S9_EEENS6_IJNS7_ILi1EEESI_SI_EEESC_SE_Li256ELb1ELb1ELb0ELb0EEENS1_19SingleTileSchedulerILb1ELb0ELb1ELi128EEEEEEEEEvNT_6ParamsE)
        /*0398*/ 	.word	0x00000000


	//----- nvinfo : EIATTR_MIN_STACK_SIZE
	.align		4
.L_164:
        /*039c*/ 	.byte	0x04, 0x12
        /*039e*/ 	.short	(.L_166 - .L_165)
	.align		4
.L_165:
        /*03a0*/ 	.word	index@(_ZN7cutlass13device_kernelIN5flash19enable_sm80_to_sm89INS1_16FlashAttnFwdSm80INS1_25CollectiveMainloopFwdSm80ILi8ELi1ELb0EN4cute5tupleIJNS5_1CILi128EEENS7_ILi64EEENS7_ILi192EEEEEELi192ENS_10bfloat16_tEfNS_4arch4Sm80ELb0ELb1ELb1ELb1ELb1ELb1ELb1ELb0EEENS1_21CollectiveEpilogueFwdINS6_IJS8_SA_S9_EEENS6_IJNS7_ILi1EEESI_SI_EEESC_SE_Li256ELb1ELb1ELb0ELb0EEENS1_19SingleTileSchedulerILb1ELb0ELb1ELi128EEEEEEEEEvNT_6ParamsE)
        /*03a4*/ 	.word	0x00000000


	//----- nvinfo : EIATTR_MIN_STACK_SIZE
	.align		4
.L_166:
        /*03a8*/ 	.byte	0x04, 0x12
        /*03aa*/ 	.short	(.L_168 - .L_167)
	.align		4
.L_167:
        /*03ac*/ 	.word	index@(_ZN7cutlass13device_kernelIN5flash19enable_sm80_to_sm89INS1_16FlashAttnFwdSm80INS1_25CollectiveMainloopFwdSm80ILi8ELi1ELb0EN4cute5tupleIJNS5_1CILi128EEENS7_ILi64EEENS7_ILi192EEEEEELi192ENS_10bfloat16_tEfNS_4arch4Sm80ELb1ELb0ELb1ELb0ELb1ELb0ELb1ELb0EEENS1_21CollectiveEpilogueFwdINS6_IJS8_SA_S9_EEENS6_IJNS7_ILi1EEESI_SI_EEESC_SE_Li256ELb0ELb1ELb0ELb0EEENS1_30DynamicPersistentTileSchedulerILi256ELi256ELb0ELb1ELb0EEEEEEEEEvNT_6ParamsE)
        /*03b0*/ 	.word	0x00000000


	//----- nvinfo : EIATTR_MIN_STACK_SIZE
	.align		4
.L_168:
        /*03b4*/ 	.byte	0x04, 0x12
        /*03b6*/ 	.short	(.L_170 - .L_169)
	.align		4
.L_169:
        /*03b8*/ 	.word	index@(_ZN7cutlass13device_kernelIN5flash19enable_sm80_to_sm89INS1_16FlashAttnFwdSm80INS1_25CollectiveMainloopFwdSm80ILi8ELi1ELb0EN4cute5tupleIJNS5_1CILi128EEENS7_ILi64EEENS7_ILi192EEEEEELi192ENS_10bfloat16_tEfNS_4arch4Sm80ELb1ELb0ELb1ELb1ELb1ELb0ELb1ELb0EEENS1_21CollectiveEpilogueFwdINS6_IJS8_SA_S9_EEENS6_IJNS7_ILi1EEESI_SI_EEESC_SE_Li256ELb1ELb1ELb0ELb0EEENS1_19SingleTileSchedulerILb1ELb0ELb1ELi128EEEEEEEEEvNT_6ParamsE)
        /*03bc*/ 	.word	0x00000000


	//----- nvinfo : EIATTR_MIN_STACK_SIZE
	.align		4
.L_170:
        /*03c0*/ 	.byte	0x04, 0x12
        /*03c2*/ 	.short	(.L_172 - .L_171)
	.align		4
.L_171:
        /*03c4*/ 	.word	index@(_ZN7cutlass13device_kernelIN5flash19enable_sm80_to_sm89INS1_16FlashAttnFwdSm80INS1_25CollectiveMainloopFwdSm80ILi8ELi1ELb0EN4cute5tupleIJNS5_1CILi128EEENS7_ILi64EEENS7_ILi192EEEEEELi192ENS_10bfloat16_tEfNS_4arch4Sm80ELb1ELb0ELb1ELb1ELb1ELb1ELb1ELb0EEENS1_21CollectiveEpilogueFwdINS6_IJS8_SA_S9_EEENS6_IJNS7_ILi1EEESI_SI_EEESC_SE_Li256ELb1ELb1ELb0ELb0EEENS1_19SingleTileSchedulerILb1ELb0ELb1ELi128EEEEEEEEEvNT_6ParamsE)
        /*03c8*/ 	.word	0x00000000


	//----- nvinfo : EIATTR_MIN_STACK_SIZE
	.align		4
.L_172:
        /*03cc*/ 	.byte	0x04, 0x12
        /*03ce*/ 	.short	(.L_174 - .L_173)
	.align		4
.L_173:
        /*03d0*/ 	.word	index@(_ZN7cutlass13device_kernelIN5flash19enable_sm80_to_sm89INS1_16FlashAttnFwdSm80INS1_25CollectiveMainloopFwdSm80ILi8ELi2ELb0EN4cute5tupleIJNS5_1CILi128EEENS7_ILi64EEENS7_ILi192EEEEEELi192ENS_10bfloat16_tEfNS_4arch4Sm80ELb0ELb0ELb1ELb0ELb1ELb0ELb1ELb0EEENS1_21CollectiveEpilogueFwdINS6_IJS8_SA_S9_EEENS6_IJNS7_ILi1EEESI_SI_EEESC_SE_Li256ELb0ELb1ELb0ELb0EEENS1_19SingleTileSchedulerILb0ELb0ELb1ELi128EEEEEEEEEvNT_6ParamsE)
        /*03d4*/ 	.word	0x00000000


	//----- nvinfo : EIATTR_MIN_STACK_SIZE
	.align		4
.L_174:
        /*03d8*/ 	.byte	0x04, 0x12
        /*03da*/ 	.short	(.L_176 - .L_175)
	.align		4
.L_175:
        /*03dc*/ 	.word	index@(_ZN7cutlass13device_kernelIN5flash19enable_sm80_to_sm89INS1_16FlashAttnFwdSm80INS1_25CollectiveMainloopFwdSm80ILi8ELi2ELb0EN4cute5tupleIJNS5_1CILi128EEENS7_ILi64EEENS7_ILi192EEEEEELi192ENS_10bfloat16_tEfNS_4arch4Sm80ELb0ELb0ELb1ELb1ELb1ELb0ELb1ELb0EEENS1_21CollectiveEpilogueFwdINS6_IJS8_SA_S9_EEENS6_IJNS7_ILi1EEESI_SI_EEESC_SE_Li256ELb1ELb1ELb0ELb0EEENS1_19SingleTileSchedulerILb1ELb0ELb1ELi128EEEEEEEEEvNT_6ParamsE)
        /*03e0*/ 	.word	0x00000000


	//----- nvinfo : EIATTR_MIN_STACK_SIZE
	.align		4
.L_176:
        /*03e4*/ 	.byte	0x04, 0x12
        /*03e6*/ 	.short	(.L_178 - .L_177)
	.align		4
.L_177:
        /*03e8*/ 	.word	index@(_ZN7cutlass13device_kernelIN5flash19enable_sm80_to_sm89INS1_16FlashAttnFwdSm80INS1_25CollectiveMainloopFwdSm80ILi8ELi2ELb0EN4cute5tupleIJNS5_1CILi128EEENS7_ILi64EEENS7_ILi192EEEEEELi192ENS_10bfloat16_tEfNS_4arch4Sm80ELb0ELb0ELb1ELb1ELb1ELb1ELb1ELb0EEENS1_21CollectiveEpilogueFwdINS6_IJS8_SA_S9_EEENS6_IJNS7_ILi1EEESI_SI_EEESC_SE_Li256ELb1ELb1ELb0ELb0EEENS1_19SingleTileSchedulerILb1ELb0ELb1ELi128EEEEEEEEEvNT_6ParamsE)
        /*03ec*/ 	.word	0x00000000


	//----- nvinfo : EIATTR_MIN_STACK_SIZE
	.align		4
.L_178:
        /*03f0*/ 	.byte	0x04, 0x12
        /*03f2*/ 	.short	(.L_180 - .L_179)
	.align		4
.L_179:
        /*03f4*/ 	.word	index@(_ZN7cutlass13device_kernelIN5flash19enable_sm80_to_sm89INS1_16FlashAttnFwdSm80INS1_25CollectiveMainloopFwdSm80ILi8ELi2ELb0EN4cute5tupleIJNS5_1CILi128EEENS7_ILi64EEENS7_ILi192EEEEEELi192ENS_10bfloat16_tEfNS_4arch4Sm80ELb0ELb1ELb1ELb0ELb1ELb0ELb1ELb0EEENS1_21CollectiveEpilogueFwdINS6_IJS8_SA_S9_EEENS6_IJNS7_ILi1EEESI_SI_EEESC_SE_Li256ELb0ELb1ELb0ELb0EEENS1_19SingleTileSchedulerILb0ELb0ELb1ELi128EEEEEEEEEvNT_6ParamsE)
        /*03f8*/ 	.word	0x00000000


	//----- nvinfo : EIATTR_MIN_STACK_SIZE
	.align		4
.L_180:
        /*03fc*/ 	.byte	0x04, 0x12
        /*03fe*/ 	.short	(.L_182 - .L_181)
	.align		4
.L_181:
        /*0400*/ 	.word	index@(_ZN7cutlass13device_kernelIN5flash19enable_sm80_to_sm89INS1_16FlashAttnFwdSm80INS1_25CollectiveMainloopFwdSm80ILi8ELi2ELb0EN4cute5tupleIJNS5_1CILi128EEENS7_ILi64EEENS7_ILi192EEEEEELi192ENS_10bfloat16_tEfNS_4arch4Sm80ELb0ELb1ELb1ELb1ELb1ELb0ELb1ELb0EEENS1_21CollectiveEpilogueFwdINS6_IJS8_SA_S9_EEENS6_IJNS7_ILi1EEESI_SI_EEESC_SE_Li256ELb1ELb1ELb0ELb0EEENS1_19SingleTileSchedulerILb1ELb0ELb1ELi128EEEEEEEEEvNT_6ParamsE)
        /*0404*/ 	.word	0x00000000


	//----- nvinfo : EIATTR_MIN_STACK_SIZE
	.align		4
.L_182:
        /*0408*/ 	.byte	0x04, 0x12
        /*040a*/ 	.short	(.L_184 - .L_183)
	.align		4
.L_183:
        /*040c*/ 	.word	index@(_ZN7cutlass13device_kernelIN5flash19enable_sm80_to_sm89INS1_16FlashAttnFwdSm80INS1_25CollectiveMainloopFwdSm80ILi8ELi2ELb0EN4cute5tupleIJNS5_1CILi128EEENS7_ILi64EEENS7_ILi192EEEEEELi192ENS_10bfloat16_tEfNS_4arch4Sm80ELb0ELb1ELb1ELb1ELb1ELb1ELb1ELb0EEENS1_21CollectiveEpilogueFwdINS6_IJS8_SA_S9_EEENS6_IJNS7_ILi1EEESI_SI_EEESC_SE_Li256ELb1ELb1ELb0ELb0EEENS1_19SingleTileSchedulerILb1ELb0ELb1ELi128EEEEEEEEEvNT_6ParamsE)
        /*0410*/ 	.word	0x00000000


	//----- nvinfo : EIATTR_MIN_STACK_SIZE
	.align		4
.L_184:
        /*0414*/ 	.byte	0x04, 0x12
        /*0416*/ 	.short	(.L_186 - .L_185)
	.align		4
.L_185:
        /*0418*/ 	.word	index@(_ZN7cutlass13device_kernelIN5flash19enable_sm80_to_sm89INS1_16FlashAttnFwdSm80INS1_25CollectiveMainloopFwdSm80ILi8ELi2ELb0EN4cute5tupleIJNS5_1CILi128EEENS7_ILi64EEENS7_ILi192EEEEEELi192ENS_10bfloat16_tEfNS_4arch4Sm80ELb1ELb0ELb1ELb0ELb1ELb0ELb1ELb0EEENS1_21CollectiveEpilogueFwdINS6_IJS8_SA_S9_EEENS6_IJNS7_ILi1EEESI_SI_EEESC_SE_Li256ELb0ELb1ELb0ELb0EEENS1_30DynamicPersistentTileSchedulerILi256ELi256ELb0ELb1ELb0EEEEEEEEEvNT_6ParamsE)
        /*041c*/ 	.word	0x00000000


	//----- nvinfo : EIATTR_MIN_STACK_SIZE
	.align		4
.L_186:
        /*0420*/ 	.byte	0x04, 0x12
        /*0422*/ 	.short	(.L_188 - .L_187)
	.align		4
.L_187:
        /*0424*/ 	.word	index@(_ZN7cutlass13device_kernelIN5flash19enable_sm80_to_sm89INS1_16FlashAttnFwdSm80INS1_25CollectiveMainloopFwdSm80ILi8ELi2ELb0EN4cute5tupleIJNS5_1CILi128EEENS7_ILi64EEENS7_ILi192EEEEEELi192ENS_10bfloat16_tEfNS_4arch4Sm80ELb1ELb0ELb1ELb1ELb1ELb0ELb1ELb0EEENS1_21CollectiveEpilogueFwdINS6_IJS8_SA_S9_EEENS6_IJNS7_ILi1EEESI_SI_EEESC_SE_Li256ELb1ELb1ELb0ELb0EEENS1_19SingleTileSchedulerILb1ELb0ELb1ELi128EEEEEEEEEvNT_6ParamsE)
        /*0428*/ 	.word	0x00000000


	//----- nvinfo : EIATTR_MIN_STACK_SIZE
	.align		4
.L_188:
        /*042c*/ 	.byte	0x04, 0x12
        /*042e*/ 	.short	(.L_190 - .L_189)
	.align		4
.L_189:
        /*0430*/ 	.word	index@(_ZN7cutlass13device_kernelIN5flash19enable_sm80_to_sm89INS1_16FlashAttnFwdSm80INS1_25CollectiveMainloopFwdSm80ILi8ELi2ELb0EN4cute5tupleIJNS5_1CILi128EEENS7_ILi64EEENS7_ILi192EEEEEELi192ENS_10bfloat16_tEfNS_4arch4Sm80ELb1ELb0ELb1ELb1ELb1ELb1ELb1ELb0EEENS1_21CollectiveEpilogueFwdINS6_IJS8_SA_S9_EEENS6_IJNS7_ILi1EEESI_SI_EEESC_SE_Li256ELb1ELb1ELb0ELb0EEENS1_19SingleTileSchedulerILb1ELb0ELb1ELi128EEEEEEEEEvNT_6ParamsE)
        /*0434*/ 	.word	0x00000000


	//----- nvinfo : EIATTR_MIN_STACK_SIZE
	.align		4
.L_190:
        /*0438*/ 	.byte	0x04, 0x12
        /*043a*/ 	.short	(.L_192 - .L_191)
	.align		4
.L_191:
        /*043c*/ 	.word	index@(_ZN7cutlass13device_kernelIN5flash19enable_sm80_to_sm89INS1_16FlashAttnFwdSm80INS1_25CollectiveMainloopFwdSm80ILi8ELi1ELb0EN4cute5tupleIJNS5_1CILi128EEENS7_ILi64EEENS7_ILi192EEEEEELi192ENS_10bfloat16_tEfNS_4arch4Sm80ELb0ELb0ELb0ELb0ELb1ELb0ELb1ELb0EEENS1_21CollectiveEpilogueFwdINS6_IJS8_SA_S9_EEENS6_IJNS7_ILi1EEESI_SI_EEESC_SE_Li256ELb0ELb1ELb0ELb0EEENS1_19SingleTileSchedulerILb0ELb0ELb1ELi128EEEEEEEEEvNT_6ParamsE)
        /*0440*/ 	.word	0x00000000


	//----- nvinfo : EIATTR_MIN_STACK_SIZE
	.align		4
.L_192:
        /*0444*/ 	.byte	0x04, 0x12
        /*0446*/ 	.short	(.L_194 - .L_193)
	.align		4
.L_193:
        /*0448*/ 	.word	index@(_ZN7cutlass13device_kernelIN5flash19enable_sm80_to_sm89INS1_16FlashAttnFwdSm80INS1_25CollectiveMainloopFwdSm80ILi8ELi1ELb0EN4cute5tupleIJNS5_1CILi128EEENS7_ILi64EEENS7_ILi192EEEEEELi192ENS_10bfloat16_tEfNS_4arch4Sm80ELb0ELb0ELb0ELb1ELb1ELb0ELb1ELb0EEENS1_21CollectiveEpilogueFwdINS6_IJS8_SA_S9_EEENS6_IJNS7_ILi1EEESI_SI_EEESC_SE_Li256ELb1ELb1ELb0ELb0EEENS1_19SingleTileSchedulerILb1ELb0ELb1ELi128EEEEEEEEEvNT_6ParamsE)
        /*044c*/ 	.word	0x00000000


	//----- nvinfo : EIATTR_MIN_STACK_SIZE
	.align		4
.L_194:
        /*0450*/ 	.byte	0x04, 0x12
        /*0452*/ 	.short	(.L_196 - .L_195)
	.align		4
.L_195:
        /*0454*/ 	.word	index@(_ZN7cutlass13device_kernelIN5flash19enable_sm80_to_sm89INS1_16FlashAttnFwdSm80INS1_25CollectiveMainloopFwdSm80ILi8ELi1ELb0EN4cute5tupleIJNS5_1CILi128EEENS7_ILi64EEENS7_ILi192EEEEEELi192ENS_10bfloat16_tEfNS_4arch4Sm80ELb0ELb0ELb0ELb1ELb1ELb1ELb1ELb0EEENS1_21CollectiveEpilogueFwdINS6_IJS8_SA_S9_EEENS6_IJNS7_ILi1EEESI_SI_EEESC_SE_Li256ELb1ELb1ELb0ELb0EEENS1_19SingleTileSchedulerILb1ELb0ELb1ELi128EEEEEEEEEvNT_6ParamsE)
        /*0458*/ 	.word	0x00000000


	//----- nvinfo : EIATTR_MIN_STACK_SIZE
	.align		4
.L_196:
        /*045c*/ 	.byte	0x04, 0x12
        /*045e*/ 	.short	(.L_198 - .L_197)
	.align		4
.L_197:
        /*0460*/ 	.word	index@(_ZN7cutlass13device_kernelIN5flash19enable_sm80_to_sm89INS1_16FlashAttnFwdSm80INS1_25CollectiveMainloopFwdSm80ILi8ELi1ELb0EN4cute5tupleIJNS5_1CILi128EEENS7_ILi64EEENS7_ILi192EEEEEELi192ENS_10bfloat16_tEfNS_4arch4Sm80ELb0ELb1ELb0ELb0ELb1ELb0ELb1ELb0EEENS1_21CollectiveEpilogueFwdINS6_IJS8_SA_S9_EEENS6_IJNS7_ILi1EEESI_SI_EEESC_SE_Li256ELb0ELb1ELb0ELb0EEENS1_19SingleTileSchedulerILb0ELb0ELb1ELi128EEEEEEEEEvNT_6ParamsE)
        /*0464*/ 	.word	0x00000000


	//----- nvinfo : EIATTR_MIN_STACK_SIZE
	.align		4
.L_198:
        /*0468*/ 	.byte	0x04, 0x12
        /*046a*/ 	.short	(.L_200 - .L_199)
	.align		4
.L_199:
        /*046c*/ 	.word	index@(_ZN7cutlass13device_kernelIN5flash19enable_sm80_to_sm89INS1_16FlashAttnFwdSm80INS1_25CollectiveMainloopFwdSm80ILi8ELi1ELb0EN4cute5tupleIJNS5_1CILi128EEENS7_ILi64EEENS7_ILi192EEEEEELi192ENS_10bfloat16_tEfNS_4arch4Sm80ELb0ELb1ELb0ELb1ELb1ELb0ELb1ELb0EEENS1_21CollectiveEpilogueFwdINS6_IJS8_SA_S9_EEENS6_IJNS7_ILi1EEESI_SI_EEESC_SE_Li256ELb1ELb1ELb0ELb0EEENS1_19SingleTileSchedulerILb1ELb0ELb1ELi128EEEEEEEEEvNT_6ParamsE)
        /*0470*/ 	.word	0x00000000


	//----- nvinfo : EIATTR_MIN_STACK_SIZE
	.align		4
.L_200:
        /*0474*/ 	.byte	0x04, 0x12
        /*0476*/ 	.short	(.L_202 - .L_201)
	.align		4
.L_201:
        /*0478*/ 	.word	index@(_ZN7cutlass13device_kernelIN5flash19enable_sm80_to_sm89INS1_16FlashAttnFwdSm80INS1_25CollectiveMainloopFwdSm80ILi8ELi1ELb0EN4cute5tupleIJNS5_1CILi128EEENS7_ILi64EEENS7_ILi192EEEEEELi192ENS_10bfloat16_tEfNS_4arch4Sm80ELb0ELb1ELb0ELb1ELb1ELb1ELb1ELb0EEENS1_21CollectiveEpilogueFwdINS6_IJS8_SA_S9_EEENS6_IJNS7_ILi1EEESI_SI_EEESC_SE_Li256ELb1ELb1ELb0ELb0EEENS1_19SingleTileSchedulerILb1ELb0ELb1ELi128EEEEEEEEEvNT_6ParamsE)
        /*047c*/ 	.word	0x00000000


	//----- nvinfo : EIATTR_MIN_STACK_SIZE
	.align		4
.L_202:
        /*0480*/ 	.byte	0x04, 0x12
        /*0482*/ 	.short	(.L_204 - .L_203)
	.align		4
.L_203:
        /*0484*/ 	.word	index@(_ZN7cutlass13device_kernelIN5flash19enable_sm80_to_sm89INS1_16FlashAttnFwdSm80INS1_25CollectiveMainloopFwdSm80ILi8ELi1ELb0EN4cute5tupleIJNS5_1CILi128EEENS7_ILi64EEENS7_ILi192EEEEEELi192ENS_10bfloat16_tEfNS_4arch4Sm80ELb1ELb0ELb0ELb0ELb1ELb0ELb1ELb0EEENS1_21CollectiveEpilogueFwdINS6_IJS8_SA_S9_EEENS6_IJNS7_ILi1EEESI_SI_EEESC_SE_Li256ELb0ELb1ELb0ELb0EEENS1_30DynamicPersistentTileSchedulerILi256ELi256ELb0ELb1ELb0EEEEEEEEEvNT_6ParamsE)
        /*0488*/ 	.word	0x00000000


	//----- nvinfo : EIATTR_MIN_STACK_SIZE
	.align		4
.L_204:
        /*048c*/ 	.byte	0x04, 0x12
        /*048e*/ 	.short	(.L_206 - .L_205)
	.align		4
.L_205:
        /*0490*/ 	.word	index@(_ZN7cutlass13device_kernelIN5flash19enable_sm80_to_sm89INS1_16FlashAttnFwdSm80INS1_25CollectiveMainloopFwdSm80ILi8ELi1ELb0EN4cute5tupleIJNS5_1CILi128EEENS7_ILi64EEENS7_ILi192EEEEEELi192ENS_10bfloat16_tEfNS_4arch4Sm80ELb1ELb0ELb0ELb1ELb1ELb0ELb1ELb0EEENS1_21CollectiveEpilogueFwdINS6_IJS8_SA_S9_EEENS6_IJNS7_ILi1EEESI_SI_EEESC_SE_Li256ELb1ELb1ELb0ELb0EEENS1_19SingleTileSchedulerILb1ELb0ELb1ELi128EEEEEEEEEvNT_6ParamsE)
        /*0494*/ 	.word	0x00000000


	//----- nvinfo : EIATTR_MIN_STACK_SIZE
	.align		4
.L_206:
        /*0498*/ 	.byte	0x04, 0x12
        /*049a*/ 	.short	(.L_208 - .L_207)
	.align		4
.L_207:
        /*049c*/ 	.word	index@(_ZN7cutlass13device_kernelIN5flash19enable_sm80_to_sm89INS1_16FlashAttnFwdSm80INS1_25CollectiveMainloopFwdSm80ILi8ELi1ELb0EN4cute5tupleIJNS5_1CILi128EEENS7_ILi64EEENS7_ILi192EEEEEELi192ENS_10bfloat16_tEfNS_4arch4Sm80ELb1ELb0ELb0ELb1ELb1ELb1ELb1ELb0EEENS1_21CollectiveEpilogueFwdINS6_IJS8_SA_S9_EEENS6_IJNS7_ILi1EEESI_SI_EEESC_SE_Li256ELb1ELb1ELb0ELb0EEENS1_19SingleTileSchedulerILb1ELb0ELb1ELi128EEEEEEEEEvNT_6ParamsE)
        /*04a0*/ 	.word	0x00000000


	//----- nvinfo : EIATTR_MIN_STACK_SIZE
	.align		4
.L_208:
        /*04a4*/ 	.byte	0x04, 0x12
        /*04a6*/ 	.short	(.L_210 - .L_209)
	.align		4
.L_209:
        /*04a8*/ 	.word	index@(_ZN7cutlass13device_kernelIN5flash19enable_sm80_to_sm89INS1_16FlashAttnFwdSm80INS1_25CollectiveMainloopFwdSm80ILi8ELi2ELb0EN4cute5tupleIJNS5_1CILi128EEENS7_ILi64EEENS7_ILi192EEEEEELi192ENS_10bfloat16_tEfNS_4arch4Sm80ELb0ELb0ELb0ELb0ELb1ELb0ELb1ELb0EEENS1_21CollectiveEpilogueFwdINS6_IJS8_SA_S9_EEENS6_IJNS7_ILi1EEESI_SI_EEESC_SE_Li256ELb0ELb1ELb0ELb0EEENS1_19SingleTileSchedulerILb0ELb0ELb1ELi128EEEEEEEEEvNT_6ParamsE)
        /*04ac*/ 	.word	0x00000000


	//----- nvinfo : EIATTR_MIN_STACK_SIZE
	.align		4
.L_210:
        /*04b0*/ 	.byte	0x04, 0x12
        /*04b2*/ 	.short	(.L_212 - .L_211)
	.align		4
.L_211:
        /*04b4*/ 	.word	index@(_ZN7cutlass13device_kernelIN5flash19enable_sm80_to_sm89INS1_16FlashAttnFwdSm80INS1_25CollectiveMainloopFwdSm80ILi8ELi2ELb0EN4cute5tupleIJNS5_1CILi128EEENS7_ILi64EEENS7_ILi192EEEEEELi192ENS_10bfloat16_tEfNS_4arch4Sm80ELb0ELb0ELb0ELb1ELb1ELb0ELb1ELb0EEENS1_21CollectiveEpilogueFwdINS6_IJS8_SA_S9_EEENS6_IJNS7_ILi1EEESI_SI_EEESC_SE_Li256ELb1ELb1ELb0ELb0EEENS1_19SingleTileSchedulerILb1ELb0ELb1ELi128EEEEEEEEEvNT_6ParamsE)
        /*04b8*/ 	.word	0x00000000


	//----- nvinfo : EIATTR_MIN_STACK_SIZE
	.align		4
.L_212:
        /*04bc*/ 	.byte	0x04, 0x12
        /*04be*/ 	.short	(.L_214 - .L_213)
	.align		4
.L_213:
        /*04c0*/ 	.word	index@(_ZN7cutlass13device_kernelIN5flash19enable_sm80_to_sm89INS1_16FlashAttnFwdSm80INS1_25CollectiveMainloopFwdSm80ILi8ELi2ELb0EN4cute5tupleIJNS5_1CILi128EEENS7_ILi64EEENS7_ILi192EEEEEELi192ENS_10bfloat16_tEfNS_4arch4Sm80ELb0ELb0ELb0ELb1ELb1ELb1ELb1ELb0EEENS1_21CollectiveEpilogueFwdINS6_IJS8_SA_S9_EEENS6_IJNS7_ILi1EEESI_SI_EEESC_SE_Li256ELb1ELb1ELb0ELb0EEENS1_19SingleTileSchedulerILb1ELb0ELb1ELi128EEEEEEEEEvNT_6ParamsE)
        /*04c4*/ 	.word	0x00000000


	//----- nvinfo : EIATTR_MIN_STACK_SIZE
	.align		4
.L_214:
        /*04c8*/ 	.byte	0x04, 0x12
        /*04ca*/ 	.short	(.L_216 - .L_215)
	.align		4
.L_215:
        /*04cc*/ 	.word	index@(_ZN7cutlass13device_kernelIN5flash19enable_sm80_to_sm89INS1_16FlashAttnFwdSm80INS1_25CollectiveMainloopFwdSm80ILi8ELi2ELb0EN4cute5tupleIJNS5_1CILi128EEENS7_ILi64EEENS7_ILi192EEEEEELi192ENS_10bfloat16_tEfNS_4arch4Sm80ELb0ELb1ELb0ELb0ELb1ELb0ELb1ELb0EEENS1_21CollectiveEpilogueFwdINS6_IJS8_SA_S9_EEENS6_IJNS7_ILi1EEESI_SI_EEESC_SE_Li256ELb0ELb1ELb0ELb0EEENS1_19SingleTileSchedulerILb0ELb0ELb1ELi128EEEEEEEEEvNT_6ParamsE)
        /*04d0*/ 	.word	0x00000000


	//----- nvinfo : EIATTR_MIN_STACK_SIZE
	.align		4
.L_216:
        /*04d4*/ 	.byte	0x04, 0x12
        /*04d6*/ 	.short	(.L_218 - .L_217)
	.align		4
.L_217:
        /*04d8*/ 	.word	index@(_ZN7cutlass13device_kernelIN5flash19enable_sm80_to_sm89INS1_16FlashAttnFwdSm80INS1_25CollectiveMainloopFwdSm80ILi8ELi2ELb0EN4cute5tupleIJNS5_1CILi128EEENS7_ILi64EEENS7_ILi192EEEEEELi192ENS_10bfloat16_tEfNS_4arch4Sm80ELb0ELb1ELb0ELb1ELb1ELb0ELb1ELb0EEENS1_21CollectiveEpilogueFwdINS6_IJS8_SA_S9_EEENS6_IJNS7_ILi1EEESI_SI_EEESC_SE_Li256ELb1ELb1ELb0ELb0EEENS1_19SingleTileSchedulerILb1ELb0ELb1ELi128EEEEEEEEEvNT_6ParamsE)
        /*04dc*/ 	.word	0x00000000


	//----- nvinfo : EIATTR_MIN_STACK_SIZE
	.align		4
.L_218:
        /*04e0*/ 	.byte	0x04, 0x12
        /*04e2*/ 	.short	(.L_220 - .L_219)
	.align		4
.L_219:
        /*04e4*/ 	.word	index@(_ZN7cutlass13device_kernelIN5flash19enable_sm80_to_sm89INS1_16FlashAttnFwdSm80INS1_25CollectiveMainloopFwdSm80ILi8ELi2ELb0EN4cute5tupleIJNS5_1CILi128EEENS7_ILi64EEENS7_ILi192EEEEEELi192ENS_10bfloat16_tEfNS_4arch4Sm80ELb0ELb1ELb0ELb1ELb1ELb1ELb1ELb0EEENS1_21CollectiveEpilogueFwdINS6_IJS8_SA_S9_EEENS6_IJNS7_ILi1EEESI_SI_EEESC_SE_Li256ELb1ELb1ELb0ELb0EEENS1_19SingleTileSchedulerILb1ELb0ELb1ELi128EEEEEEEEEvNT_6ParamsE)
        /*04e8*/ 	.word	0x00000000


	//----- nvinfo : EIATTR_MIN_STACK_SIZE
	.align		4
.L_220:
        /*04ec*/ 	.byte	0x04, 0x12
        /*04ee*/ 	.short	(.L_222 - .L_221)
	.align		4
.L_221:
        /*04f0*/ 	.word	index@(_ZN7cutlass13device_kernelIN5flash19enable_sm80_to_sm89INS1_16FlashAttnFwdSm80INS1_25CollectiveMainloopFwdSm80ILi8ELi2ELb0EN4cute5tupleIJNS5_1CILi128EEENS7_ILi64EEENS7_ILi192EEEEEELi192ENS_10bfloat16_tEfNS_4arch4Sm80ELb1ELb0ELb0ELb0ELb1ELb0ELb1ELb0EEENS1_21CollectiveEpilogueFwdINS6_IJS8_SA_S9_EEENS6_IJNS7_ILi1EEESI_SI_EEESC_SE_Li256ELb0ELb1ELb0ELb0EEENS1_30DynamicPersistentTileSchedulerILi256ELi256ELb0ELb1ELb0EEEEEEEEEvNT_6ParamsE)
        /*04f4*/ 	.word	0x00000000


	//----- nvinfo : EIATTR_MIN_STACK_SIZE
	.align		4
.L_222:
        /*04f8*/ 	.byte	0x04, 0x12
        /*04fa*/ 	.short	(.L_224 - .L_223)
	.align		4
.L_223:
        /*04fc*/ 	.word	index@(_ZN7cutlass13device_kernelIN5flash19enable_sm80_to_sm89INS1_16FlashAttnFwdSm80INS1_25CollectiveMainloopFwdSm80ILi8ELi2ELb0EN4cute5tupleIJNS5_1CILi128EEENS7_ILi64EEENS7_ILi192EEEEEELi192ENS_10bfloat16_tEfNS_4arch4Sm80ELb1ELb0ELb0ELb1ELb1ELb0ELb1ELb0EEENS1_21CollectiveEpilogueFwdINS6_IJS8_SA_S9_EEENS6_IJNS7_ILi1EEESI_SI_EEESC_SE_Li256ELb1ELb1ELb0ELb0EEENS1_19SingleTileSchedulerILb1ELb0ELb1ELi128EEEEEEEEEvNT_6ParamsE)
        /*0500*/ 	.word	0x00000000


	//----- nvinfo : EIATTR_MIN_STACK_SIZE
	.align		4
.L_224:
        /*0504*/ 	.byte	0x04, 0x12
        /*0506*/ 	.short	(.L_226 - .L_225)
	.align		4
.L_225:
        /*0508*/ 	.word	index@(_ZN7cutlass13device_kernelIN5flash19enable_sm80_to_sm89INS1_16FlashAttnFwdSm80INS1_25CollectiveMainloopFwdSm80ILi8ELi2ELb0EN4cute5tupleIJNS5_1CILi128EEENS7_ILi64EEENS7_ILi192EEEEEELi192ENS_10bfloat16_tEfNS_4arch4Sm80ELb1ELb0ELb0ELb1ELb1ELb1ELb1ELb0EEENS1_21CollectiveEpilogueFwdINS6_IJS8_SA_S9_EEENS6_IJNS7_ILi1EEESI_SI_EEESC_SE_Li256ELb1ELb1ELb0ELb0EEENS1_19SingleTileSchedulerILb1ELb0ELb1ELi128EEEEEEEEEvNT_6ParamsE)
        /*050c*/ 	.word	0x00000000
.L_226:


//--------------------- .nv.compat                --------------------------
	.section	.nv.compat,"",@"SHT_CUDA_COMPAT_INFO"
	.align	4
        /*0000*/ 	.byte	0x02, 0x09, 0x01, 0x00, 0x02, 0x02, 0x01, 0x00, 0x02, 0x05, 0x05, 0x00, 0x03, 0x07, 0x01, 0x01
        /*0010*/ 	.byte	0x02, 0x03, 0x00, 0x00, 0x02, 0x06, 0x01, 0x00, 0x04, 0x0b, 0x08, 0x00, 0x09, 0x00, 0x00, 0x00
        /*0020*/ 	.byte	0x00, 0x00, 0x00, 0x00


//--------------------- .nv.info._ZN7cutlass13device_kernelIN5flash19enable_sm80_to_sm89INS1_16FlashAttnFwdSm80INS1_25CollectiveMainloopFwdSm80ILi8ELi1ELb0EN4cute5tupleIJNS5_1CILi128EEENS7_ILi64EEENS7_ILi192EEEEEELi192ENS_10bfloat16_tEfNS_4arch4Sm80ELb0ELb0ELb1ELb0ELb1ELb0ELb1ELb0EEENS1_21CollectiveEpilogueFwdINS6_IJS8_SA_S9_EEENS6_IJNS7_ILi1EEESI_SI_EEESC_SE_Li256ELb0ELb1ELb0ELb0EEENS1_19SingleTileSchedulerILb0ELb0ELb1ELi128EEEEEEEEEvNT_6ParamsE --------------------------
	.section	.nv.info._ZN7cutlass13device_kernelIN5flash19enable_sm80_to_sm89INS1_16FlashAttnFwdSm80INS1_25CollectiveMainloopFwdSm80ILi8ELi1ELb0EN4cute5tupleIJNS5_1CILi128EEENS7_ILi64EEENS7_ILi192EEEEEELi192ENS_10bfloat16_tEfNS_4arch4Sm80ELb0ELb0ELb1ELb0ELb1ELb0ELb1ELb0EEENS1_21CollectiveEpilogueFwdINS6_IJS8_SA_S9_EEENS6_IJNS7_ILi1EEESI_SI_EEESC_SE_Li256ELb0ELb1ELb0ELb0EEENS1_19SingleTileSchedulerILb0ELb0ELb1ELi128EEEEEEEEEvNT_6ParamsE,"",@"SHT_CUDA_INFO"
	.sectionflags	@""
	.align	4


	//----- nvinfo : EIATTR_CUDA_API_VERSION
	.align		4
        /*0000*/ 	.byte	0x04, 0x37
        /*0002*/ 	.short	(.L_228 - .L_227)
.L_227:
        /*0004*/ 	.word	0x00000082


	//----- nvinfo : EIATTR_KPARAM_INFO
	.align		4
.L_228:
        /*0008*/ 	.byte	0x04, 0x17
        /*000a*/ 	.short	(.L_230 - .L_229)
.L_229:
        /*000c*/ 	.word	0x00000000
        /*0010*/ 	.short	0x0000
        /*0012*/ 	.short	0x0000
        /*0014*/ 	.byte	0x00, 0xf0, 0x61, 0x10


	//----- nvinfo : EIATTR_SPARSE_MMA_MASK
	.align		4
.L_230:
        /*0018*/ 	.byte	0x03, 0x50
        /*001a*/ 	.short	0x0000


	//----- nvinfo : EIATTR_MAXREG_COUNT
	.align		4
        /*001c*/ 	.byte	0x03, 0x1b
        /*001e*/ 	.short	0x00ff


	//----- nvinfo : EIATTR_MERCURY_ISA_VERSION
	.align		4
        /*0020*/ 	.byte	0x03, 0x5f
        /*0022*/ 	.short	0x0101


	//----- nvinfo : EIATTR_VRC_CTA_INIT_COUNT
	.align		4
        /*0024*/ 	.byte	0x02, 0x4a
	.zero		1
	.zero		1


	//----- nvinfo : EIATTR_EXIT_INSTR_OFFSETS
	.align		4
        /*0028*/ 	.byte	0x04, 0x1c
        /*002a*/ 	.short	(.L_232 - .L_231)


	//   ....[0]....
.L_231:
        /*002c*/ 	.word	0x00000010


	//----- nvinfo : EIATTR_MAX_THREADS
	.align		4
.L_232:
        /*0030*/ 	.byte	0x04, 0x05
        /*0032*/ 	.short	(.L_234 - .L_233)
.L_233:
        /*0034*/ 	.word	0x00000100
        /*0038*/ 	.word	0x00000001
        /*003c*/ 	.word	0x00000001


	//----- nvinfo : EIATTR_CBANK_PARAM_SIZE
	.align		4
.L_234:
        /*0040*/ 	.byte	0x03, 0x19
        /*0042*/ 	.short	0x0418


	//----- nvinfo : EIATTR_PARAM_CBANK
	.align		4
        /*0044*/ 	.byte	0x04, 0x0a
        /*0046*/ 	.short	(.L_236 - .L_235)
	.align		4
.L_235:
        /*0048*/ 	.word	index@(.nv.constant0._ZN7cutlass13device_kernelIN5flash19enable_sm80_to_sm89INS1_16FlashAttnFwdSm80INS1_25CollectiveMainloopFwdSm80ILi8ELi1ELb0EN4cute5tupleIJNS5_1CILi128EEENS7_ILi64EEENS7_ILi192EEEEEELi192ENS_10bfloat16_tEfNS_4arch4Sm80ELb0ELb0ELb1ELb0ELb1ELb0ELb1ELb0EEENS1_21CollectiveEpilogueFwdINS6_IJS8_SA_S9_EEENS6_IJNS7_ILi1EEESI_SI_EEESC_SE_Li256ELb0ELb1ELb0ELb0EEENS1_19SingleTileSchedulerILb0ELb0ELb1ELi128EEEEEEEEEvNT_6ParamsE)
        /*004c*/ 	.short	0x0380
        /*004e*/ 	.short	0x0418


	//----- nvinfo : EIATTR_SW_WAR
	.align		4
.L_236:
        /*0050*/ 	.byte	0x04, 0x36
        /*0052*/ 	.short	(.L_238 - .L_237)
.L_237:
        /*0054*/ 	.word	0x00000008
.L_238:


//--------------------- .nv.info._ZN7cutlass13device_kernelIN5flash19enable_sm80_to_sm89INS1_16FlashAttnFwdSm80INS1_25CollectiveMainloopFwdSm80ILi8ELi1ELb0EN4cute5tupleIJNS5_1CILi128EEENS7_ILi64EEENS7_ILi192EEEEEELi192ENS_10bfloat16_tEfNS_4arch4Sm80ELb0ELb0ELb1ELb1ELb1ELb0ELb1ELb0EEENS1_21CollectiveEpilogueFwdINS6_IJS8_SA_S9_EEENS6_IJNS7_ILi1EEESI_SI_EEESC_SE_Li256ELb1ELb1ELb0ELb0EEENS1_19SingleTileSchedulerILb1ELb0ELb1ELi128EEEEEEEEEvNT_6ParamsE --------------------------
	.section	.nv.info._ZN7cutlass13device_kernelIN5flash19enable_sm80_to_sm89INS1_16FlashAttnFwdSm80INS1_25CollectiveMainloopFwdSm80ILi8ELi1ELb0EN4cute5tupleIJNS5_1CILi128EEENS7_ILi64EEENS7_ILi192EEEEEELi192ENS_10bfloat16_tEfNS_4arch4Sm80ELb0ELb0ELb1ELb1ELb1ELb0ELb1ELb0EEENS1_21CollectiveEpilogueFwdINS6_IJS8_SA_S9_EEENS6_IJNS7_ILi1EEESI_SI_EEESC_SE_Li256ELb1ELb1ELb0ELb0EEENS1_19SingleTileSchedulerILb1ELb0ELb1ELi128EEEEEEEEEvNT_6ParamsE,"",@"SHT_CUDA_INFO"
	.sectionflags	@""
	.align	4


	//----- nvinfo : EIATTR_CUDA_API_VERSION
	.align		4
        /*0000*/ 	.byte	0x04, 0x37
        /*0002*/ 	.short	(.L_240 - .L_239)
.L_239:
        /*0004*/ 	.word	0x00000082


	//----- nvinfo : EIATTR_KPARAM_INFO
	.align		4
.L_240:
        /*0008*/ 	.byte	0x04, 0x17
        /*000a*/ 	.short	(.L_242 - .L_241)
.L_241:
        /*000c*/ 	.word	0x00000000
        /*0010*/ 	.short	0x0000
        /*0012*/ 	.short	0x0000
        /*0014*/ 	.byte	0x00, 0xf0, 0x61, 0x10


	//----- nvinfo : EIATTR_SPARSE_MMA_MASK
	.align		4
.L_242:
        /*0018*/ 	.byte	0x03, 0x50
        /*001a*/ 	.short	0x0000


	//----- nvinfo : EIATTR_MAXREG_COUNT
	.align		4
        /*001c*/ 	.byte	0x03, 0x1b
        /*001e*/ 	.short	0x00ff


	//----- nvinfo : EIATTR_MERCURY_ISA_VERSION
	.align		4
        /*0020*/ 	.byte	0x03, 0x5f
        /*0022*/ 	.short	0x0101


	//----- nvinfo : EIATTR_VRC_CTA_INIT_COUNT
	.align		4
        /*0024*/ 	.byte	0x02, 0x4a
	.zero		1
	.zero		1


	//----- nvinfo : EIATTR_EXIT_INSTR_OFFSETS
	.align		4
        /*0028*/ 	.byte	0x04, 0x1c
        /*002a*/ 	.short	(.L_244 - .L_243)


	//   ....[0]....
.L_243:
        /*002c*/ 	.word	0x00000010


	//----- nvinfo : EIATTR_MAX_THREADS
	.align		4
.L_244:
        /*0030*/ 	.byte	0x04, 0x05
        /*0032*/ 	.short	(.L_246 - .L_245)
.L_245:
        /*0034*/ 	.word	0x00000100
        /*0038*/ 	.word	0x00000001
        /*003c*/ 	.word	0x00000001


	//----- nvinfo : EIATTR_CBANK_PARAM_SIZE
	.align		4
.L_246:
        /*0040*/ 	.byte	0x03, 0x19
        /*0042*/ 	.short	0x0418


	//----- nvinfo : EIATTR_PARAM_CBANK
	.align		4
        /*0044*/ 	.byte	0x04, 0x0a
        /*0046*/ 	.short	(.L_248 - .L_247)
	.align		4
.L_247:
        /*0048*/ 	.word	index@(.nv.constant0._ZN7cutlass13device_kernelIN5flash19enable_sm80_to_sm89INS1_16FlashAttnFwdSm80INS1_25CollectiveMainloopFwdSm80ILi8ELi1ELb0EN4cute5tupleIJNS5_1CILi128EEENS7_ILi64EEENS7_ILi192EEEEEELi192ENS_10bfloat16_tEfNS_4arch4Sm80ELb0ELb0ELb1ELb1ELb1ELb0ELb1ELb0EEENS1_21CollectiveEpilogueFwdINS6_IJS8_SA_S9_EEENS6_IJNS7_ILi1EEESI_SI_EEESC_SE_Li256ELb1ELb1ELb0ELb0EEENS1_19SingleTileSchedulerILb1ELb0ELb1ELi128EEEEEEEEEvNT_6ParamsE)
        /*004c*/ 	.short	0x0380
        /*004e*/ 	.short	0x0418


	//----- nvinfo : EIATTR_SW_WAR
	.align		4
.L_248:
        /*0050*/ 	.byte	0x04, 0x36
        /*0052*/ 	.short	(.L_250 - .L_249)
.L_249:
        /*0054*/ 	.word	0x00000008
.L_250:


//--------------------- .nv.info._ZN7cutlass13device_kernelIN5flash19enable_sm80_to_sm89INS1_16FlashAttnFwdSm80INS1_25CollectiveMainloopFwdSm80ILi8ELi1ELb0EN4cute5tupleIJNS5_1CILi128EEENS7_ILi64EEENS7_ILi192EEEEEELi192ENS_10bfloat16_tEfNS_4arch4Sm80ELb0ELb0ELb1ELb1ELb1ELb1ELb1ELb0EEENS1_21CollectiveEpilogueFwdINS6_IJS8_SA_S9_EEENS6_IJNS7_ILi1EEESI_SI_EEESC_SE_Li256ELb1ELb1ELb0ELb0EEENS1_19SingleTileSchedulerILb1ELb0ELb1ELi128EEEEEEEEEvNT_6ParamsE --------------------------
	.section	.nv.info._ZN7cutlass13device_kernelIN5flash19enable_sm80_to_sm89INS1_16FlashAttnFwdSm80INS1_25CollectiveMainloopFwdSm80ILi8ELi1ELb0EN4cute5tupleIJNS5_1CILi128EEENS7_ILi64EEENS7_ILi192EEEEEELi192ENS_10bfloat16_tEfNS_4arch4Sm80ELb0ELb0ELb1ELb1ELb1ELb1ELb1ELb0EEENS1_21CollectiveEpilogueFwdINS6_IJS8_SA_S9_EEENS6_IJNS7_ILi1EEESI_SI_EEESC_SE_Li256ELb1ELb1ELb0ELb0EEENS1_19SingleTileSchedulerILb1ELb0ELb1ELi128EEEEEEEEEvNT_6ParamsE,"",@"SHT_CUDA_INFO"
	.sectionflags	@""
	.align	4


	//----- nvinfo : EIATTR_CUDA_API_VERSION
	.align		4
        /*0000*/ 	.byte	0x04, 0x37
        /*0002*/ 	.short	(.L_252 - .L_251)
.L_251:
        /*0004*/ 	.word	0x00000082


	//----- nvinfo : EIATTR_KPARAM_INFO
	.align		4
.L_252:
        /*0008*/ 	.byte	0x04, 0x17
        /*000a*/ 	.short	(.L_254 - .L_253)
.L_253:
        /*000c*/ 	.word	0x00000000
        /*0010*/ 	.short	0x0000
        /*0012*/ 	.short	0x0000
        /*0014*/ 	.byte	0x00, 0xf0, 0x61, 0x10


	//----- nvinfo : EIATTR_SPARSE_MMA_MASK
	.align		4
.L_254:
        /*0018*/ 	.byte	0x03, 0x50
        /*001a*/ 	.short	0x0000


	//----- nvinfo : EIATTR_MAXREG_COUNT
	.align		4
        /*001c*/ 	.byte	0x03, 0x1b
        /*001e*/ 	.short	0x00ff


	//----- nvinfo : EIATTR_MERCURY_ISA_VERSION
	.align		4
        /*0020*/ 	.byte	0x03, 0x5f
        /*0022*/ 	.short	0x0101


	//----- nvinfo : EIATTR_VRC_CTA_INIT_COUNT
	.align		4
        /*0024*/ 	.byte	0x02, 0x4a
	.zero		1
	.zero		1


	//----- nvinfo : EIATTR_EXIT_INSTR_OFFSETS
	.align		4
        /*0028*/ 	.byte	0x04, 0x1c
        /*002a*/ 	.short	(.L_256 - .L_255)


	//   ....[0]....
.L_255:
        /*002c*/ 	.word	0x00000010


	//----- nvinfo : EIATTR_MAX_THREADS
	.align		4
.L_256:
        /*0030*/ 	.byte	0x04, 0x05
        /*0032*/ 	.short	(.L_258 - .L_257)
.L_257:
        /*0034*/ 	.word	0x00000100
        /*0038*/ 	.word	0x00000001
        /*003c*/ 	.word	0x00000001


	//----- nvinfo : EIATTR_CBANK_PARAM_SIZE
	.align		4
.L_258:
        /*0040*/ 	.byte	0x03, 0x19
        /*0042*/ 	.short	0x0418


	//----- nvinfo : EIATTR_PARAM_CBANK
	.align		4
        /*0044*/ 	.byte	0x04, 0x0a
        /*0046*/ 	.short	(.L_260 - .L_259)
	.align		4
.L_259:
        /*0048*/ 	.word	index@(.nv.constant0._ZN7cutlass13device_kernelIN5flash19enable_sm80_to_sm89INS1_16FlashAttnFwdSm80INS1_25CollectiveMainloopFwdSm80ILi8ELi1ELb0EN4cute5tupleIJNS5_1CILi128EEENS7_ILi64EEENS7_ILi192EEEEEELi192ENS_10bfloat16_tEfNS_4arch4Sm80ELb0ELb0ELb1ELb1ELb1ELb1ELb1ELb0EEENS1_21CollectiveEpilogueFwdINS6_IJS8_SA_S9_EEENS6_IJNS7_ILi1EEESI_SI_EEESC_SE_Li256ELb1ELb1ELb0ELb0EEENS1_19SingleTileSchedulerILb1ELb0ELb1ELi128EEEEEEEEEvNT_6ParamsE)
        /*004c*/ 	.short	0x0380
        /*004e*/ 	.short	0x0418


	//----- nvinfo : EIATTR_SW_WAR
	.align		4
.L_260:
        /*0050*/ 	.byte	0x04, 0x36
        /*0052*/ 	.short	(.L_262 - .L_261)
.L_261:
        /*0054*/ 	.word	0x00000008
.L_262:


//--------------------- .nv.info._ZN7cutlass13device_kernelIN5flash19enable_sm80_to_sm89INS1_16FlashAttnFwdSm80INS1_25CollectiveMainloopFwdSm80ILi8ELi1ELb0EN4cute5tupleIJNS5_1CILi128EEENS7_ILi64EEENS7_ILi192EEEEEELi192ENS_10bfloat16_tEfNS_4arch4Sm80ELb0ELb1ELb1ELb0ELb1ELb0ELb1ELb0EEENS1_21CollectiveEpilogueFwdINS6_IJS8_SA_S9_EEENS6_IJNS7_ILi1EEESI_SI_EEESC_SE_Li256ELb0ELb1ELb0ELb0EEENS1_19SingleTileSchedulerILb0ELb0ELb1ELi128EEEEEEEEEvNT_6ParamsE --------------------------
	.section	.nv.info._ZN7cutlass13device_kernelIN5flash19enable_sm80_to_sm89INS1_16FlashAttnFwdSm80INS1_25CollectiveMainloopFwdSm80ILi8ELi1ELb0EN4cute5tupleIJNS5_1CILi128EEENS7_ILi64EEENS7_ILi192EEEEEELi192ENS_10bfloat16_tEfNS_4arch4Sm80ELb0ELb1ELb1ELb0ELb1ELb0ELb1ELb0EEENS1_21CollectiveEpilogueFwdINS6_IJS8_SA_S9_EEENS6_IJNS7_ILi1EEESI_SI_EEESC_SE_Li256ELb0ELb1ELb0ELb0EEENS1_19SingleTileSchedulerILb0ELb0ELb1ELi128EEEEEEEEEvNT_6ParamsE,"",@"SHT_CUDA_INFO"
	.sectionflags	@""
	.align	4


	//----- nvinfo : EIATTR_CUDA_API_VERSION
	.align		4
        /*0000*/ 	.byte	0x04, 0x37
        /*0002*/ 	.short	(.L_264 - .L_263)
.L_263:
        /*0004*/ 	.word	0x00000082


	//----- nvinfo : EIATTR_KPARAM_INFO
	.align		4
.L_264:
        /*0008*/ 	.byte	0x04, 0x17
        /*000a*/ 	.short	(.L_266 - .L_265)
.L_265:
        /*000c*/ 	.word	0x00000000
        /*0010*/ 	.short	0x0000
        /*0012*/ 	.short	0x0000
        /*0014*/ 	.byte	0x00, 0xf0, 0x61, 0x10


	//----- nvinfo : EIATTR_SPARSE_MMA_MASK
	.align		4
.L_266:
        /*0018*/ 	.byte	0x03, 0x50
        /*001a*/ 	.short	0x0000


	//----- nvinfo : EIATTR_MAXREG_COUNT
	.align		4
        /*001c*/ 	.byte	0x03, 0x1b
        /*001e*/ 	.short	0x00ff


	//----- nvinfo : EIATTR_MERCURY_ISA_VERSION
	.align		4
        /*0020*/ 	.byte	0x03, 0x5f
        /*0022*/ 	.short	0x0101


	//----- nvinfo : EIATTR_VRC_CTA_INIT_COUNT
	.align		4
        /*0024*/ 	.byte	0x02, 0x4a
	.zero		1
	.zero		1


	//----- nvinfo : EIATTR_EXIT_INSTR_OFFSETS
	.align		4
        /*0028*/ 	.byte	0x04, 0x1c
        /*002a*/ 	.short	(.L_268 - .L_267)


	//   ....[0]....
.L_267:
        /*002c*/ 	.word	0x00000010


	//----- nvinfo : EIATTR_MAX_THREADS
	.align		4
.L_268:
        /*0030*/ 	.byte	0x04, 0x05
        /*0032*/ 	.short	(.L_270 - .L_269)
.L_269:
        /*0034*/ 	.word	0x00000100
        /*0038*/ 	.word	0x00000001
        /*003c*/ 	.word	0x00000001


	//----- nvinfo : EIATTR_CBANK_PARAM_SIZE
	.align		4
.L_270:
        /*0040*/ 	.byte	0x03, 0x19
        /*0042*/ 	.short	0x0418


	//----- nvinfo : EIATTR_PARAM_CBANK
	.align		4
        /*0044*/ 	.byte	0x04, 0x0a
        /*0046*/ 	.short	(.L_272 - .L_271)
	.align		4
.L_271:
        /*0048*/ 	.word	index@(.nv.constant0._ZN7cutlass13device_kernelIN5flash19enable_sm80_to_sm89INS1_16FlashAttnFwdSm80INS1_25CollectiveMainloopFwdSm80ILi8ELi1ELb0EN4cute5tupleIJNS5_1CILi128EEENS7_ILi64EEENS7_ILi192EEEEEELi192ENS_10bfloat16_tEfNS_4arch4Sm80ELb0ELb1ELb1ELb0ELb1ELb0ELb1ELb0EEENS1_21CollectiveEpilogueFwdINS6_IJS8_SA_S9_EEENS6_IJNS7_ILi1EEESI_SI_EEESC_SE_Li256ELb0ELb1ELb0ELb0EEENS1_19SingleTileSchedulerILb0ELb0ELb1ELi128EEEEEEEEEvNT_6ParamsE)
        /*004c*/ 	.short	0x0380
        /*004e*/ 	.short	0x0418


	//----- nvinfo : EIATTR_SW_WAR
	.align		4
.L_272:
        /*0050*/ 	.byte	0x04, 0x36
        /*0052*/ 	.short	(.L_274 - .L_273)
.L_273:
        /*0054*/ 	.word	0x00000008
.L_274:


//--------------------- .nv.info._ZN7cutlass13device_kernelIN5flash19enable_sm80_to_sm89INS1_16FlashAttnFwdSm80INS1_25CollectiveMainloopFwdSm80ILi8ELi1ELb0EN4cute5tupleIJNS5_1CILi128EEENS7_ILi64EEENS7_ILi192EEEEEELi192ENS_10bfloat16_tEfNS_4arch4Sm80ELb0ELb1ELb1ELb1ELb1ELb0ELb1ELb0EEENS1_21CollectiveEpilogueFwdINS6_IJS8_SA_S9_EEENS6_IJNS7_ILi1EEESI_SI_EEESC_SE_Li256ELb1ELb1ELb0ELb0EEENS1_19SingleTileSchedulerILb1ELb0ELb1ELi128EEEEEEEEEvNT_6ParamsE --------------------------
	.section	.nv.info._ZN7cutlass13device_kernelIN5flash19enable_sm80_to_sm89INS1_16FlashAttnFwdSm80INS1_25CollectiveMainloopFwdSm80ILi8ELi1ELb0EN4cute5tupleIJNS5_1CILi128EEENS7_ILi64EEENS7_ILi192EEEEEELi192ENS_10bfloat16_tEfNS_4arch4Sm80ELb0ELb1ELb1ELb1ELb1ELb0ELb1ELb0EEENS1_21CollectiveEpilogueFwdINS6_IJS8_SA_S9_EEENS6_IJNS7_ILi1EEESI_SI_EEESC_SE_Li256ELb1ELb1ELb0ELb0EEENS1_19SingleTileSchedulerILb1ELb0ELb1ELi128EEEEEEEEEvNT_6ParamsE,"",@"SHT_CUDA_INFO"
	.sectionflags	@""
	.align	4


	//----- nvinfo : EIATTR_CUDA_API_VERSION
	.align		4
        /*0000*/ 	.byte	0x04, 0x37
        /*0002*/ 	.short	(.L_276 - .L_275)
.L_275:
        /*0004*/ 	.word	0x00000082


	//----- nvinfo : EIATTR_KPARAM_INFO
	.align		4
.L_276:
        /*0008*/ 	.byte	0x04, 0x17
        /*000a*/ 	.short	(.L_278 - .L_277)
.L_277:
        /*000c*/ 	.word	0x00000000
        /*0010*/ 	.short	0x0000
        /*0012*/ 	.short	0x0000
        /*0014*/ 	.byte	0x00, 0xf0, 0x61, 0x10


	//----- nvinfo : EIATTR_SPARSE_MMA_MASK
	.align		4
.L_278:
        /*0018*/ 	.byte	0x03, 0x50
        /*001a*/ 	.short	0x0000


	//----- nvinfo : EIATTR_MAXREG_COUNT
	.align		4
        /*001c*/ 	.byte	0x03, 0x1b
        /*001e*/ 	.short	0x00ff


	//----- nvinfo : EIATTR_MERCURY_ISA_VERSION
	.align		4
        /*0020*/ 	.byte	0x03, 0x5f
        /*0022*/ 	.short	0x0101


	//----- nvinfo : EIATTR_VRC_CTA_INIT_COUNT
	.align		4
        /*0024*/ 	.byte	0x02, 0x4a
	.zero		1
	.zero		1


	//----- nvinfo : EIATTR_EXIT_INSTR_OFFSETS
	.align		4
        /*0028*/ 	.byte	0x04, 0x1c
        /*002a*/ 	.short	(.L_280 - .L_279)


	//   ....[0]....
.L_279:
        /*002c*/ 	.word	0x00000010


	//----- nvinfo : EIATTR_MAX_THREADS
	.align		4
.L_280:
        /*0030*/ 	.byte	0x04, 0x05
        /*0032*/ 	.short	(.L_282 - .L_281)
.L_281:
        /*0034*/ 	.word	0x00000100
        /*0038*/ 	.word	0x00000001
        /*003c*/ 	.word	0x00000001


	//----- nvinfo : EIATTR_CBANK_PARAM_SIZE
	.align		4
.L_282:
        /*0040*/ 	.byte	0x03, 0x19
        /*0042*/ 	.short	0x0418


	//----- nvinfo : EIATTR_PARAM_CBANK
	.align		4
        /*0044*/ 	.byte	0x04, 0x0a
        /*0046*/ 	.short	(.L_284 - .L_283)
	.align		4
.L_283:
        /*0048*/ 	.word	index@(.nv.constant0._ZN7cutlass13device_kernelIN5flash19enable_sm80_to_sm89INS1_16FlashAttnFwdSm80INS1_25CollectiveMainloopFwdSm80ILi8ELi1ELb0EN4cute5tupleIJNS5_1CILi128EEENS7_ILi64EEENS7_ILi192EEEEEELi192ENS_10bfloat16_tEfNS_4arch4Sm80ELb0ELb1ELb1ELb1ELb1ELb0ELb1ELb0EEENS1_21CollectiveEpilogueFwdINS6_IJS8_SA_S9_EEENS6_IJNS7_ILi1EEESI_SI_EEESC_SE_Li256ELb1ELb1ELb0ELb0EEENS1_19SingleTileSchedulerILb1ELb0ELb1ELi128EEEEEEEEEvNT_6ParamsE)
        /*004c*/ 	.short	0x0380
        /*004e*/ 	.short	0x0418


	//----- nvinfo : EIATTR_SW_WAR
	.align		4
.L_284:
        /*0050*/ 	.byte	0x04, 0x36
        /*0052*/ 	.short	(.L_286 - .L_285)
.L_285:
        /*0054*/ 	.word	0x00000008
.L_286:


//--------------------- .nv.info._ZN7cutlass13device_kernelIN5flash19enable_sm80_to_sm89INS1_16FlashAttnFwdSm80INS1_25CollectiveMainloopFwdSm80ILi8ELi1ELb0EN4cute5tupleIJNS5_1CILi128EEENS7_ILi64EEENS7_ILi192EEEEEELi192ENS_10bfloat16_tEfNS_4arch4Sm80ELb0ELb1ELb1ELb1ELb1ELb1ELb1ELb0EEENS1_21CollectiveEpilogueFwdINS6_IJS8_SA_S9_EEENS6_IJNS7_ILi1EEESI_SI_EEESC_SE_Li256ELb1ELb1ELb0ELb0EEENS1_19SingleTileSchedulerILb1ELb0ELb1ELi128EEEEEEEEEvNT_6ParamsE --------------------------
	.section	.nv.info._ZN7cutlass13device_kernelIN5flash19enable_sm80_to_sm89INS1_16FlashAttnFwdSm80INS1_25CollectiveMainloopFwdSm80ILi8ELi1ELb0EN4cute5tupleIJNS5_1CILi128EEENS7_ILi64EEENS7_ILi192EEEEEELi192ENS_10bfloat16_tEfNS_4arch4Sm80ELb0ELb1ELb1ELb1ELb1ELb1ELb1ELb0EEENS1_21CollectiveEpilogueFwdINS6_IJS8_SA_S9_EEENS6_IJNS7_ILi1EEESI_SI_EEESC_SE_Li256ELb1ELb1ELb0ELb0EEENS1_19SingleTileSchedulerILb1ELb0ELb1ELi128EEEEEEEEEvNT_6ParamsE,"",@"SHT_CUDA_INFO"
	.sectionflags	@""
	.align	4


	//----- nvinfo : EIATTR_CUDA_API_VERSION
	.align		4
        /*0000*/ 	.byte	0x04, 0x37
        /*0002*/ 	.short	(.L_288 - .L_287)
.L_287:
        /*0004*/ 	.word	0x00000082


	//----- nvinfo : EIATTR_KPARAM_INFO
	.align		4
.L_288:
        /*0008*/ 	.byte	0x04, 0x17
        /*000a*/ 	.short	(.L_290 - .L_289)
.L_289:
        /*000c*/ 	.word	0x00000000
        /*0010*/ 	.short	0x0000
        /*0012*/ 	.short	0x0000
        /*0014*/ 	.byte	0x00, 0xf0, 0x61, 0x10


	//----- nvinfo : EIATTR_SPARSE_MMA_MASK
	.align		4
.L_290:
        /*0018*/ 	.byte	0x03, 0x50
        /*001a*/ 	.short	0x0000


	//----- nvinfo : EIATTR_MAXREG_COUNT
	.align		4
        /*001c*/ 	.byte	0x03, 0x1b
        /*001e*/ 	.short	0x00ff


	//----- nvinfo : EIATTR_MERCURY_ISA_VERSION
	.align		4
        /*0020*/ 	.byte	0x03, 0x5f
        /*0022*/ 	.short	0x0101


	//----- nvinfo : EIATTR_VRC_CTA_INIT_COUNT
	.align		4
        /*0024*/ 	.byte	0x02, 0x4a
	.zero		1
	.zero		1


	//----- nvinfo : EIATTR_EXIT_INSTR_OFFSETS
	.align		4
        /*0028*/ 	.byte	0x04, 0x1c
        /*002a*/ 	.short	(.L_292 - .L_291)


	//   ....[0]....
.L_291:
        /*002c*/ 	.word	0x00000010


	//----- nvinfo : EIATTR_MAX_THREADS
	.align		4
.L_292:
        /*0030*/ 	.byte	0x04, 0x05
        /*0032*/ 	.short	(.L_294 - .L_293)
.L_293:
        /*0034*/ 	.word	0x00000100
        /*0038*/ 	.word	0x00000001
        /*003c*/ 	.word	0x00000001


	//----- nvinfo : EIATTR_CBANK_PARAM_SIZE
	.align		4
.L_294:
        /*0040*/ 	.byte	0x03, 0x19
        /*0042*/ 	.short	0x0418


	//----- nvinfo : EIATTR_PARAM_CBANK
	.align		4
        /*0044*/ 	.byte	0x04, 0x0a
        /*0046*/ 	.short	(.L_296 - .L_295)
	.align		4
.L_295:
        /*0048*/ 	.word	index@(.nv.constant0._ZN7cutlass13device_kernelIN5flash19enable_sm80_to_sm89INS1_16FlashAttnFwdSm80INS1_25CollectiveMainloopFwdSm80ILi8ELi1ELb0EN4cute5tupleIJNS5_1CILi128EEENS7_ILi64EEENS7_ILi192EEEEEELi192ENS_10bfloat16_tEfNS_4arch4Sm80ELb0ELb1ELb1ELb1ELb1ELb1ELb1ELb0EEENS1_21CollectiveEpilogueFwdINS6_IJS8_SA_S9_EEENS6_IJNS7_ILi1EEESI_SI_EEESC_SE_Li256ELb1ELb1ELb0ELb0EEENS1_19SingleTileSchedulerILb1ELb0ELb1ELi128EEEEEEEEEvNT_6ParamsE)
        /*004c*/ 	.short	0x0380
        /*004e*/ 	.short	0x0418


	//----- nvinfo : EIATTR_SW_WAR
	.align		4
.L_296:
        /*0050*/ 	.byte	0x04, 0x36
        /*0052*/ 	.short	(.L_298 - .L_297)
.L_297:
        /*0054*/ 	.word	0x00000008
.L_298:


//--------------------- .nv.info._ZN7cutlass13device_kernelIN5flash19enable_sm80_to_sm89INS1_16FlashAttnFwdSm80INS1_25CollectiveMainloopFwdSm80ILi8ELi1ELb0EN4cute5tupleIJNS5_1CILi128EEENS7_ILi64EEENS7_ILi192EEEEEELi192ENS_10bfloat16_tEfNS_4arch4Sm80ELb1ELb0ELb1ELb0ELb1ELb0ELb1ELb0EEENS1_21CollectiveEpilogueFwdINS6_IJS8_SA_S9_EEENS6_IJNS7_ILi1EEESI_SI_EEESC_SE_Li256ELb0ELb1ELb0ELb0EEENS1_30DynamicPersistentTileSchedulerILi256ELi256ELb0ELb1ELb0EEEEEEEEEvNT_6ParamsE --------------------------
	.section	.nv.info._ZN7cutlass13device_kernelIN5flash19enable_sm80_to_sm89INS1_16FlashAttnFwdSm80INS1_25CollectiveMainloopFwdSm80ILi8ELi1ELb0EN4cute5tupleIJNS5_1CILi128EEENS7_ILi64EEENS7_ILi192EEEEEELi192ENS_10bfloat16_tEfNS_4arch4Sm80ELb1ELb0ELb1ELb0ELb1ELb0ELb1ELb0EEENS1_21CollectiveEpilogueFwdINS6_IJS8_SA_S9_EEENS6_IJNS7_ILi1EEESI_SI_EEESC_SE_Li256ELb0ELb1ELb0ELb0EEENS1_30DynamicPersistentTileSchedulerILi256ELi256ELb0ELb1ELb0EEEEEEEEEvNT_6ParamsE,"",@"SHT_CUDA_INFO"
	.sectionflags	@""
	.align	4


	//----- nvinfo : EIATTR_CUDA_API_VERSION
	.align		4
        /*0000*/ 	.byte	0x04, 0x37
        /*0002*/ 	.short	(.L_300 - .L_299)
.L_299:
        /*0004*/ 	.word	0x00000082


	//----- nvinfo : EIATTR_KPARAM_INFO
	.align		4
.L_300:
        /*0008*/ 	.byte	0x04, 0x17
        /*000a*/ 	.short	(.L_302 - .L_301)
.L_301:
        /*000c*/ 	.word	0x00000000
        /*0010*/ 	.short	0x0000
        /*0012*/ 	.short	0x0000
        /*0014*/ 	.byte	0x00, 0xf0, 0xa1, 0x10


	//----- nvinfo : EIATTR_SPARSE_MMA_MASK
	.align		4
.L_302:
        /*0018*/ 	.byte	0x03, 0x50
        /*001a*/ 	.short	0x0000


	//----- nvinfo : EIATTR_MAXREG_COUNT
	.align		4
        /*001c*/ 	.byte	0x03, 0x1b
        /*001e*/ 	.short	0x00ff


	//----- nvinfo : EIATTR_MERCURY_ISA_VERSION
	.align		4
        /*0020*/ 	.byte	0x03, 0x5f
        /*0022*/ 	.short	0x0101


	//----- nvinfo : EIATTR_VRC_CTA_INIT_COUNT
	.align		4
        /*0024*/ 	.byte	0x02, 0x4a
	.zero		1
	.zero		1


	//----- nvinfo : EIATTR_EXIT_INSTR_OFFSETS
	.align		4
        /*0028*/ 	.byte	0x04, 0x1c
        /*002a*/ 	.short	(.L_304 - .L_303)


	//   ....[0]....
.L_303:
        /*002c*/ 	.word	0x00000010


	//----- nvinfo : EIATTR_MAX_THREADS
	.align		4
.L_304:
        /*0030*/ 	.byte	0x04, 0x05
        /*0032*/ 	.short	(.L_306 - .L_305)
.L_305:
        /*0034*/ 	.word	0x00000100
        /*0038*/ 	.word	0x00000001
        /*003c*/ 	.word	0x00000001


	//----- nvinfo : EIATTR_CBANK_PARAM_SIZE
	.align		4
.L_306:
        /*0040*/ 	.byte	0x03, 0x19
        /*0042*/ 	.short	0x0428


	//----- nvinfo : EIATTR_PARAM_CBANK
	.align		4
        /*0044*/ 	.byte	0x04, 0x0a
        /*0046*/ 	.short	(.L_308 - .L_307)
	.align		4
.L_307:
        /*0048*/ 	.word	index@(.nv.constant0._ZN7cutlass13device_kernelIN5flash19enable_sm80_to_sm89INS1_16FlashAttnFwdSm80INS1_25CollectiveMainloopFwdSm80ILi8ELi1ELb0EN4cute5tupleIJNS5_1CILi128EEENS7_ILi64EEENS7_ILi192EEEEEELi192ENS_10bfloat16_tEfNS_4arch4Sm80ELb1ELb0ELb1ELb0ELb1ELb0ELb1ELb0EEENS1_21CollectiveEpilogueFwdINS6_IJS8_SA_S9_EEENS6_IJNS7_ILi1EEESI_SI_EEESC_SE_Li256ELb0ELb1ELb0ELb0EEENS1_30DynamicPersistentTileSchedulerILi256ELi256ELb0ELb1ELb0EEEEEEEEEvNT_6ParamsE)
        /*004c*/ 	.short	0x0380
        /*004e*/ 	.short	0x0428


	//----- nvinfo : EIATTR_SW_WAR
	.align		4
.L_308:
        /*0050*/ 	.byte	0x04, 0x36
        /*0052*/ 	.short	(.L_310 - .L_309)
.L_309:
        /*0054*/ 	.word	0x00000008
.L_310:


//--------------------- .nv.info._ZN7cutlass13device_kernelIN5flash19enable_sm80_to_sm89INS1_16FlashAttnFwdSm80INS1_25CollectiveMainloopFwdSm80ILi8ELi1ELb0EN4cute5tupleIJNS5_1CILi128EEENS7_ILi64EEENS7_ILi192EEEEEELi192ENS_10bfloat16_tEfNS_4arch4Sm80ELb1ELb0ELb1ELb1ELb1ELb0ELb1ELb0EEENS1_21CollectiveEpilogueFwdINS6_IJS8_SA_S9_EEENS6_IJNS7_ILi1EEESI_SI_EEESC_SE_Li256ELb1ELb1ELb0ELb0EEENS1_19SingleTileSchedulerILb1ELb0ELb1ELi128EEEEEEEEEvNT_6ParamsE --------------------------
	.section	.nv.info._ZN7cutlass13device_kernelIN5flash19enable_sm80_to_sm89INS1_16FlashAttnFwdSm80INS1_25CollectiveMainloopFwdSm80ILi8ELi1ELb0EN4cute5tupleIJNS5_1CILi128EEENS7_ILi64EEENS7_ILi192EEEEEELi192ENS_10bfloat16_tEfNS_4arch4Sm80ELb1ELb0ELb1ELb1ELb1ELb0ELb1ELb0EEENS1_21CollectiveEpilogueFwdINS6_IJS8_SA_S9_EEENS6_IJNS7_ILi1EEESI_SI_EEESC_SE_Li256ELb1ELb1ELb0ELb0EEENS1_19SingleTileSchedulerILb1ELb0ELb1ELi128EEEEEEEEEvNT_6ParamsE,"",@"SHT_CUDA_INFO"
	.sectionflags	@""
	.align	4


	//----- nvinfo : EIATTR_CUDA_API_VERSION
	.align		4
        /*0000*/ 	.byte	0x04, 0x37
        /*0002*/ 	.short	(.L_312 - .L_311)
.L_311:
        /*0004*/ 	.word	0x00000082


	//----- nvinfo : EIATTR_KPARAM_INFO
	.align		4
.L_312:
        /*0008*/ 	.byte	0x04, 0x17
        /*000a*/ 	.short	(.L_314 - .L_313)
.L_313:
        /*000c*/ 	.word	0x00000000
        /*0010*/ 	.short	0x0000
        /*0012*/ 	.short	0x0000
        /*0014*/ 	.byte	0x00, 0xf0, 0x61, 0x10


	//----- nvinfo : EIATTR_SPARSE_MMA_MASK
	.align		4
.L_314:
        /*0018*/ 	.byte	0x03, 0x50
        /*001a*/ 	.short	0x0000


	//----- nvinfo : EIATTR_MAXREG_COUNT
	.align		4
        /*001c*/ 	.byte	0x03, 0x1b
        /*001e*/ 	.short	0x00ff


	//----- nvinfo : EIATTR_MERCURY_ISA_VERSION
	.align		4
        /*0020*/ 	.byte	0x03, 0x5f
        /*0022*/ 	.short	0x0101


	//----- nvinfo : EIATTR_VRC_CTA_INIT_COUNT
	.align		4
        /*0024*/ 	.byte	0x02, 0x4a
	.zero		1
	.zero		1


	//----- nvinfo : EIATTR_EXIT_INSTR_OFFSETS
	.align		4
        /*0028*/ 	.byte	0x04, 0x1c
        /*002a*/ 	.short	(.L_316 - .L_315)


	//   ....[0]....
.L_315:
        /*002c*/ 	.word	0x00000010


	//----- nvinfo : EIATTR_MAX_THREADS
	.align		4
.L_316:
        /*0030*/ 	.byte	0x04, 0x05
        /*0032*/ 	.short	(.L_318 - .L_317)
.L_317:
        /*0034*/ 	.word	0x00000100
        /*0038*/ 	.word	0x00000001
        /*003c*/ 	.word	0x00000001


	//----- nvinfo : EIATTR_CBANK_PARAM_SIZE
	.align		4
.L_318:
        /*0040*/ 	.byte	0x03, 0x19
        /*0042*/ 	.short	0x0418


	//----- nvinfo : EIATTR_PARAM_CBANK
	.align		4
        /*0044*/ 	.byte	0x04, 0x0a
        /*0046*/ 	.short	(.L_320 - .L_319)
	.align		4
.L_319:
        /*0048*/ 	.word	index@(.nv.constant0._ZN7cutlass13device_kernelIN5flash19enable_sm80_to_sm89INS1_16FlashAttnFwdSm80INS1_25CollectiveMainloopFwdSm80ILi8ELi1ELb0EN4cute5tupleIJNS5_1CILi128EEENS7_ILi64EEENS7_ILi192EEEEEELi192ENS_10bfloat16_tEfNS_4arch4Sm80ELb1ELb0ELb1ELb1ELb1ELb0ELb1ELb0EEENS1_21CollectiveEpilogueFwdINS6_IJS8_SA_S9_EEENS6_IJNS7_ILi1EEESI_SI_EEESC_SE_Li256ELb1ELb1ELb0ELb0EEENS1_19SingleTileSchedulerILb1ELb0ELb1ELi128EEEEEEEEEvNT_6ParamsE)
        /*004c*/ 	.short	0x0380
        /*004e*/ 	.short	0x0418


	//----- nvinfo : EIATTR_SW_WAR
	.align		4
.L_320:
        /*0050*/ 	.byte	0x04, 0x36
        /*0052*/ 	.short	(.L_322 - .L_321)
.L_321:
        /*0054*/ 	.word	0x00000008
.L_322:


//--------------------- .nv.info._ZN7cutlass13device_kernelIN5flash19enable_sm80_to_sm89INS1_16FlashAttnFwdSm80INS1_25CollectiveMainloopFwdSm80ILi8ELi1ELb0EN4cute5tupleIJNS5_1CILi128EEENS7_ILi64EEENS7_ILi192EEEEEELi192ENS_10bfloat16_tEfNS_4arch4Sm80ELb1ELb0ELb1ELb1ELb1ELb1ELb1ELb0EEENS1_21CollectiveEpilogueFwdINS6_IJS8_SA_S9_EEENS6_IJNS7_ILi1EEESI_SI_EEESC_SE_Li256ELb1ELb1ELb0ELb0EEENS1_19SingleTileSchedulerILb1ELb0ELb1ELi128EEEEEEEEEvNT_6ParamsE --------------------------
	.section	.nv.info._ZN7cutlass13device_kernelIN5flash19enable_sm80_to_sm89INS1_16FlashAttnFwdSm80INS1_25CollectiveMainloopFwdSm80ILi8ELi1ELb0EN4cute5tupleIJNS5_1CILi128EEENS7_ILi64EEENS7_ILi192EEEEEELi192ENS_10bfloat16_tEfNS_4arch4Sm80ELb1ELb0ELb1ELb1ELb1ELb1ELb1ELb0EEENS1_21CollectiveEpilogueFwdINS6_IJS8_SA_S9_EEENS6_IJNS7_ILi1EEESI_SI_EEESC_SE_Li256ELb1ELb1ELb0ELb0EEENS1_19SingleTileSchedulerILb1ELb0ELb1ELi128EEEEEEEEEvNT_6ParamsE,"",@"SHT_CUDA_INFO"
	.sectionflags	@""
	.align	4


	//----- nvinfo : EIATTR_CUDA_API_VERSION
	.align		4
        /*0000*/ 	.byte	0x04, 0x37
        /*0002*/ 	.short	(.L_324 - .L_323)
.L_323:
        /*0004*/ 	.word	0x00000082


	//----- nvinfo : EIATTR_KPARAM_INFO
	.align		4
.L_324:
        /*0008*/ 	.byte	0x04, 0x17
        /*000a*/ 	.short	(.L_326 - .L_325)
.L_325:
        /*000c*/ 	.word	0x00000000
        /*0010*/ 	.short	0x0000
        /*0012*/ 	.short	0x0000
        /*0014*/ 	.byte	0x00, 0xf0, 0x61, 0x10


	//----- nvinfo : EIATTR_SPARSE_MMA_MASK
	.align		4
.L_326:
        /*0018*/ 	.byte	0x03, 0x50
        /*001a*/ 	.short	0x0000


	//----- nvinfo : EIATTR_MAXREG_COUNT
	.align		4
        /*001c*/ 	.byte	0x03, 0x1b
        /*001e*/ 	.short	0x00ff


	//----- nvinfo : EIATTR_MERCURY_ISA_VERSION
	.align		4
        /*0020*/ 	.byte	0x03, 0x5f
        /*0022*/ 	.short	0x0101


	//----- nvinfo : EIATTR_VRC_CTA_INIT_COUNT
	.align		4
        /*0024*/ 	.byte	0x02, 0x4a
	.zero		1
	.zero		1


	//----- nvinfo : EIATTR_EXIT_INSTR_OFFSETS
	.align		4
        /*0028*/ 	.byte	0x04, 0x1c
        /*002a*/ 	.short	(.L_328 - .L_327)


	//   ....[0]....
.L_327:
        /*002c*/ 	.word	0x00000010


	//----- nvinfo : EIATTR_MAX_THREADS
	.align		4
.L_328:
        /*0030*/ 	.byte	0x04, 0x05
        /*0032*/ 	.short	(.L_330 - .L_329)
.L_329:
        /*0034*/ 	.word	0x00000100
        /*0038*/ 	.word	0x00000001
        /*003c*/ 	.word	0x00000001


	//----- nvinfo : EIATTR_CBANK_PARAM_SIZE
	.align		4
.L_330:
        /*0040*/ 	.byte	0x03, 0x19
        /*0042*/ 	.short	0x0418


	//----- nvinfo : EIATTR_PARAM_CBANK
	.align		4
        /*0044*/ 	.byte	0x04, 0x0a
        /*0046*/ 	.short	(.L_332 - .L_331)
	.align		4
.L_331:
        /*0048*/ 	.word	index@(.nv.constant0._ZN7cutlass13device_kernelIN5flash19enable_sm80_to_sm89INS1_16FlashAttnFwdSm80INS1_25CollectiveMainloopFwdSm80ILi8ELi1ELb0EN4cute5tupleIJNS5_1CILi128EEENS7_ILi64EEENS7_ILi192EEEEEELi192ENS_10bfloat16_tEfNS_4arch4Sm80ELb1ELb0ELb1ELb1ELb1ELb1ELb1ELb0EEENS1_21CollectiveEpilogueFwdINS6_IJS8_SA_S9_EEENS6_IJNS7_ILi1EEESI_SI_EEESC_SE_Li256ELb1ELb1ELb0ELb0EEENS1_19SingleTileSchedulerILb1ELb0ELb1ELi128EEEEEEEEEvNT_6ParamsE)
        /*004c*/ 	.short	0x0380
        /*004e*/ 	.short	0x0418


	//----- nvinfo : EIATTR_SW_WAR
	.align		4
.L_332:
        /*0050*/ 	.byte	0x04, 0x36
        /*0052*/ 	.short	(.L_334 - .L_333)
.L_333:
        /*0054*/ 	.word	0x00000008
.L_334:


//--------------------- .nv.info._ZN7cutlass13device_kernelIN5flash19enable_sm80_to_sm89INS1_16FlashAttnFwdSm80INS1_25CollectiveMainloopFwdSm80ILi8ELi2ELb0EN4cute5tupleIJNS5_1CILi128EEENS7_ILi64EEENS7_ILi192EEEEEELi192ENS_10bfloat16_tEfNS_4arch4Sm80ELb0ELb0ELb1ELb0ELb1ELb0ELb1ELb0EEENS1_21CollectiveEpilogueFwdINS6_IJS8_SA_S9_EEENS6_IJNS7_ILi1EEESI_SI_EEESC_SE_Li256ELb0ELb1ELb0ELb0EEENS1_19SingleTileSchedulerILb0ELb0ELb1ELi128EEEEEEEEEvNT_6ParamsE --------------------------
	.section	.nv.info._ZN7cutlass13device_kernelIN5flash19enable_sm80_to_sm89INS1_16FlashAttnFwdSm80INS1_25CollectiveMainloopFwdSm80ILi8ELi2ELb0EN4cute5tupleIJNS5_1CILi128EEENS7_ILi64EEENS7_ILi192EEEEEELi192ENS_10bfloat16_tEfNS_4arch4Sm80ELb0ELb0ELb1ELb0ELb1ELb0ELb1ELb0EEENS1_21CollectiveEpilogueFwdINS6_IJS8_SA_S9_EEENS6_IJNS7_ILi1EEESI_SI_EEESC_SE_Li256ELb0ELb1ELb0ELb0EEENS1_19SingleTileSchedulerILb0ELb0ELb1ELi128EEEEEEEEEvNT_6ParamsE,"",@"SHT_CUDA_INFO"
	.sectionflags	@""
	.align	4


	//----- nvinfo : EIATTR_CUDA_API_VERSION
	.align		4
        /*0000*/ 	.byte	0x04, 0x37
        /*0002*/ 	.short	(.L_336 - .L_335)
.L_335:
        /*0004*/ 	.word	0x00000082


	//----- nvinfo : EIATTR_KPARAM_INFO
	.align		4
.L_336:
        /*0008*/ 	.byte	0x04, 0x17
        /*000a*/ 	.short	(.L_338 - .L_337)
.L_337:
        /*000c*/ 	.word	0x00000000
        /*0010*/ 	.short	0x0000
        /*0012*/ 	.short	0x0000
        /*0014*/ 	.byte	0x00, 0xf0, 0x61, 0x10


	//----- nvinfo : EIATTR_SPARSE_MMA_MASK
	.align		4
.L_338:
        /*0018*/ 	.byte	0x03, 0x50
        /*001a*/ 	.short	0x0000


	//----- nvinfo : EIATTR_MAXREG_COUNT
	.align		4
        /*001c*/ 	.byte	0x03, 0x1b
        /*001e*/ 	.short	0x00ff


	//----- nvinfo : EIATTR_MERCURY_ISA_VERSION
	.align		4
        /*0020*/ 	.byte	0x03, 0x5f
        /*0022*/ 	.short	0x0101


	//----- nvinfo : EIATTR_VRC_CTA_INIT_COUNT
	.align		4
        /*0024*/ 	.byte	0x02, 0x4a
	.zero		1
	.zero		1


	//----- nvinfo : EIATTR_EXIT_INSTR_OFFSETS
	.align		4
        /*0028*/ 	.byte	0x04, 0x1c
        /*002a*/ 	.short	(.L_340 - .L_339)


	//   ....[0]....
.L_339:
        /*002c*/ 	.word	0x00000010


	//----- nvinfo : EIATTR_MAX_THREADS
	.align		4
.L_340:
        /*0030*/ 	.byte	0x04, 0x05
        /*0032*/ 	.short	(.L_342 - .L_341)
.L_341:
        /*0034*/ 	.word	0x00000100
        /*0038*/ 	.word	0x00000001
        /*003c*/ 	.word	0x00000001


	//----- nvinfo : EIATTR_CBANK_PARAM_SIZE
	.align		4
.L_342:
        /*0040*/ 	.byte	0x03, 0x19
        /*0042*/ 	.short	0x0418


	//----- nvinfo : EIATTR_PARAM_CBANK
	.align		4
        /*0044*/ 	.byte	0x04, 0x0a
        /*0046*/ 	.short	(.L_344 - .L_343)
	.align		4
.L_343:
        /*0048*/ 	.word	index@(.nv.constant0._ZN7cutlass13device_kernelIN5flash19enable_sm80_to_sm89INS1_16FlashAttnFwdSm80INS1_25CollectiveMainloopFwdSm80ILi8ELi2ELb0EN4cute5tupleIJNS5_1CILi128EEENS7_ILi64EEENS7_ILi192EEEEEELi192ENS_10bfloat16_tEfNS_4arch4Sm80ELb0ELb0ELb1ELb0ELb1ELb0ELb1ELb0EEENS1_21CollectiveEpilogueFwdINS6_IJS8_SA_S9_EEENS6_IJNS7_ILi1EEESI_SI_EEESC_SE_Li256ELb0ELb1ELb0ELb0EEENS1_19SingleTileSchedulerILb0ELb0ELb1ELi128EEEEEEEEEvNT_6ParamsE)
        /*004c*/ 	.short	0x0380
        /*004e*/ 	.short	0x0418


	//----- nvinfo : EIATTR_SW_WAR
	.align		4
.L_344:
        /*0050*/ 	.byte	0x04, 0x36
        /*0052*/ 	.short	(.L_346 - .L_345)
.L_345:
        /*0054*/ 	.word	0x00000008
.L_346:


//--------------------- .nv.info._ZN7cutlass13device_kernelIN5flash19enable_sm80_to_sm89INS1_16FlashAttnFwdSm80INS1_25CollectiveMainloopFwdSm80ILi8ELi2ELb0EN4cute5tupleIJNS5_1CILi128EEENS7_ILi64EEENS7_ILi192EEEEEELi192ENS_10bfloat16_tEfNS_4arch4Sm80ELb0ELb0ELb1ELb1ELb1ELb0ELb1ELb0EEENS1_21CollectiveEpilogueFwdINS6_IJS8_SA_S9_EEENS6_IJNS7_ILi1EEESI_SI_EEESC_SE_Li256ELb1ELb1ELb0ELb0EEENS1_19SingleTileSchedulerILb1ELb0ELb1ELi128EEEEEEEEEvNT_6ParamsE --------------------------
	.section	.nv.info._ZN7cutlass13device_kernelIN5flash19enable_sm80_to_sm89INS1_16FlashAttnFwdSm80INS1_25CollectiveMainloopFwdSm80ILi8ELi2ELb0EN4cute5tupleIJNS5_1CILi128EEENS7_ILi64EEENS7_ILi192EEEEEELi192ENS_10bfloat16_tEfNS_4arch4Sm80ELb0ELb0ELb1ELb1ELb1ELb0ELb1ELb0EEENS1_21CollectiveEpilogueFwdINS6_IJS8_SA_S9_EEENS6_IJNS7_ILi1EEESI_SI_EEESC_SE_Li256ELb1ELb1ELb0ELb0EEENS1_19SingleTileSchedulerILb1ELb0ELb1ELi128EEEEEEEEEvNT_6ParamsE,"",@"SHT_CUDA_INFO"
	.sectionflags	@""
	.align	4


	//----- nvinfo : EIATTR_CUDA_API_VERSION
	.align		4
        /*0000*/ 	.byte	0x04, 0x37
        /*0002*/ 	.short	(.L_348 - .L_347)
.L_347:
        /*0004*/ 	.word	0x00000082


	//----- nvinfo : EIATTR_KPARAM_INFO
	.align		4
.L_348:
        /*0008*/ 	.byte	0x04, 0x17
        /*000a*/ 	.short	(.L_350 - .L_349)
.L_349:
        /*000c*/ 	.word	0x00000000
        /*0010*/ 	.short	0x0000
        /*0012*/ 	.short	0x0000
        /*0014*/ 	.byte	0x00, 0xf0, 0x61, 0x10


	//----- nvinfo : EIATTR_SPARSE_MMA_MASK
	.align		4
.L_350:
        /*0018*/ 	.byte	0x03, 0x50
        /*001a*/ 	.short	0x0000


	//----- nvinfo : EIATTR_MAXREG_COUNT
	.align		4
        /*001c*/ 	.byte	0x03, 0x1b
        /*001e*/ 	.short	0x00ff


	//----- nvinfo : EIATTR_MERCURY_ISA_VERSION
	.align		4
        /*0020*/ 	.byte	0x03, 0x5f
        /*0022*/ 	.short	0x0101


	//----- nvinfo : EIATTR_VRC_CTA_INIT_COUNT
	.align		4
        /*0024*/ 	.byte	0x02, 0x4a
	.zero		1
	.zero		1


	//----- nvinfo : EIATTR_EXIT_INSTR_OFFSETS
	.align		4
        /*0028*/ 	.byte	0x04, 0x1c
        /*002a*/ 	.short	(.L_352 - .L_351)


	//   ....[0]....
.L_351:
        /*002c*/ 	.word	0x00000010


	//----- nvinfo : EIATTR_MAX_THREADS
	.align		4
.L_352:
        /*0030*/ 	.byte	0x04, 0x05
        /*0032*/ 	.short	(.L_354 - .L_353)
.L_353:
        /*0034*/ 	.word	0x00000100
        /*0038*/ 	.word	0x00000001
        /*003c*/ 	.word	0x00000001


	//----- nvinfo : EIATTR_CBANK_PARAM_SIZE
	.align		4
.L_354:
        /*0040*/ 	.byte	0x03, 0x19
        /*0042*/ 	.short	0x0418


	//----- nvinfo : EIATTR_PARAM_CBANK
	.align		4
        /*0044*/ 	.byte	0x04, 0x0a
        /*0046*/ 	.short	(.L_356 - .L_355)
	.align		4
.L_355:
        /*0048*/ 	.word	index@(.nv.constant0._ZN7cutlass13device_kernelIN5flash19enable_sm80_to_sm89INS1_16FlashAttnFwdSm80INS1_25CollectiveMainloopFwdSm80ILi8ELi2ELb0EN4cute5tupleIJNS5_1CILi128EEENS7_ILi64EEENS7_ILi192EEEEEELi192ENS_10bfloat16_tEfNS_4arch4Sm80ELb0ELb0ELb1ELb1ELb1ELb0ELb1ELb0EEENS1_21CollectiveEpilogueFwdINS6_IJS8_SA_S9_EEENS6_IJNS7_ILi1EEESI_SI_EEESC_SE_Li256ELb1ELb1ELb0ELb0EEENS1_19SingleTileSchedulerILb1ELb0ELb1ELi128EEEEEEEEEvNT_6ParamsE)
        /*004c*/ 	.short	0x0380
        /*004e*/ 	.short	0x0418


	//----- nvinfo : EIATTR_SW_WAR
	.align		4
.L_356:
        /*0050*/ 	.byte	0x04, 0x36
        /*0052*/ 	.short	(.L_358 - .L_357)
.L_357:
        /*0054*/ 	.word	0x00000008
.L_358:


//--------------------- .nv.info._ZN7cutlass13device_kernelIN5flash19enable_sm80_to_sm89INS1_16FlashAttnFwdSm80INS1_25CollectiveMainloopFwdSm80ILi8ELi2ELb0EN4cute5tupleIJNS5_1CILi128EEENS7_ILi64EEENS7_ILi192EEEEEELi192ENS_10bfloat16_tEfNS_4arch4Sm80ELb0ELb0ELb1ELb1ELb1ELb1ELb1ELb0EEENS1_21CollectiveEpilogueFwdINS6_IJS8_SA_S9_EEENS6_IJNS7_ILi1EEESI_SI_EEESC_SE_Li256ELb1ELb1ELb0ELb0EEENS1_19SingleTileSchedulerILb1ELb0ELb1ELi128EEEEEEEEEvNT_6ParamsE --------------------------
	.section	.nv.info._ZN7cutlass13device_kernelIN5flash19enable_sm80_to_sm89INS1_16FlashAttnFwdSm80INS1_25CollectiveMainloopFwdSm80ILi8ELi2ELb0EN4cute5tupleIJNS5_1CILi128EEENS7_ILi64EEENS7_ILi192EEEEEELi192ENS_10bfloat16_tEfNS_4arch4Sm80ELb0ELb0ELb1ELb1ELb1ELb1ELb1ELb0EEENS1_21CollectiveEpilogueFwdINS6_IJS8_SA_S9_EEENS6_IJNS7_ILi1EEESI_SI_EEESC_SE_Li256ELb1ELb1ELb0ELb0EEENS1_19SingleTileSchedulerILb1ELb0ELb1ELi128EEEEEEEEEvNT_6ParamsE,"",@"SHT_CUDA_INFO"
	.sectionflags	@""
	.align	4


	//----- nvinfo : EIATTR_CUDA_API_VERSION
	.align		4
        /*0000*/ 	.byte	0x04, 0x37
        /*0002*/ 	.short	(.L_360 - .L_359)
.L_359:
        /*0004*/ 	.word	0x00000082


	//----- nvinfo : EIATTR_KPARAM_INFO
	.align		4
.L_360:
        /*0008*/ 	.byte	0x04, 0x17
        /*000a*/ 	.short	(.L_362 - .L_361)
.L_361:
        /*000c*/ 	.word	0x00000000
        /*0010*/ 	.short	0x0000
        /*0012*/ 	.short	0x0000
        /*0014*/ 	.byte	0x00, 0xf0, 0x61, 0x10


	//----- nvinfo : EIATTR_SPARSE_MMA_MASK
	.align		4
.L_362:
        /*0018*/ 	.byte	0x03, 0x50
        /*001a*/ 	.short	0x0000


	//----- nvinfo : EIATTR_MAXREG_COUNT
	.align		4
        /*001c*/ 	.byte	0x03, 0x1b
        /*001e*/ 	.short	0x00ff


	//----- nvinfo : EIATTR_MERCURY_ISA_VERSION
	.align		4
        /*0020*/ 	.byte	0x03, 0x5f
        /*0022*/ 	.short	0x0101


	//----- nvinfo : EIATTR_VRC_CTA_INIT_COUNT
	.align		4
        /*0024*/ 	.byte	0x02, 0x4a
	.zero		1
	.zero		1


	//----- nvinfo : EIATTR_EXIT_INSTR_OFFSETS
	.align		4
        /*0028*/ 	.byte	0x04, 0x1c
        /*002a*/ 	.short	(.L_364 - .L_363)


	//   ....[0]....
.L_363:
        /*002c*/ 	.word	0x00000010


	//----- nvinfo : EIATTR_MAX_THREADS
	.align		4
.L_364:
        /*0030*/ 	.byte	0x04, 0x05
        /*0032*/ 	.short	(.L_366 - .L_365)
.L_365:
        /*0034*/ 	.word	0x00000100
        /*0038*/ 	.word	0x00000001
        /*003c*/ 	.word	0x00000001


	//----- nvinfo : EIATTR_CBANK_PARAM_SIZE
	.align		4
.L_366:
        /*0040*/ 	.byte	0x03, 0x19
        /*0042*/ 	.short	0x0418


	//----- nvinfo : EIATTR_PARAM_CBANK
	.align		4
        /*0044*/ 	.byte	0x04, 0x0a
        /*0046*/ 	.short	(.L_368 - .L_367)
	.align		4
.L_367:
        /*0048*/ 	.word	index@(.nv.constant0._ZN7cutlass13device_kernelIN5flash19enable_sm80_to_sm89INS1_16FlashAttnFwdSm80INS1_25CollectiveMainloopFwdSm80ILi8ELi2ELb0EN4cute5tupleIJNS5_1CILi128EEENS7_ILi64EEENS7_ILi192EEEEEELi192ENS_10bfloat16_tEfNS_4arch4Sm80ELb0ELb0ELb1ELb1ELb1ELb1ELb1ELb0EEENS1_21CollectiveEpilogueFwdINS6_IJS8_SA_S9_EEENS6_IJNS7_ILi1EEESI_SI_EEESC_SE_Li256ELb1ELb1ELb0ELb0EEENS1_19SingleTileSchedulerILb1ELb0ELb1ELi128EEEEEEEEEvNT_6ParamsE)
        /*004c*/ 	.short	0x0380
        /*004e*/ 	.short	0x0418


	//----- nvinfo : EIATTR_SW_WAR
	.align		4
.L_368:
        /*0050*/ 	.byte	0x04, 0x36
        /*0052*/ 	.short	(.L_370 - .L_369)
.L_369:
        /*0054*/ 	.word	0x00000008
.L_370:


//--------------------- .nv.info._ZN7cutlass13device_kernelIN5flash19enable_sm80_to_sm89INS1_16FlashAttnFwdSm80INS1_25CollectiveMainloopFwdSm80ILi8ELi2ELb0EN4cute5tupleIJNS5_1CILi128EEENS7_ILi64EEENS7_ILi192EEEEEELi192ENS_10bfloat16_tEfNS_4arch4Sm80ELb0ELb1ELb1ELb0ELb1ELb0ELb1ELb0EEENS1_21CollectiveEpilogueFwdINS6_IJS8_SA_S9_EEENS6_IJNS7_ILi1EEESI_SI_EEESC_SE_Li256ELb0ELb1ELb0ELb0EEENS1_19SingleTileSchedulerILb0ELb0ELb1ELi128EEEEEEEEEvNT_6ParamsE --------------------------
	.section	.nv.info._ZN7cutlass13device_kernelIN5flash19enable_sm80_to_sm89INS1_16FlashAttnFwdSm80INS1_25CollectiveMainloopFwdSm80ILi8ELi2ELb0EN4cute5tupleIJNS5_1CILi128EEENS7_ILi64EEENS7_ILi192EEEEEELi192ENS_10bfloat16_tEfNS_4arch4Sm80ELb0ELb1ELb1ELb0ELb1ELb0ELb1ELb0EEENS1_21CollectiveEpilogueFwdINS6_IJS8_SA_S9_EEENS6_IJNS7_ILi1EEESI_SI_EEESC_SE_Li256ELb0ELb1ELb0ELb0EEENS1_19SingleTileSchedulerILb0ELb0ELb1ELi128EEEEEEEEEvNT_6ParamsE,"",@"SHT_CUDA_INFO"
	.sectionflags	@""
	.align	4


	//----- nvinfo : EIATTR_CUDA_API_VERSION
	.align		4
        /*0000*/ 	.byte	0x04, 0x37
        /*0002*/ 	.short	(.L_372 - .L_371)
.L_371:
        /*0004*/ 	.word	0x00000082


	//----- nvinfo : EIATTR_KPARAM_INFO
	.align		4
.L_372:
        /*0008*/ 	.byte	0x04, 0x17
        /*000a*/ 	.short	(.L_374 - .L_373)
.L_373:
        /*000c*/ 	.word	0x00000000
        /*0010*/ 	.short	0x0000
        /*0012*/ 	.short	0x0000
        /*0014*/ 	.byte	0x00, 0xf0, 0x61, 0x10


	//----- nvinfo : EIATTR_SPARSE_MMA_MASK
	.align		4
.L_374:
        /*0018*/ 	.byte	0x03, 0x50
        /*001a*/ 	.short	0x0000


	//----- nvinfo : EIATTR_MAXREG_COUNT
	.align		4
        /*001c*/ 	.byte	0x03, 0x1b
        /*001e*/ 	.short	0x00ff


	//----- nvinfo : EIATTR_MERCURY_ISA_VERSION
	.align		4
        /*0020*/ 	.byte	0x03, 0x5f
        /*0022*/ 	.short	0x0101


	//----- nvinfo : EIATTR_VRC_CTA_INIT_COUNT
	.align		4
        /*0024*/ 	.byte	0x02, 0x4a
	.zero		1
	.zero		1


	//----- nvinfo : EIATTR_EXIT_INSTR_OFFSETS
	.align		4
        /*0028*/ 	.byte	0x04, 0x1c
        /*002a*/ 	.short	(.L_376 - .L_375)


	//   ....[0]....
.L_375:
        /*002c*/ 	.word	0x00000010


	//----- nvinfo : EIATTR_MAX_THREADS
	.align		4
.L_376:
        /*0030*/ 	.byte	0x04, 0x05
        /*0032*/ 	.short	(.L_378 - .L_377)
.L_377:
        /*0034*/ 	.word	0x00000100
        /*0038*/ 	.word	0x00000001
        /*003c*/ 	.word	0x00000001


	//----- nvinfo : EIATTR_CBANK_PARAM_SIZE
	.align		4
.L_378:
        /*0040*/ 	.byte	0x03, 0x19
        /*0042*/ 	.short	0x0418


	//----- nvinfo : EIATTR_PARAM_CBANK
	.align		4
        /*0044*/ 	.byte	0x04, 0x0a
        /*0046*/ 	.short	(.L_380 - .L_379)
	.align		4
.L_379:
        /*0048*/ 	.word	index@(.nv.constant0._ZN7cutlass13device_kernelIN5flash19enable_sm80_to_sm89INS1_16FlashAttnFwdSm80INS1_25CollectiveMainloopFwdSm80ILi8ELi2ELb0EN4cute5tupleIJNS5_1CILi128EEENS7_ILi64EEENS7_ILi192EEEEEELi192ENS_10bfloat16_tEfNS_4arch4Sm80ELb0ELb1ELb1ELb0ELb1ELb0ELb1ELb0EEENS1_21CollectiveEpilogueFwdINS6_IJS8_SA_S9_EEENS6_IJNS7_ILi1EEESI_SI_EEESC_SE_Li256ELb0ELb1ELb0ELb0EEENS1_19SingleTileSchedulerILb0ELb0ELb1ELi128EEEEEEEEEvNT_6ParamsE)
        /*004c*/ 	.short	0x0380
        /*004e*/ 	.short	0x0418


	//----- nvinfo : EIATTR_SW_WAR
	.align		4
.L_380:
        /*0050*/ 	.byte	0x04, 0x36
        /*0052*/ 	.short	(.L_382 - .L_381)
.L_381:
        /*0054*/ 	.word	0x00000008
.L_382:


//--------------------- .nv.info._ZN7cutlass13device_kernelIN5flash19enable_sm80_to_sm89INS1_16FlashAttnFwdSm80INS1_25CollectiveMainloopFwdSm80ILi8ELi2ELb0EN4cute5tupleIJNS5_1CILi128EEENS7_ILi64EEENS7_ILi192EEEEEELi192ENS_10bfloat16_tEfNS_4arch4Sm80ELb0ELb1ELb1ELb1ELb1ELb0ELb1ELb0EEENS1_21CollectiveEpilogueFwdINS6_IJS8_SA_S9_EEENS6_IJNS7_ILi1EEESI_SI_EEESC_SE_Li256ELb1ELb1ELb0ELb0EEENS1_19SingleTileSchedulerILb1ELb0ELb1ELi128EEEEEEEEEvNT_6ParamsE --------------------------
	.section	.nv.info._ZN7cutlass13device_kernelIN5flash19enable_sm80_to_sm89INS1_16FlashAttnFwdSm80INS1_25CollectiveMainloopFwdSm80ILi8ELi2ELb0EN4cute5tupleIJNS5_1CILi128EEENS7_ILi64EEENS7_ILi192EEEEEELi192ENS_10bfloat16_tEfNS_4arch4Sm80ELb0ELb1ELb1ELb1ELb1ELb0ELb1ELb0EEENS1_21CollectiveEpilogueFwdINS6_IJS8_SA_S9_EEENS6_IJNS7_ILi1EEESI_SI_EEESC_SE_Li256ELb1ELb1ELb0ELb0EEENS1_19SingleTileSchedulerILb1ELb0ELb1ELi128EEEEEEEEEvNT_6ParamsE,"",@"SHT_CUDA_INFO"
	.sectionflags	@""
	.align	4


	//----- nvinfo : EIATTR_CUDA_API_VERSION
	.align		4
        /*0000*/ 	.byte	0x04, 0x37
        /*0002*/ 	.short	(.L_384 - .L_383)
.L_383:
        /*0004*/ 	.word	0x00000082


	//----- nvinfo : EIATTR_KPARAM_INFO
	.align		4
.L_384:
        /*0008*/ 	.byte	0x04, 0x17
        /*000a*/ 	.short	(.L_386 - .L_385)
.L_385:
        /*000c*/ 	.word	0x00000000
        /*0010*/ 	.short	0x0000
        /*0012*/ 	.short	0x0000
        /*0014*/ 	.byte	0x00, 0xf0, 0x61, 0x10


	//----- nvinfo : EIATTR_SPARSE_MMA_MASK
	.align		4
.L_386:
        /*0018*/ 	.byte	0x03, 0x50
        /*001a*/ 	.short	0x0000


	//----- nvinfo : EIATTR_MAXREG_COUNT
	.align		4
        /*001c*/ 	.byte	0x03, 0x1b
        /*001e*/ 	.short	0x00ff


	//----- nvinfo : EIATTR_MERCURY_ISA_VERSION
	.align		4
        /*0020*/ 	.byte	0x03, 0x5f
        /*0022*/ 	.short	0x0101


	//----- nvinfo : EIATTR_VRC_CTA_INIT_COUNT
	.align		4
        /*0024*/ 	.byte	0x02, 0x4a
	.zero		1
	.zero		1


	//----- nvinfo : EIATTR_EXIT_INSTR_OFFSETS
	.align		4
        /*0028*/ 	.byte	0x04, 0x1c
        /*002a*/ 	.short	(.L_388 - .L_387)


	//   ....[0]....
.L_387:
        /*002c*/ 	.word	0x00000010


	//----- nvinfo : EIATTR_MAX_THREADS
	.align		4
.L_388:
        /*0030*/ 	.byte	0x04, 0x05
        /*0032*/ 	.short	(.L_390 - .L_389)
.L_389:
        /*0034*/ 	.word	0x00000100
        /*0038*/ 	.word	0x00000001
        /*003c*/ 	.word	0x00000001


	//----- nvinfo : EIATTR_CBANK_PARAM_SIZE
	.align		4
.L_390:
        /*0040*/ 	.byte	0x03, 0x19
        /*0042*/ 	.short	0x0418


	//----- nvinfo : EIATTR_PARAM_CBANK
	.align		4
        /*0044*/ 	.byte	0x04, 0x0a
        /*0046*/ 	.short	(.L_392 - .L_391)
	.align		4
.L_391:
        /*0048*/ 	.word	index@(.nv.constant0._ZN7cutlass13device_kernelIN5flash19enable_sm80_to_sm89INS1_16FlashAttnFwdSm80INS1_25CollectiveMainloopFwdSm80ILi8ELi2ELb0EN4cute5tupleIJNS5_1CILi128EEENS7_ILi64EEENS7_ILi192EEEEEELi192ENS_10bfloat16_tEfNS_4arch4Sm80ELb0ELb1ELb1ELb1ELb1ELb0ELb1ELb0EEENS1_21CollectiveEpilogueFwdINS6_IJS8_SA_S9_EEENS6_IJNS7_ILi1EEESI_SI_EEESC_SE_Li256ELb1ELb1ELb0ELb0EEENS1_19SingleTileSchedulerILb1ELb0ELb1ELi128EEEEEEEEEvNT_6ParamsE)
        /*004c*/ 	.short	0x0380
        /*004e*/ 	.short	0x0418


	//----- nvinfo : EIATTR_SW_WAR
	.align		4
.L_392:
        /*0050*/ 	.byte	0x04, 0x36
        /*0052*/ 	.short	(.L_394 - .L_393)
.L_393:
        /*0054*/ 	.word	0x00000008
.L_394:


//--------------------- .nv.info._ZN7cutlass13device_kernelIN5flash19enable_sm80_to_sm89INS1_16FlashAttnFwdSm80INS1_25CollectiveMainloopFwdSm80ILi8ELi2ELb0EN4cute5tupleIJNS5_1CILi128EEENS7_ILi64EEENS7_ILi192EEEEEELi192ENS_10bfloat16_tEfNS_4arch4Sm80ELb0ELb1ELb1ELb1ELb1ELb1ELb1ELb0EEENS1_21CollectiveEpilogueFwdINS6_IJS8_SA_S9_EEENS6_IJNS7_ILi1EEESI_SI_EEESC_SE_Li256ELb1ELb1ELb0ELb0EEENS1_19SingleTileSchedulerILb1ELb0ELb1ELi128EEEEEEEEEvNT_6ParamsE --------------------------
	.section	.nv.info._ZN7cutlass13device_kernelIN5flash19enable_sm80_to_sm89INS1_16FlashAttnFwdSm80INS1_25CollectiveMainloopFwdSm80ILi8ELi2ELb0EN4cute5tupleIJNS5_1CILi128EEENS7_ILi64EEENS7_ILi192EEEEEELi192ENS_10bfloat16_tEfNS_4arch4Sm80ELb0ELb1ELb1ELb1ELb1ELb1ELb1ELb0EEENS1_21CollectiveEpilogueFwdINS6_IJS8_SA_S9_EEENS6_IJNS7_ILi1EEESI_SI_EEESC_SE_Li256ELb1ELb1ELb0ELb0EEENS1_19SingleTileSchedulerILb1ELb0ELb1ELi128EEEEEEEEEvNT_6ParamsE,"",@"SHT_CUDA_INFO"
	.sectionflags	@""
	.align	4


	//----- nvinfo : EIATTR_CUDA_API_VERSION
	.align		4
        /*0000*/ 	.byte	0x04, 0x37
        /*0002*/ 	.short	(.L_396 - .L_395)
.L_395:
        /*0004*/ 	.word	0x00000082


	//----- nvinfo : EIATTR_KPARAM_INFO
	.align		4
.L_396:
        /*0008*/ 	.byte	0x04, 0x17
        /*000a*/ 	.short	(.L_398 - .L_397)
.L_397:
        /*000c*/ 	.word	0x00000000
        /*0010*/ 	.short	0x0000
        /*0012*/ 	.short	0x0000
        /*0014*/ 	.byte	0x00, 0xf0, 0x61, 0x10


	//----- nvinfo : EIATTR_SPARSE_MMA_MASK
	.align		4
.L_398:
        /*0018*/ 	.byte	0x03, 0x50
        /*001a*/ 	.short	0x0000


	//----- nvinfo : EIATTR_MAXREG_COUNT
	.align		4
        /*001c*/ 	.byte	0x03, 0x1b
        /*001e*/ 	.short	0x00ff


	//----- nvinfo : EIATTR_MERCURY_ISA_VERSION
	.align		4
        /*0020*/ 	.byte	0x03, 0x5f
        /*0022*/ 	.short	0x0101


	//----- nvinfo : EIATTR_VRC_CTA_INIT_COUNT
	.align		4
        /*0024*/ 	.byte	0x02, 0x4a
	.zero		1
	.zero		1


	//----- nvinfo : EIATTR_EXIT_INSTR_OFFSETS
	.align		4
        /*0028*/ 	.byte	0x04, 0x1c
        /*002a*/ 	.short	(.L_400 - .L_399)


	//   ....[0]....
.L_399:
        /*002c*/ 	.word	0x00000010


	//----- nvinfo : EIATTR_MAX_THREADS
	.align		4
.L_400:
        /*0030*/ 	.byte	0x04, 0x05
        /*0032*/ 	.short	(.L_402 - .L_401)
.L_401:
        /*0034*/ 	.word	0x00000100
        /*0038*/ 	.word	0x00000001
        /*003c*/ 	.word	0x00000001


	//----- nvinfo : EIATTR_CBANK_PARAM_SIZE
	.align		4
.L_402:
        /*0040*/ 	.byte	0x03, 0x19
        /*0042*/ 	.short	0x0418


	//----- nvinfo : EIATTR_PARAM_CBANK
	.align		4
        /*0044*/ 	.byte	0x04, 0x0a
        /*0046*/ 	.short	(.L_404 - .L_403)
	.align		4
.L_403:
        /*0048*/ 	.word	index@(.nv.constant0._ZN7cutlass13device_kernelIN5flash19enable_sm80_to_sm89INS1_16FlashAttnFwdSm80INS1_25CollectiveMainloopFwdSm80ILi8ELi2ELb0EN4cute5tupleIJNS5_1CILi128EEENS7_ILi64EEENS7_ILi192EEEEEELi192ENS_10bfloat16_tEfNS_4arch4Sm80ELb0ELb1ELb1ELb1ELb1ELb1ELb1ELb0EEENS1_21CollectiveEpilogueFwdINS6_IJS8_SA_S9_EEENS6_IJNS7_ILi1EEESI_SI_EEESC_SE_Li256ELb1ELb1ELb0ELb0EEENS1_19SingleTileSchedulerILb1ELb0ELb1ELi128EEEEEEEEEvNT_6ParamsE)
        /*004c*/ 	.short	0x0380
        /*004e*/ 	.short	0x0418


	//----- nvinfo : EIATTR_SW_WAR
	.align		4
.L_404:
        /*0050*/ 	.byte	0x04, 0x36
        /*0052*/ 	.short	(.L_406 - .L_405)
.L_405:
        /*0054*/ 	.word	0x00000008
.L_406:


//--------------------- .nv.info._ZN7cutlass13device_kernelIN5flash19enable_sm80_to_sm89INS1_16FlashAttnFwdSm80INS1_25CollectiveMainloopFwdSm80ILi8ELi2ELb0EN4cute5tupleIJNS5_1CILi128EEENS7_ILi64EEENS7_ILi192EEEEEELi192ENS_10bfloat16_tEfNS_4arch4Sm80ELb1ELb0ELb1ELb0ELb1ELb0ELb1ELb0EEENS1_21CollectiveEpilogueFwdINS6_IJS8_SA_S9_EEENS6_IJNS7_ILi1EEESI_SI_EEESC_SE_Li256ELb0ELb1ELb0ELb0EEENS1_30DynamicPersistentTileSchedulerILi256ELi256ELb0ELb1ELb0EEEEEEEEEvNT_6ParamsE --------------------------
	.section	.nv.info._ZN7cutlass13device_kernelIN5flash19enable_sm80_to_sm89INS1_16FlashAttnFwdSm80INS1_25CollectiveMainloopFwdSm80ILi8ELi2ELb0EN4cute5tupleIJNS5_1CILi128EEENS7_ILi64EEENS7_ILi192EEEEEELi192ENS_10bfloat16_tEfNS_4arch4Sm80ELb1ELb0ELb1ELb0ELb1ELb0ELb1ELb0EEENS1_21CollectiveEpilogueFwdINS6_IJS8_SA_S9_EEENS6_IJNS7_ILi1EEESI_SI_EEESC_SE_Li256ELb0ELb1ELb0ELb0EEENS1_30DynamicPersistentTileSchedulerILi256ELi256ELb0ELb1ELb0EEEEEEEEEvNT_6ParamsE,"",@"SHT_CUDA_INFO"
	.sectionflags	@""
	.align	4


	//----- nvinfo : EIATTR_CUDA_API_VERSION
	.align		4
        /*0000*/ 	.byte	0x04, 0x37
        /*0002*/ 	.short	(.L_408 - .L_407)
.L_407:
        /*0004*/ 	.word	0x00000082


	//----- nvinfo : EIATTR_KPARAM_INFO
	.align		4
.L_408:
        /*0008*/ 	.byte	0x04, 0x17
        /*000a*/ 	.short	(.L_410 - .L_409)
.L_409:
        /*000c*/ 	.word	0x00000000
        /*0010*/ 	.short	0x0000
        /*0012*/ 	.short	0x0000
        /*0014*/ 	.byte	0x00, 0xf0, 0xa1, 0x10


	//----- nvinfo : EIATTR_SPARSE_MMA_MASK
	.align		4
.L_410:
        /*0018*/ 	.byte	0x03, 0x50
        /*001a*/ 	.short	0x0000


	//----- nvinfo : EIATTR_MAXREG_COUNT
	.align		4
        /*001c*/ 	.byte	0x03, 0x1b
        /*001e*/ 	.short	0x00ff


	//----- nvinfo : EIATTR_MERCURY_ISA_VERSION
	.align		4
        /*0020*/ 	.byte	0x03, 0x5f
        /*0022*/ 	.short	0x0101


	//----- nvinfo : EIATTR_VRC_CTA_INIT_COUNT
	.align		4
        /*0024*/ 	.byte	0x02, 0x4a
	.zero		1
	.zero		1


	//----- nvinfo : EIATTR_EXIT_INSTR_OFFSETS
	.align		4
        /*0028*/ 	.byte	0x04, 0x1c
        /*002a*/ 	.short	(.L_412 - .L_411)


	//   ....[0]....
.L_411:
        /*002c*/ 	.word	0x00000010


	//----- nvinfo : EIATTR_MAX_THREADS
	.align		4
.L_412:
        /*0030*/ 	.byte	0x04, 0x05
        /*0032*/ 	.short	(.L_414 - .L_413)
.L_413:
        /*0034*/ 	.word	0x00000100
        /*0038*/ 	.word	0x00000001
        /*003c*/ 	.word	0x00000001


	//----- nvinfo : EIATTR_CBANK_PARAM_SIZE
	.align		4
.L_414:
        /*0040*/ 	.byte	0x03, 0x19
        /*0042*/ 	.short	0x0428


	//----- nvinfo : EIATTR_PARAM_CBANK
	.align		4
        /*0044*/ 	.byte	0x04, 0x0a
        /*0046*/ 	.short	(.L_416 - .L_415)
	.align		4
.L_415:
        /*0048*/ 	.word	index@(.nv.constant0._ZN7cutlass13device_kernelIN5flash19enable_sm80_to_sm89INS1_16FlashAttnFwdSm80INS1_25CollectiveMainloopFwdSm80ILi8ELi2ELb0EN4cute5tupleIJNS5_1CILi128EEENS7_ILi64EEENS7_ILi192EEEEEELi192ENS_10bfloat16_tEfNS_4arch4Sm80ELb1ELb0ELb1ELb0ELb1ELb0ELb1ELb0EEENS1_21CollectiveEpilogueFwdINS6_IJS8_SA_S9_EEENS6_IJNS7_ILi1EEESI_SI_EEESC_SE_Li256ELb0ELb1ELb0ELb0EEENS1_30DynamicPersistentTileSchedulerILi256ELi256ELb0ELb1ELb0EEEEEEEEEvNT_6ParamsE)
        /*004c*/ 	.short	0x0380
        /*004e*/ 	.short	0x0428


	//----- nvinfo : EIATTR_SW_WAR
	.align		4
.L_416:
        /*0050*/ 	.byte	0x04, 0x36
        /*0052*/ 	.short	(.L_418 - .L_417)
.L_417:
        /*0054*/ 	.word	0x00000008
.L_418:


//--------------------- .nv.info._ZN7cutlass13device_kernelIN5flash19enable_sm80_to_sm89INS1_16FlashAttnFwdSm80INS1_25CollectiveMainloopFwdSm80ILi8ELi2ELb0EN4cute5tupleIJNS5_1CILi128EEENS7_ILi64EEENS7_ILi192EEEEEELi192ENS_10bfloat16_tEfNS_4arch4Sm80ELb1ELb0ELb1ELb1ELb1ELb0ELb1ELb0EEENS1_21CollectiveEpilogueFwdINS6_IJS8_SA_S9_EEENS6_IJNS7_ILi1EEESI_SI_EEESC_SE_Li256ELb1ELb1ELb0ELb0EEENS1_19SingleTileSchedulerILb1ELb0ELb1ELi128EEEEEEEEEvNT_6ParamsE --------------------------
	.section	.nv.info._ZN7cutlass13device_kernelIN5flash19enable_sm80_to_sm89INS1_16FlashAttnFwdSm80INS1_25CollectiveMainloopFwdSm80ILi8ELi2ELb0EN4cute5tupleIJNS5_1CILi128EEENS7_ILi64EEENS7_ILi192EEEEEELi192ENS_10bfloat16_tEfNS_4arch4Sm80ELb1ELb0ELb1ELb1ELb1ELb0ELb1ELb0EEENS1_21CollectiveEpilogueFwdINS6_IJS8_SA_S9_EEENS6_IJNS7_ILi1EEESI_SI_EEESC_SE_Li256ELb1ELb1ELb0ELb0EEENS1_19SingleTileSchedulerILb1ELb0ELb1ELi128EEEEEEEEEvNT_6ParamsE,"",@"SHT_CUDA_INFO"
	.sectionflags	@""
	.align	4


	//----- nvinfo : EIATTR_CUDA_API_VERSION
	.align		4
        /*0000*/ 	.byte	0x04, 0x37
        /*0002*/ 	.short	(.L_420 - .L_419)
.L_419:
        /*0004*/ 	.word	0x00000082


	//----- nvinfo : EIATTR_KPARAM_INFO
	.align		4
.L_420:
        /*0008*/ 	.byte	0x04, 0x17
        /*000a*/ 	.short	(.L_422 - .L_421)
.L_421:
        /*000c*/ 	.word	0x00000000
        /*0010*/ 	.short	0x0000
        /*0012*/ 	.short	0x0000
        /*0014*/ 	.byte	0x00, 0xf0, 0x61, 0x10


	//----- nvinfo : EIATTR_SPARSE_MMA_MASK
	.align		4
.L_422:
        /*0018*/ 	.byte	0x03, 0x50
        /*001a*/ 	.short	0x0000


	//----- nvinfo : EIATTR_MAXREG_COUNT
	.align		4
        /*001c*/ 	.byte	0x03, 0x1b
        /*001e*/ 	.short	0x00ff


	//----- nvinfo : EIATTR_MERCURY_ISA_VERSION
	.align		4
        /*0020*/ 	.byte	0x03, 0x5f
        /*0022*/ 	.short	0x0101


	//----- nvinfo : EIATTR_VRC_CTA_INIT_COUNT
	.align		4
        /*0024*/ 	.byte	0x02, 0x4a
	.zero		1
	.zero		1


	//----- nvinfo : EIATTR_EXIT_INSTR_OFFSETS
	.align		4
        /*0028*/ 	.byte	0x04, 0x1c
        /*002a*/ 	.short	(.L_424 - .L_423)


	//   ....[0]....
.L_423:
        /*002c*/ 	.word	0x00000010


	//----- nvinfo : EIATTR_MAX_THREADS
	.align		4
.L_424:
        /*0030*/ 	.byte	0x04, 0x05
        /*0032*/ 	.short	(.L_426 - .L_425)
.L_425:
        /*0034*/ 	.word	0x00000100
        /*0038*/ 	.word	0x00000001
        /*003c*/ 	.word	0x00000001


	//----- nvinfo : EIATTR_CBANK_PARAM_SIZE
	.align		4
.L_426:
        /*0040*/ 	.byte	0x03, 0x19
        /*0042*/ 	.short	0x0418


	//----- nvinfo : EIATTR_PARAM_CBANK
	.align		4
        /*0044*/ 	.byte	0x04, 0x0a
        /*0046*/ 	.short	(.L_428 - .L_427)
	.align		4
.L_427:
        /*0048*/ 	.word	index@(.nv.constant0._ZN7cutlass13device_kernelIN5flash19enable_sm80_to_sm89INS1_16FlashAttnFwdSm80INS1_25CollectiveMainloopFwdSm80ILi8ELi2ELb0EN4cute5tupleIJNS5_1CILi128EEENS7_ILi64EEENS7_ILi192EEEEEELi192ENS_10bfloat16_tEfNS_4arch4Sm80ELb1ELb0ELb1ELb1ELb1ELb0ELb1ELb0EEENS1_21CollectiveEpilogueFwdINS6_IJS8_SA_S9_EEENS6_IJNS7_ILi1EEESI_SI_EEESC_SE_Li256ELb1ELb1ELb0ELb0EEENS1_19SingleTileSchedulerILb1ELb0ELb1ELi128EEEEEEEEEvNT_6ParamsE)
        /*004c*/ 	.short	0x0380
        /*004e*/ 	.short	0x0418


	//----- nvinfo : EIATTR_SW_WAR
	.align		4
.L_428:
        /*0050*/ 	.byte	0x04, 0x36
        /*0052*/ 	.short	(.L_430 - .L_429)
.L_429:
        /*0054*/ 	.word	0x00000008
.L_430:


//--------------------- .nv.info._ZN7cutlass13device_kernelIN5flash19enable_sm80_to_sm89INS1_16FlashAttnFwdSm80INS1_25CollectiveMainloopFwdSm80ILi8ELi2ELb0EN4cute5tupleIJNS5_1CILi128EEENS7_ILi64EEENS7_ILi192EEEEEELi192ENS_10bfloat16_tEfNS_4arch4Sm80ELb1ELb0ELb1ELb1ELb1ELb1ELb1ELb0EEENS1_21CollectiveEpilogueFwdINS6_IJS8_SA_S9_EEENS6_IJNS7_ILi1EEESI_SI_EEESC_SE_Li256ELb1ELb1ELb0ELb0EEENS1_19SingleTileSchedulerILb1ELb0ELb1ELi128EEEEEEEEEvNT_6ParamsE --------------------------
	.section	.nv.info._ZN7cutlass13device_kernelIN5flash19enable_sm80_to_sm89INS1_16FlashAttnFwdSm80INS1_25CollectiveMainloopFwdSm80ILi8ELi2ELb0EN4cute5tupleIJNS5_1CILi128EEENS7_ILi64EEENS7_ILi192EEEEEELi192ENS_10bfloat16_tEfNS_4arch4Sm80ELb1ELb0ELb1ELb1ELb1ELb1ELb1ELb0EEENS1_21CollectiveEpilogueFwdINS6_IJS8_SA_S9_EEENS6_IJNS7_ILi1EEESI_SI_EEESC_SE_Li256ELb1ELb1ELb0ELb0EEENS1_19SingleTileSchedulerILb1ELb0ELb1ELi128EEEEEEEEEvNT_6ParamsE,"",@"SHT_CUDA_INFO"
	.sectionflags	@""
	.align	4


	//----- nvinfo : EIATTR_CUDA_API_VERSION
	.align		4
        /*0000*/ 	.byte	0x04, 0x37
        /*0002*/ 	.short	(.L_432 - .L_431)
.L_431:
        /*0004*/ 	.word	0x00000082


	//----- nvinfo : EIATTR_KPARAM_INFO
	.align		4
.L_432:
        /*0008*/ 	.byte	0x04, 0x17
        /*000a*/ 	.short	(.L_434 - .L_433)
.L_433:
        /*000c*/ 	.word	0x00000000
        /*0010*/ 	.short	0x0000
        /*0012*/ 	.short	0x0000
        /*0014*/ 	.byte	0x00, 0xf0, 0x61, 0x10


	//----- nvinfo : EIATTR_SPARSE_MMA_MASK
	.align		4
.L_434:
        /*0018*/ 	.byte	0x03, 0x50
        /*001a*/ 	.short	0x0000


	//----- nvinfo : EIATTR_MAXREG_COUNT
	.align		4
        /*001c*/ 	.byte	0x03, 0x1b
        /*001e*/ 	.short	0x00ff


	//----- nvinfo : EIATTR_MERCURY_ISA_VERSION
	.align		4
        /*0020*/ 	.byte	0x03, 0x5f
        /*0022*/ 	.short	0x0101


	//----- nvinfo : EIATTR_VRC_CTA_INIT_COUNT
	.align		4
        /*0024*/ 	.byte	0x02, 0x4a
	.zero		1
	.zero		1


	//----- nvinfo : EIATTR_EXIT_INSTR_OFFSETS
	.align		4
        /*0028*/ 	.byte	0x04, 0x1c
        /*002a*/ 	.short	(.L_436 - .L_435)


	//   ....[0]....
.L_435:
        /*002c*/ 	.word	0x00000010


	//----- nvinfo : EIATTR_MAX_THREADS
	.align		4
.L_436:
        /*0030*/ 	.byte	0x04, 0x05
        /*0032*/ 	.short	(.L_438 - .L_437)
.L_437:
        /*0034*/ 	.word	0x00000100
        /*0038*/ 	.word	0x00000001
        /*003c*/ 	.word	0x00000001


	//----- nvinfo : EIATTR_CBANK_PARAM_SIZE
	.align		4
.L_438:
        /*0040*/ 	.byte	0x03, 0x19
        /*0042*/ 	.short	0x0418


	//----- nvinfo : EIATTR_PARAM_CBANK
	.align		4
        /*0044*/ 	.byte	0x04, 0x0a
        /*0046*/ 	.short	(.L_440 - .L_439)
	.align		4
.L_439:
        /*0048*/ 	.word	index@(.nv.constant0._ZN7cutlass13device_kernelIN5flash19enable_sm80_to_sm89INS1_16FlashAttnFwdSm80INS1_25CollectiveMainloopFwdSm80ILi8ELi2ELb0EN4cute5tupleIJNS5_1CILi128EEENS7_ILi64EEENS7_ILi192EEEEEELi192ENS_10bfloat16_tEfNS_4arch4Sm80ELb1ELb0ELb1ELb1ELb1ELb1ELb1ELb0EEENS1_21CollectiveEpilogueFwdINS6_IJS8_SA_S9_EEENS6_IJNS7_ILi1EEESI_SI_EEESC_SE_Li256ELb1ELb1ELb0ELb0EEENS1_19SingleTileSchedulerILb1ELb0ELb1ELi128EEEEEEEEEvNT_6ParamsE)
        /*004c*/ 	.short	0x0380
        /*004e*/ 	.short	0x0418


	//----- nvinfo : EIATTR_SW_WAR
	.align		4
.L_440:
        /*0050*/ 	.byte	0x04, 0x36
        /*0052*/ 	.short	(.L_442 - .L_441)
.L_441:
        /*0054*/ 	.word	0x00000008
.L_442:


//--------------------- .nv.info._ZN7cutlass13device_kernelIN5flash19enable_sm80_to_sm89INS1_16FlashAttnFwdSm80INS1_25CollectiveMainloopFwdSm80ILi8ELi1ELb0EN4cute5tupleIJNS5_1CILi128EEENS7_ILi64EEENS7_ILi192EEEEEELi192ENS_10bfloat16_tEfNS_4arch4Sm80ELb0ELb0ELb0ELb0ELb1ELb0ELb1ELb0EEENS1_21CollectiveEpilogueFwdINS6_IJS8_SA_S9_EEENS6_IJNS7_ILi1EEESI_SI_EEESC_SE_Li256ELb0ELb1ELb0ELb0EEENS1_19SingleTileSchedulerILb0ELb0ELb1ELi128EEEEEEEEEvNT_6ParamsE --------------------------
	.section	.nv.info._ZN7cutlass13device_kernelIN5flash19enable_sm80_to_sm89INS1_16FlashAttnFwdSm80INS1_25CollectiveMainloopFwdSm80ILi8ELi1ELb0EN4cute5tupleIJNS5_1CILi128EEENS7_ILi64EEENS7_ILi192EEEEEELi192ENS_10bfloat16_tEfNS_4arch4Sm80ELb0ELb0ELb0ELb0ELb1ELb0ELb1ELb0EEENS1_21CollectiveEpilogueFwdINS6_IJS8_SA_S9_EEENS6_IJNS7_ILi1EEESI_SI_EEESC_SE_Li256ELb0ELb1ELb0ELb0EEENS1_19SingleTileSchedulerILb0ELb0ELb1ELi128EEEEEEEEEvNT_6ParamsE,"",@"SHT_CUDA_INFO"
	.sectionflags	@""
	.align	4


	//----- nvinfo : EIATTR_CUDA_API_VERSION
	.align		4
        /*0000*/ 	.byte	0x04, 0x37
        /*0002*/ 	.short	(.L_444 - .L_443)
.L_443:
        /*0004*/ 	.word	0x00000082


	//----- nvinfo : EIATTR_KPARAM_INFO
	.align		4
.L_444:
        /*0008*/ 	.byte	0x04, 0x17
        /*000a*/ 	.short	(.L_446 - .L_445)
.L_445:
        /*000c*/ 	.word	0x00000000
        /*0010*/ 	.short	0x0000
        /*0012*/ 	.short	0x0000
        /*0014*/ 	.byte	0x00, 0xf0, 0x61, 0x10


	//----- nvinfo : EIATTR_SPARSE_MMA_MASK
	.align		4
.L_446:
        /*0018*/ 	.byte	0x03, 0x50
        /*001a*/ 	.short	0x0000


	//----- nvinfo : EIATTR_MAXREG_COUNT
	.align		4
        /*001c*/ 	.byte	0x03, 0x1b
        /*001e*/ 	.short	0x00ff


	//----- nvinfo : EIATTR_MERCURY_ISA_VERSION
	.align		4
        /*0020*/ 	.byte	0x03, 0x5f
        /*0022*/ 	.short	0x0101


	//----- nvinfo : EIATTR_VRC_CTA_INIT_COUNT
	.align		4
        /*0024*/ 	.byte	0x02, 0x4a
	.zero		1
	.zero		1


	//----- nvinfo : EIATTR_EXIT_INSTR_OFFSETS
	.align		4
        /*0028*/ 	.byte	0x04, 0x1c
        /*002a*/ 	.short	(.L_448 - .L_447)


	//   ....[0]....
.L_447:
        /*002c*/ 	.word	0x00000010


	//----- nvinfo : EIATTR_MAX_THREADS
	.align		4
.L_448:
        /*0030*/ 	.byte	0x04, 0x05
        /*0032*/ 	.short	(.L_450 - .L_449)
.L_449:
        /*0034*/ 	.word	0x00000100
        /*0038*/ 	.word	0x00000001
        /*003c*/ 	.word	0x00000001


	//----- nvinfo : EIATTR_CBANK_PARAM_SIZE
	.align		4
.L_450:
        /*0040*/ 	.byte	0x03, 0x19
        /*0042*/ 	.short	0x0418


	//----- nvinfo : EIATTR_PARAM_CBANK
	.align		4
        /*0044*/ 	.byte	0x04, 0x0a
        /*0046*/ 	.short	(.L_452 - .L_451)
	.align		4
.L_451:
        /*0048*/ 	.word	index@(.nv.constant0._ZN7cutlass13device_kernelIN5flash19enable_sm80_to_sm89INS1_16FlashAttnFwdSm80INS1_25CollectiveMainloopFwdSm80ILi8ELi1ELb0EN4cute5tupleIJNS5_1CILi128EEENS7_ILi64EEENS7_ILi192EEEEEELi192ENS_10bfloat16_tEfNS_4arch4Sm80ELb0ELb0ELb0ELb0ELb1ELb0ELb1ELb0EEENS1_21CollectiveEpilogueFwdINS6_IJS8_SA_S9_EEENS6_IJNS7_ILi1EEESI_SI_EEESC_SE_Li256ELb0ELb1ELb0ELb0EEENS1_19SingleTileSchedulerILb0ELb0ELb1ELi128EEEEEEEEEvNT_6ParamsE)
        /*004c*/ 	.short	0x0380
        /*004e*/ 	.short	0x0418


	//----- nvinfo : EIATTR_SW_WAR
	.align		4
.L_452:
        /*0050*/ 	.byte	0x04, 0x36
        /*0052*/ 	.short	(.L_454 - .L_453)
.L_453:
        /*0054*/ 	.word	0x00000008
.L_454:


//--------------------- .nv.info._ZN7cutlass13device_kernelIN5flash19enable_sm80_to_sm89INS1_16FlashAttnFwdSm80INS1_25CollectiveMainloopFwdSm80ILi8ELi1ELb0EN4cute5tupleIJNS5_1CILi128EEENS7_ILi64EEENS7_ILi192EEEEEELi192ENS_10bfloat16_tEfNS_4arch4Sm80ELb0ELb0ELb0ELb1ELb1ELb0ELb1ELb0EEENS1_21CollectiveEpilogueFwdINS6_IJS8_SA_S9_EEENS6_IJNS7_ILi1EEESI_SI_EEESC_SE_Li256ELb1ELb1ELb0ELb0EEENS1_19SingleTileSchedulerILb1ELb0ELb1ELi128EEEEEEEEEvNT_6ParamsE --------------------------
	.section	.nv.info._ZN7cutlass13device_kernelIN5flash19enable_sm80_to_sm89INS1_16FlashAttnFwdSm80INS1_25CollectiveMainloopFwdSm80ILi8ELi1ELb0EN4cute5tupleIJNS5_1CILi128EEENS7_ILi64EEENS7_ILi192EEEEEELi192ENS_10bfloat16_tEfNS_4arch4Sm80ELb0ELb0ELb0ELb1ELb1ELb0ELb1ELb0EEENS1_21CollectiveEpilogueFwdINS6_IJS8_SA_S9_EEENS6_IJNS7_ILi1EEESI_SI_EEESC_SE_Li256ELb1ELb1ELb0ELb0EEENS1_19SingleTileSchedulerILb1ELb0ELb1ELi128EEEEEEEEEvNT_6ParamsE,"",@"SHT_CUDA_INFO"
	.sectionflags	@""
	.align	4


	//----- nvinfo : EIATTR_CUDA_API_VERSION
	.align		4
        /*0000*/ 	.byte	0x04, 0x37
        /*0002*/ 	.short	(.L_456 - .L_455)
.L_455:
        /*0004*/ 	.word	0x00000082


	//----- nvinfo : EIATTR_KPARAM_INFO
	.align		4
.L_456:
        /*0008*/ 	.byte	0x04, 0x17
        /*000a*/ 	.short	(.L_458 - .L_457)
.L_457:
        /*000c*/ 	.word	0x00000000
        /*0010*/ 	.short	0x0000
        /*0012*/ 	.short	0x0000
        /*0014*/ 	.byte	0x00, 0xf0, 0x61, 0x10


	//----- nvinfo : EIATTR_SPARSE_MMA_MASK
	.align		4
.L_458:
        /*0018*/ 	.byte	0x03, 0x50
        /*001a*/ 	.short	0x0000


	//----- nvinfo : EIATTR_MAXREG_COUNT
	.align		4
        /*001c*/ 	.byte	0x03, 0x1b
        /*001e*/ 	.short	0x00ff


	//----- nvinfo : EIATTR_MERCURY_ISA_VERSION
	.align		4
        /*0020*/ 	.byte	0x03, 0x5f
        /*0022*/ 	.short	0x0101


	//----- nvinfo : EIATTR_VRC_CTA_INIT_COUNT
	.align		4
        /*0024*/ 	.byte	0x02, 0x4a
	.zero		1
	.zero		1


	//----- nvinfo : EIATTR_EXIT_INSTR_OFFSETS
	.align		4
        /*0028*/ 	.byte	0x04, 0x1c
        /*002a*/ 	.short	(.L_460 - .L_459)


	//   ....[0]....
.L_459:
        /*002c*/ 	.word	0x00000010


	//----- nvinfo : EIATTR_MAX_THREADS
	.align		4
.L_460:
        /*0030*/ 	.byte	0x04, 0x05
        /*0032*/ 	.short	(.L_462 - .L_461)
.L_461:
        /*0034*/ 	.word	0x00000100
        /*0038*/ 	.word	0x00000001
        /*003c*/ 	.word	0x00000001


	//----- nvinfo : EIATTR_CBANK_PARAM_SIZE
	.align		4
.L_462:
        /*0040*/ 	.byte	0x03, 0x19
        /*0042*/ 	.short	0x0418


	//----- nvinfo : EIATTR_PARAM_CBANK
	.align		4
        /*0044*/ 	.byte	0x04, 0x0a
        /*0046*/ 	.short	(.L_464 - .L_463)
	.align		4
.L_463:
        /*0048*/ 	.word	index@(.nv.constant0._ZN7cutlass13device_kernelIN5flash19enable_sm80_to_sm89INS1_16FlashAttnFwdSm80INS1_25CollectiveMainloopFwdSm80ILi8ELi1ELb0EN4cute5tupleIJNS5_1CILi128EEENS7_ILi64EEENS7_ILi192EEEEEELi192ENS_10bfloat16_tEfNS_4arch4Sm80ELb0ELb0ELb0ELb1ELb1ELb0ELb1ELb0EEENS1_21CollectiveEpilogueFwdINS6_IJS8_SA_S9_EEENS6_IJNS7_ILi1EEESI_SI_EEESC_SE_Li256ELb1ELb1ELb0ELb0EEENS1_19SingleTileSchedulerILb1ELb0ELb1ELi128EEEEEEEEEvNT_6ParamsE)
        /*004c*/ 	.short	0x0380
        /*004e*/ 	.short	0x0418


	//----- nvinfo : EIATTR_SW_WAR
	.align		4
.L_464:
        /*0050*/ 	.byte	0x04, 0x36
        /*0052*/ 	.short	(.L_466 - .L_465)
.L_465:
        /*0054*/ 	.word	0x00000008
.L_466:


//--------------------- .nv.info._ZN7cutlass13device_kernelIN5flash19enable_sm80_to_sm89INS1_16FlashAttnFwdSm80INS1_25CollectiveMainloopFwdSm80ILi8ELi1ELb0EN4cute5tupleIJNS5_1CILi128EEENS7_ILi64EEENS7_ILi192EEEEEELi192ENS_10bfloat16_tEfNS_4arch4Sm80ELb0ELb0ELb0ELb1ELb1ELb1ELb1ELb0EEENS1_21CollectiveEpilogueFwdINS6_IJS8_SA_S9_EEENS6_IJNS7_ILi1EEESI_SI_EEESC_SE_Li256ELb1ELb1ELb0ELb0EEENS1_19SingleTileSchedulerILb1ELb0ELb1ELi128EEEEEEEEEvNT_6ParamsE --------------------------
	.section	.nv.info._ZN7cutlass13device_kernelIN5flash19enable_sm80_to_sm89INS1_16FlashAttnFwdSm80INS1_25CollectiveMainloopFwdSm80ILi8ELi1ELb0EN4cute5tupleIJNS5_1CILi128EEENS7_ILi64EEENS7_ILi192EEEEEELi192ENS_10bfloat16_tEfNS_4arch4Sm80ELb0ELb0ELb0ELb1ELb1ELb1ELb1ELb0EEENS1_21CollectiveEpilogueFwdINS6_IJS8_SA_S9_EEENS6_IJNS7_ILi1EEESI_SI_EEESC_SE_Li256ELb1ELb1ELb0ELb0EEENS1_19SingleTileSchedulerILb1ELb0ELb1ELi128EEEEEEEEEvNT_6ParamsE,"",@"SHT_CUDA_INFO"
	.sectionflags	@""
	.align	4


	//----- nvinfo : EIATTR_CUDA_API_VERSION
	.align		4
        /*0000*/ 	.byte	0x04, 0x37
        /*0002*/ 	.short	(.L_468 - .L_467)
.L_467:
        /*0004*/ 	.word	0x00000082


	//----- nvinfo : EIATTR_KPARAM_INFO
	.align		4
.L_468:
        /*0008*/ 	.byte	0x04, 0x17
        /*000a*/ 	.short	(.L_470 - .L_469)
.L_469:
        /*000c*/ 	.word	0x00000000
        /*0010*/ 	.short	0x0000
        /*0012*/ 	.short	0x0000
        /*0014*/ 	.byte	0x00, 0xf0, 0x61, 0x10


	//----- nvinfo : EIATTR_SPARSE_MMA_MASK
	.align		4
.L_470:
        /*0018*/ 	.byte	0x03, 0x50
        /*001a*/ 	.short	0x0000


	//----- nvinfo : EIATTR_MAXREG_COUNT
	.align		4
        /*001c*/ 	.byte	0x03, 0x1b
        /*001e*/ 	.short	0x00ff


	//----- nvinfo : EIATTR_MERCURY_ISA_VERSION
	.align		4
        /*0020*/ 	.byte	0x03, 0x5f
        /*0022*/ 	.short	0x0101


	//----- nvinfo : EIATTR_VRC_CTA_INIT_COUNT
	.align		4
        /*0024*/ 	.byte	0x02, 0x4a
	.zero		1
	.zero		1


	//----- nvinfo : EIATTR_EXIT_INSTR_OFFSETS
	.align		4
        /*0028*/ 	.byte	0x04, 0x1c
        /*002a*/ 	.short	(.L_472 - .L_471)


	//   ....[0]....
.L_471:
        /*002c*/ 	.word	0x00000010


	//----- nvinfo : EIATTR_MAX_THREADS
	.align		4
.L_472:
        /*0030*/ 	.byte	0x04, 0x05
        /*0032*/ 	.short	(.L_474 - .L_473)
.L_473:
        /*0034*/ 	.word	0x00000100
        /*0038*/ 	.word	0x00000001
        /*003c*/ 	.word	0x00000001


	//----- nvinfo : EIATTR_CBANK_PARAM_SIZE
	.align		4
.L_474:
        /*0040*/ 	.byte	0x03, 0x19
        /*0042*/ 	.short	0x0418


	//----- nvinfo : EIATTR_PARAM_CBANK
	.align		4
        /*0044*/ 	.byte	0x04, 0x0a
        /*0046*/ 	.short	(.L_476 - .L_475)
	.align		4
.L_475:
        /*0048*/ 	.word	index@(.nv.constant0._ZN7cutlass13device_kernelIN5flash19enable_sm80_to_sm89INS1_16FlashAttnFwdSm80INS1_25CollectiveMainloopFwdSm80ILi8ELi1ELb0EN4cute5tupleIJNS5_1CILi128EEENS7_ILi64EEENS7_ILi192EEEEEELi192ENS_10bfloat16_tEfNS_4arch4Sm80ELb0ELb0ELb0ELb1ELb1ELb1ELb1ELb0EEENS1_21CollectiveEpilogueFwdINS6_IJS8_SA_S9_EEENS6_IJNS7_ILi1EEESI_SI_EEESC_SE_Li256ELb1ELb1ELb0ELb0EEENS1_19SingleTileSchedulerILb1ELb0ELb1ELi128EEEEEEEEEvNT_6ParamsE)
        /*004c*/ 	.short	0x0380
        /*004e*/ 	.short	0x0418


	//----- nvinfo : EIATTR_SW_WAR
	.align		4
.L_476:
        /*0050*/ 	.byte	0x04, 0x36
        /*0052*/ 	.short	(.L_478 - .L_477)
.L_477:
        /*0054*/ 	.word	0x00000008
.L_478:


//--------------------- .nv.info._ZN7cutlass13device_kernelIN5flash19enable_sm80_to_sm89INS1_16FlashAttnFwdSm80INS1_25CollectiveMainloopFwdSm80ILi8ELi1ELb0EN4cute5tupleIJNS5_1CILi128EEENS7_ILi64EEENS7_ILi192EEEEEELi192ENS_10bfloat16_tEfNS_4arch4Sm80ELb0ELb1ELb0ELb0ELb1ELb0ELb1ELb0EEENS1_21CollectiveEpilogueFwdINS6_IJS8_SA_S9_EEENS6_IJNS7_ILi1EEESI_SI_EEESC_SE_Li256ELb0ELb1ELb0ELb0EEENS1_19SingleTileSchedulerILb0ELb0ELb1ELi128EEEEEEEEEvNT_6ParamsE --------------------------
	.section	.nv.info._ZN7cutlass13device_kernelIN5flash19enable_sm80_to_sm89INS1_16FlashAttnFwdSm80INS1_25CollectiveMainloopFwdSm80ILi8ELi1ELb0EN4cute5tupleIJNS5_1CILi128EEENS7_ILi64EEENS7_ILi192EEEEEELi192ENS_10bfloat16_tEfNS_4arch4Sm80ELb0ELb1ELb0ELb0ELb1ELb0ELb1ELb0EEENS1_21CollectiveEpilogueFwdINS6_IJS8_SA_S9_EEENS6_IJNS7_ILi1EEESI_SI_EEESC_SE_Li256ELb0ELb1ELb0ELb0EEENS1_19SingleTileSchedulerILb0ELb0ELb1ELi128EEEEEEEEEvNT_6ParamsE,"",@"SHT_CUDA_INFO"
	.sectionflags	@""
	.align	4


	//----- nvinfo : EIATTR_CUDA_API_VERSION
	.align		4
        /*0000*/ 	.byte	0x04, 0x37
        /*0002*/ 	.short	(.L_480 - .L_479)
.L_479:
        /*0004*/ 	.word	0x00000082


	//----- nvinfo : EIATTR_KPARAM_INFO
	.align		4
.L_480:
        /*0008*/ 	.byte	0x04, 0x17
        /*000a*/ 	.short	(.L_482 - .L_481)
.L_481:
        /*000c*/ 	.word	0x00000000
        /*0010*/ 	.short	0x0000
        /*0012*/ 	.short	0x0000
        /*0014*/ 	.byte	0x00, 0xf0, 0x61, 0x10


	//----- nvinfo : EIATTR_SPARSE_MMA_MASK
	.align		4
.L_482:
        /*0018*/ 	.byte	0x03, 0x50
        /*001a*/ 	.short	0x0000


	//----- nvinfo : EIATTR_MAXREG_COUNT
	.align		4
        /*001c*/ 	.byte	0x03, 0x1b
        /*001e*/ 	.short	0x00ff


	//----- nvinfo : EIATTR_MERCURY_ISA_VERSION
	.align		4
        /*0020*/ 	.byte	0x03, 0x5f
        /*0022*/ 	.short	0x0101


	//----- nvinfo : EIATTR_VRC_CTA_INIT_COUNT
	.align		4
        /*0024*/ 	.byte	0x02, 0x4a
	.zero		1
	.zero		1


	//----- nvinfo : EIATTR_EXIT_INSTR_OFFSETS
	.align		4
        /*0028*/ 	.byte	0x04, 0x1c
        /*002a*/ 	.short	(.L_484 - .L_483)


	//   ....[0]....
.L_483:
        /*002c*/ 	.word	0x00000010


	//----- nvinfo : EIATTR_MAX_THREADS
	.align		4
.L_484:
        /*0030*/ 	.byte	0x04, 0x05
        /*0032*/ 	.short	(.L_486 - .L_485)
.L_485:
        /*0034*/ 	.word	0x00000100
        /*0038*/ 	.word	0x00000001
        /*003c*/ 	.word	0x00000001


	//----- nvinfo : EIATTR_CBANK_PARAM_SIZE
	.align		4
.L_486:
        /*0040*/ 	.byte	0x03, 0x19
        /*0042*/ 	.short	0x0418


	//----- nvinfo : EIATTR_PARAM_CBANK
	.align		4
        /*0044*/ 	.byte	0x04, 0x0a
        /*0046*/ 	.short	(.L_488 - .L_487)
	.align		4
.L_487:
        /*0048*/ 	.word	index@(.nv.constant0._ZN7cutlass13device_kernelIN5flash19enable_sm80_to_sm89INS1_16FlashAttnFwdSm80INS1_25CollectiveMainloopFwdSm80ILi8ELi1ELb0EN4cute5tupleIJNS5_1CILi128EEENS7_ILi64EEENS7_ILi192EEEEEELi192ENS_10bfloat16_tEfNS_4arch4Sm80ELb0ELb1ELb0ELb0ELb1ELb0ELb1ELb0EEENS1_21CollectiveEpilogueFwdINS6_IJS8_SA_S9_EEENS6_IJNS7_ILi1EEESI_SI_EEESC_SE_Li256ELb0ELb1ELb0ELb0EEENS1_19SingleTileSchedulerILb0ELb0ELb1ELi128EEEEEEEEEvNT_6ParamsE)
        /*004c*/ 	.short	0x0380
        /*004e*/ 	.short	0x0418


	//----- nvinfo : EIATTR_SW_WAR
	.align		4
.L_488:
        /*0050*/ 	.byte	0x04, 0x36
        /*0052*/ 	.short	(.L_490 - .L_489)
.L_489:
        /*0054*/ 	.word	0x00000008
.L_490:


//--------------------- .nv.info._ZN7cutlass13device_kernelIN5flash19enable_sm80_to_sm89INS1_16FlashAttnFwdSm80INS1_25CollectiveMainloopFwdSm80ILi8ELi1ELb0EN4cute5tupleIJNS5_1CILi128EEENS7_ILi64EEENS7_ILi192EEEEEELi192ENS_10bfloat16_tEfNS_4arch4Sm80ELb0ELb1ELb0ELb1ELb1ELb0ELb1ELb0EEENS1_21CollectiveEpilogueFwdINS6_IJS8_SA_S9_EEENS6_IJNS7_ILi1EEESI_SI_EEESC_SE_Li256ELb1ELb1ELb0ELb0EEENS1_19SingleTileSchedulerILb1ELb0ELb1ELi128EEEEEEEEEvNT_6ParamsE --------------------------
	.section	.nv.info._ZN7cutlass13device_kernelIN5flash19enable_sm80_to_sm89INS1_16FlashAttnFwdSm80INS1_25CollectiveMainloopFwdSm80ILi8ELi1ELb0EN4cute5tupleIJNS5_1CILi128EEENS7_ILi64EEENS7_ILi192EEEEEELi192ENS_10bfloat16_tEfNS_4arch4Sm80ELb0ELb1ELb0ELb1ELb1ELb0ELb1ELb0EEENS1_21CollectiveEpilogueFwdINS6_IJS8_SA_S9_EEENS6_IJNS7_ILi1EEESI_SI_EEESC_SE_Li256ELb1ELb1ELb0ELb0EEENS1_19SingleTileSchedulerILb1ELb0ELb1ELi128EEEEEEEEEvNT_6ParamsE,"",@"SHT_CUDA_INFO"
	.sectionflags	@""
	.align	4


	//----- nvinfo : EIATTR_CUDA_API_VERSION
	.align		4
        /*0000*/ 	.byte	0x04, 0x37
        /*0002*/ 	.short	(.L_492 - .L_491)
.L_491:
        /*0004*/ 	.word	0x00000082


	//----- nvinfo : EIATTR_KPARAM_INFO
	.align		4
.L_492:
        /*0008*/ 	.byte	0x04, 0x17
        /*000a*/ 	.short	(.L_494 - .L_493)
.L_493:
        /*000c*/ 	.word	0x00000000
        /*0010*/ 	.short	0x0000
        /*0012*/ 	.short	0x0000
        /*0014*/ 	.byte	0x00, 0xf0, 0x61, 0x10


	//----- nvinfo : EIATTR_SPARSE_MMA_MASK
	.align		4
.L_494:
        /*0018*/ 	.byte	0x03, 0x50
        /*001a*/ 	.short	0x0000


	//----- nvinfo : EIATTR_MAXREG_COUNT
	.align		4
        /*001c*/ 	.byte	0x03, 0x1b
        /*001e*/ 	.short	0x00ff


	//----- nvinfo : EIATTR_MERCURY_ISA_VERSION
	.align		4
        /*0020*/ 	.byte	0x03, 0x5f
        /*0022*/ 	.short	0x0101


	//----- nvinfo : EIATTR_VRC_CTA_INIT_COUNT
	.align		4
        /*0024*/ 	.byte	0x02, 0x4a
	.zero		1
	.zero		1


	//----- nvinfo : EIATTR_EXIT_INSTR_OFFSETS
	.align		4
        /*0028*/ 	.byte	0x04, 0x1c
        /*002a*/ 	.short	(.L_496 - .L_495)


	//   ....[0]....
.L_495:
        /*002c*/ 	.word	0x00000010


	//----- nvinfo : EIATTR_MAX_THREADS
	.align		4
.L_496:
        /*0030*/ 	.byte	0x04, 0x05
        /*0032*/ 	.short	(.L_498 - .L_497)
.L_497:
        /*0034*/ 	.word	0x00000100
        /*0038*/ 	.word	0x00000001
        /*003c*/ 	.word	0x00000001


	//----- nvinfo : EIATTR_CBANK_PARAM_SIZE
	.align		4
.L_498:
        /*0040*/ 	.byte	0x03, 0x19
        /*0042*/ 	.short	0x0418


	//----- nvinfo : EIATTR_PARAM_CBANK
	.align		4
        /*0044*/ 	.byte	0x04, 0x0a
        /*0046*/ 	.short	(.L_500 - .L_499)
	.align		4
.L_499:
        /*0048*/ 	.word	index@(.nv.constant0._ZN7cutlass13device_kernelIN5flash19enable_sm80_to_sm89INS1_16FlashAttnFwdSm80INS1_25CollectiveMainloopFwdSm80ILi8ELi1ELb0EN4cute5tupleIJNS5_1CILi128EEENS7_ILi64EEENS7_ILi192EEEEEELi192ENS_10bfloat16_tEfNS_4arch4Sm80ELb0ELb1ELb0ELb1ELb1ELb0ELb1ELb0EEENS1_21CollectiveEpilogueFwdINS6_IJS8_SA_S9_EEENS6_IJNS7_ILi1EEESI_SI_EEESC_SE_Li256ELb1ELb1ELb0ELb0EEENS1_19SingleTileSchedulerILb1ELb0ELb1ELi128EEEEEEEEEvNT_6ParamsE)
        /*004c*/ 	.short	0x0380
        /*004e*/ 	.short	0x0418


	//----- nvinfo : EIATTR_SW_WAR
	.align		4
.L_500:
        /*0050*/ 	.byte	0x04, 0x36
        /*0052*/ 	.short	(.L_502 - .L_501)
.L_501:
        /*0054*/ 	.word	0x00000008
.L_502:


//--------------------- .nv.info._ZN7cutlass13device_kernelIN5flash19enable_sm80_to_sm89INS1_16FlashAttnFwdSm80INS1_25CollectiveMainloopFwdSm80ILi8ELi1ELb0EN4cute5tupleIJNS5_1CILi128EEENS7_ILi64EEENS7_ILi192EEEEEELi192ENS_10bfloat16_tEfNS_4arch4Sm80ELb0ELb1ELb0ELb1ELb1ELb1ELb1ELb0EEENS1_21CollectiveEpilogueFwdINS6_IJS8_SA_S9_EEENS6_IJNS7_ILi1EEESI_SI_EEESC_SE_Li256ELb1ELb1ELb0ELb0EEENS1_19SingleTileSchedulerILb1ELb0ELb1ELi128EEEEEEEEEvNT_6ParamsE --------------------------
	.section	.nv.info._ZN7cutlass13device_kernelIN5flash19enable_sm80_to_sm89INS1_16FlashAttnFwdSm80INS1_25CollectiveMainloopFwdSm80ILi8ELi1ELb0EN4cute5tupleIJNS5_1CILi128EEENS7_ILi64EEENS7_ILi192EEEEEELi192ENS_10bfloat16_tEfNS_4arch4Sm80ELb0ELb1ELb0ELb1ELb1ELb1ELb1ELb0EEENS1_21CollectiveEpilogueFwdINS6_IJS8_SA_S9_EEENS6_IJNS7_ILi1EEESI_SI_EEESC_SE_Li256ELb1ELb1ELb0ELb0EEENS1_19SingleTileSchedulerILb1ELb0ELb1ELi128EEEEEEEEEvNT_6ParamsE,"",@"SHT_CUDA_INFO"
	.sectionflags	@""
	.align	4


	//----- nvinfo : EIATTR_CUDA_API_VERSION
	.align		4
        /*0000*/ 	.byte	0x04, 0x37
        /*0002*/ 	.short	(.L_504 - .L_503)
.L_503:
        /*0004*/ 	.word	0x00000082


	//----- nvinfo : EIATTR_KPARAM_INFO
	.align		4
.L_504:
        /*0008*/ 	.byte	0x04, 0x17
        /*000a*/ 	.short	(.L_506 - .L_505)
.L_505:
        /*000c*/ 	.word	0x00000000
        /*0010*/ 	.short	0x0000
        /*0012*/ 	.short	0x0000
        /*0014*/ 	.byte	0x00, 0xf0, 0x61, 0x10


	//----- nvinfo : EIATTR_SPARSE_MMA_MASK
	.align		4
.L_506:
        /*0018*/ 	.byte	0x03, 0x50
        /*001a*/ 	.short	0x0000


	//----- nvinfo : EIATTR_MAXREG_COUNT
	.align		4
        /*001c*/ 	.byte	0x03, 0x1b
        /*001e*/ 	.short	0x00ff


	//----- nvinfo : EIATTR_MERCURY_ISA_VERSION
	.align		4
        /*0020*/ 	.byte	0x03, 0x5f
        /*0022*/ 	.short	0x0101


	//----- nvinfo : EIATTR_VRC_CTA_INIT_COUNT
	.align		4
        /*0024*/ 	.byte	0x02, 0x4a
	.zero		1
	.zero		1


	//----- nvinfo : EIATTR_EXIT_INSTR_OFFSETS
	.align		4
        /*0028*/ 	.byte	0x04, 0x1c
        /*002a*/ 	.short	(.L_508 - .L_507)


	//   ....[0]....
.L_507:
        /*002c*/ 	.word	0x00000010


	//----- nvinfo : EIATTR_MAX_THREADS
	.align		4
.L_508:
        /*0030*/ 	.byte	0x04, 0x05
        /*0032*/ 	.short	(.L_510 - .L_509)
.L_509:
        /*0034*/ 	.word	0x00000100
        /*0038*/ 	.word	0x00000001
        /*003c*/ 	.word	0x00000001


	//----- nvinfo : EIATTR_CBANK_PARAM_SIZE
	.align		4
.L_510:
        /*0040*/ 	.byte	0x03, 0x19
        /*0042*/ 	.short	0x0418


	//----- nvinfo : EIATTR_PARAM_CBANK
	.align		4
        /*0044*/ 	.byte	0x04, 0x0a
        /*0046*/ 	.short	(.L_512 - .L_511)
	.align		4
.L_511:
        /*0048*/ 	.word	index@(.nv.constant0._ZN7cutlass13device_kernelIN5flash19enable_sm80_to_sm89INS1_16FlashAttnFwdSm80INS1_25CollectiveMainloopFwdSm80ILi8ELi1ELb0EN4cute5tupleIJNS5_1CILi128EEENS7_ILi64EEENS7_ILi192EEEEEELi192ENS_10bfloat16_tEfNS_4arch4Sm80ELb0ELb1ELb0ELb1ELb1ELb1ELb1ELb0EEENS1_21CollectiveEpilogueFwdINS6_IJS8_SA_S9_EEENS6_IJNS7_ILi1EEESI_SI_EEESC_SE_Li256ELb1ELb1ELb0ELb0EEENS1_19SingleTileSchedulerILb1ELb0ELb1ELi128EEEEEEEEEvNT_6ParamsE)
        /*004c*/ 	.short	0x0380
        /*004e*/ 	.short	0x0418


	//----- nvinfo : EIATTR_SW_WAR
	.align		4
.L_512:
        /*0050*/ 	.byte	0x04, 0x36
        /*0052*/ 	.short	(.L_514 - .L_513)
.L_513:
        /*0054*/ 	.word	0x00000008
.L_514:


//--------------------- .nv.info._ZN7cutlass13device_kernelIN5flash19enable_sm80_to_sm89INS1_16FlashAttnFwdSm80INS1_25CollectiveMainloopFwdSm80ILi8ELi1ELb0EN4cute5tupleIJNS5_1CILi128EEENS7_ILi64EEENS7_ILi192EEEEEELi192ENS_10bfloat16_tEfNS_4arch4Sm80ELb1ELb0ELb0ELb0ELb1ELb0ELb1ELb0EEENS1_21CollectiveEpilogueFwdINS6_IJS8_SA_S9_EEENS6_IJNS7_ILi1EEESI_SI_EEESC_SE_Li256ELb0ELb1ELb0ELb0EEENS1_30DynamicPersistentTileSchedulerILi256ELi256ELb0ELb1ELb0EEEEEEEEEvNT_6ParamsE --------------------------
	.section	.nv.info._ZN7cutlass13device_kernelIN5flash19enable_sm80_to_sm89INS1_16FlashAttnFwdSm80INS1_25CollectiveMainloopFwdSm80ILi8ELi1ELb0EN4cute5tupleIJNS5_1CILi128EEENS7_ILi64EEENS7_ILi192EEEEEELi192ENS_10bfloat16_tEfNS_4arch4Sm80ELb1ELb0ELb0ELb0ELb1ELb0ELb1ELb0EEENS1_21CollectiveEpilogueFwdINS6_IJS8_SA_S9_EEENS6_IJNS7_ILi1EEESI_SI_EEESC_SE_Li256ELb0ELb1ELb0ELb0EEENS1_30DynamicPersistentTileSchedulerILi256ELi256ELb0ELb1ELb0EEEEEEEEEvNT_6ParamsE,"",@"SHT_CUDA_INFO"
	.sectionflags	@""
	.align	4


	//----- nvinfo : EIATTR_CUDA_API_VERSION
	.align		4
        /*0000*/ 	.byte	0x04, 0x37
        /*0002*/ 	.short	(.L_516 - .L_515)
.L_515:
        /*0004*/ 	.word	0x00000082


	//----- nvinfo : EIATTR_KPARAM_INFO
	.align		4
.L_516:
        /*0008*/ 	.byte	0x04, 0x17
        /*000a*/ 	.short	(.L_518 - .L_517)
.L_517:
        /*000c*/ 	.word	0x00000000
        /*0010*/ 	.short	0x0000
        /*0012*/ 	.short	0x0000
        /*0014*/ 	.byte	0x00, 0xf0, 0xa1, 0x10


	//----- nvinfo : EIATTR_SPARSE_MMA_MASK
	.align		4
.L_518:
        /*0018*/ 	.byte	0x03, 0x50
        /*001a*/ 	.short	0x0000


	//----- nvinfo : EIATTR_MAXREG_COUNT
	.align		4
        /*001c*/ 	.byte	0x03, 0x1b
        /*001e*/ 	.short	0x00ff


	//----- nvinfo : EIATTR_MERCURY_ISA_VERSION
	.align		4
        /*0020*/ 	.byte	0x03, 0x5f
        /*0022*/ 	.short	0x0101


	//----- nvinfo : EIATTR_VRC_CTA_INIT_COUNT
	.align		4
        /*0024*/ 	.byte	0x02, 0x4a
	.zero		1
	.zero		1


	//----- nvinfo : EIATTR_EXIT_INSTR_OFFSETS
	.align		4
        /*0028*/ 	.byte	0x04, 0x1c
        /*002a*/ 	.short	(.L_520 - .L_519)


	//   ....[0]....
.L_519:
        /*002c*/ 	.word	0x00000010


	//----- nvinfo : EIATTR_MAX_THREADS
	.align		4
.L_520:
        /*0030*/ 	.byte	0x04, 0x05
        /*0032*/ 	.short	(.L_522 - .L_521)
.L_521:
        /*0034*/ 	.word	0x00000100
        /*0038*/ 	.word	0x00000001
        /*003c*/ 	.word	0x00000001


	//----- nvinfo : EIATTR_CBANK_PARAM_SIZE
	.align		4
.L_522:
        /*0040*/ 	.byte	0x03, 0x19
        /*0042*/ 	.short	0x0428


	//----- nvinfo : EIATTR_PARAM_CBANK
	.align		4
        /*0044*/ 	.byte	0x04, 0x0a
        /*0046*/ 	.short	(.L_524 - .L_523)
	.align		4
.L_523:
        /*0048*/ 	.word	index@(.nv.constant0._ZN7cutlass13device_kernelIN5flash19enable_sm80_to_sm89INS1_16FlashAttnFwdSm80INS1_25CollectiveMainloopFwdSm80ILi8ELi1ELb0EN4cute5tupleIJNS5_1CILi128EEENS7_ILi64EEENS7_ILi192EEEEEELi192ENS_10bfloat16_tEfNS_4arch4Sm80ELb1ELb0ELb0ELb0ELb1ELb0ELb1ELb0EEENS1_21CollectiveEpilogueFwdINS6_IJS8_SA_S9_EEENS6_IJNS7_ILi1EEESI_SI_EEESC_SE_Li256ELb0ELb1ELb0ELb0EEENS1_30DynamicPersistentTileSchedulerILi256ELi256ELb0ELb1ELb0EEEEEEEEEvNT_6ParamsE)
        /*004c*/ 	.short	0x0380
        /*004e*/ 	.short	0x0428


	//----- nvinfo : EIATTR_SW_WAR
	.align		4
.L_524:
        /*0050*/ 	.byte	0x04, 0x36
        /*0052*/ 	.short	(.L_526 - .L_525)
.L_525:
        /*0054*/ 	.word	0x00000008
.L_526:


//--------------------- .nv.info._ZN7cutlass13device_kernelIN5flash19enable_sm80_to_sm89INS1_16FlashAttnFwdSm80INS1_25CollectiveMainloopFwdSm80ILi8ELi1ELb0EN4cute5tupleIJNS5_1CILi128EEENS7_ILi64EEENS7_ILi192EEEEEELi192ENS_10bfloat16_tEfNS_4arch4Sm80ELb1ELb0ELb0ELb1ELb1ELb0ELb1ELb0EEENS1_21CollectiveEpilogueFwdINS6_IJS8_SA_S9_EEENS6_IJNS7_ILi1EEESI_SI_EEESC_SE_Li256ELb1ELb1ELb0ELb0EEENS1_19SingleTileSchedulerILb1ELb0ELb1ELi128EEEEEEEEEvNT_6ParamsE --------------------------
	.section	.nv.info._ZN7cutlass13device_kernelIN5flash19enable_sm80_to_sm89INS1_16FlashAttnFwdSm80INS1_25CollectiveMainloopFwdSm80ILi8ELi1ELb0EN4cute5tupleIJNS5_1CILi128EEENS7_ILi64EEENS7_ILi192EEEEEELi192ENS_10bfloat16_tEfNS_4arch4Sm80ELb1ELb0ELb0ELb1ELb1ELb0ELb1ELb0EEENS1_21CollectiveEpilogueFwdINS6_IJS8_SA_S9_EEENS6_IJNS7_ILi1EEESI_SI_EEESC_SE_Li256ELb1ELb1ELb0ELb0EEENS1_19SingleTileSchedulerILb1ELb0ELb1ELi128EEEEEEEEEvNT_6ParamsE,"",@"SHT_CUDA_INFO"
	.sectionflags	@""
	.align	4


	//----- nvinfo : EIATTR_CUDA_API_VERSION
	.align		4
        /*0000*/ 	.byte	0x04, 0x37
        /*0002*/ 	.short	(.L_528 - .L_527)
.L_527:
        /*0004*/ 	.word	0x00000082


	//----- nvinfo : EIATTR_KPARAM_INFO
	.align		4
.L_528:
        /*0008*/ 	.byte	0x04, 0x17
        /*000a*/ 	.short	(.L_530 - .L_529)
.L_529:
        /*000c*/ 	.word	0x00000000
        /*0010*/ 	.short	0x0000
        /*0012*/ 	.short	0x0000
        /*0014*/ 	.byte	0x00, 0xf0, 0x61, 0x10


	//----- nvinfo : EIATTR_SPARSE_MMA_MASK
	.align		4
.L_530:
        /*0018*/ 	.byte	0x03, 0x50
        /*001a*/ 	.short	0x0000


	//----- nvinfo : EIATTR_MAXREG_COUNT
	.align		4
        /*001c*/ 	.byte	0x03, 0x1b
        /*001e*/ 	.short	0x00ff


	//----- nvinfo : EIATTR_MERCURY_ISA_VERSION
	.align		4
        /*0020*/ 	.byte	0x03, 0x5f
        /*0022*/ 	.short	0x0101


	//----- nvinfo : EIATTR_VRC_CTA_INIT_COUNT
	.align		4
        /*0024*/ 	.byte	0x02, 0x4a
	.zero		1
	.zero		1


	//----- nvinfo : EIATTR_EXIT_INSTR_OFFSETS
	.align		4
        /*0028*/ 	.byte	0x04, 0x1c
        /*002a*/ 	.short	(.L_532 - .L_531)


	//   ....[0]....
.L_531:
        /*002c*/ 	.word	0x00000010


	//----- nvinfo : EIATTR_MAX_THREADS
	.align		4
.L_532:
        /*0030*/ 	.byte	0x04, 0x05
        /*0032*/ 	.short	(.L_534 - .L_533)
.L_533:
        /*0034*/ 	.word	0x00000100
        /*0038*/ 	.word	0x00000001
        /*003c*/ 	.word	0x00000001


	//----- nvinfo : EIATTR_CBANK_PARAM_SIZE
	.align		4
.L_534:
        /*0040*/ 	.byte	0x03, 0x19
        /*0042*/ 	.short	0x0418


	//----- nvinfo : EIATTR_PARAM_CBANK
	.align		4
        /*0044*/ 	.byte	0x04, 0x0a
        /*0046*/ 	.short	(.L_536 - .L_535)
	.align		4
.L_535:
        /*0048*/ 	.word	index@(.nv.constant0._ZN7cutlass13device_kernelIN5flash19enable_sm80_to_sm89INS1_16FlashAttnFwdSm80INS1_25CollectiveMainloopFwdSm80ILi8ELi1ELb0EN4cute5tupleIJNS5_1CILi128EEENS7_ILi64EEENS7_ILi192EEEEEELi192ENS_10bfloat16_tEfNS_4arch4Sm80ELb1ELb0ELb0ELb1ELb1ELb0ELb1ELb0EEENS1_21CollectiveEpilogueFwdINS6_IJS8_SA_S9_EEENS6_IJNS7_ILi1EEESI_SI_EEESC_SE_Li256ELb1ELb1ELb0ELb0EEENS1_19SingleTileSchedulerILb1ELb0ELb1ELi128EEEEEEEEEvNT_6ParamsE)
        /*004c*/ 	.short	0x0380
        /*004e*/ 	.short	0x0418


	//----- nvinfo : EIATTR_SW_WAR
	.align		4
.L_536:
        /*0050*/ 	.byte	0x04, 0x36
        /*0052*/ 	.short	(.L_538 - .L_537)
.L_537:
        /*0054*/ 	.word	0x00000008
.L_538:


//--------------------- .nv.info._ZN7cutlass13device_kernelIN5flash19enable_sm80_to_sm89INS1_16FlashAttnFwdSm80INS1_25CollectiveMainloopFwdSm80ILi8ELi1ELb0EN4cute5tupleIJNS5_1CILi128EEENS7_ILi64EEENS7_ILi192EEEEEELi192ENS_10bfloat16_tEfNS_4arch4Sm80ELb1ELb0ELb0ELb1ELb1ELb1ELb1ELb0EEENS1_21CollectiveEpilogueFwdINS6_IJS8_SA_S9_EEENS6_IJNS7_ILi1EEESI_SI_EEESC_SE_Li256ELb1ELb1ELb0ELb0EEENS1_19SingleTileSchedulerILb1ELb0ELb1ELi128EEEEEEEEEvNT_6ParamsE --------------------------
	.section	.nv.info._ZN7cutlass13device_kernelIN5flash19enable_sm80_to_sm89INS1_16FlashAttnFwdSm80INS1_25CollectiveMainloopFwdSm80ILi8ELi1ELb0EN4cute5tupleIJNS5_1CILi128EEENS7_ILi64EEENS7_ILi192EEEEEELi192ENS_10bfloat16_tEfNS_4arch4Sm80ELb1ELb0ELb0ELb1ELb1ELb1ELb1ELb0EEENS1_21CollectiveEpilogueFwdINS6_IJS8_SA_S9_EEENS6_IJNS7_ILi1EEESI_SI_EEESC_SE_Li256ELb1ELb1ELb0ELb0EEENS1_19SingleTileSchedulerILb1ELb0ELb1ELi128EEEEEEEEEvNT_6ParamsE,"",@"SHT_CUDA_INFO"
	.sectionflags	@""
	.align	4


	//----- nvinfo : EIATTR_CUDA_API_VERSION
	.align		4
        /*0000*/ 	.byte	0x04, 0x37
        /*0002*/ 	.short	(.L_540 - .L_539)
.L_539:
        /*0004*/ 	.word	0x00000082


	//----- nvinfo : EIATTR_KPARAM_INFO
	.align		4
.L_540:
        /*0008*/ 	.byte	0x04, 0x17
        /*000a*/ 	.short	(.L_542 - .L_541)
.L_541:
        /*000c*/ 	.word	0x00000000
        /*0010*/ 	.short	0x0000
        /*0012*/ 	.short	0x0000
        /*0014*/ 	.byte	0x00, 0xf0, 0x61, 0x10


	//----- nvinfo : EIATTR_SPARSE_MMA_MASK
	.align		4
.L_542:
        /*0018*/ 	.byte	0x03, 0x50
        /*001a*/ 	.short	0x0000


	//----- nvinfo : EIATTR_MAXREG_COUNT
	.align		4
        /*001c*/ 	.byte	0x03, 0x1b
        /*001e*/ 	.short	0x00ff


	//----- nvinfo : EIATTR_MERCURY_ISA_VERSION
	.align		4
        /*0020*/ 	.byte	0x03, 0x5f
        /*0022*/ 	.short	0x0101


	//----- nvinfo : EIATTR_VRC_CTA_INIT_COUNT
	.align		4
        /*0024*/ 	.byte	0x02, 0x4a
	.zero		1
	.zero		1


	//----- nvinfo : EIATTR_EXIT_INSTR_OFFSETS
	.align		4
        /*0028*/ 	.byte	0x04, 0x1c
        /*002a*/ 	.short	(.L_544 - .L_543)


	//   ....[0]....
.L_543:
        /*002c*/ 	.word	0x00000010


	//----- nvinfo : EIATTR_MAX_THREADS
	.align		4
.L_544:
        /*0030*/ 	.byte	0x04, 0x05
        /*0032*/ 	.short	(.L_546 - .L_545)
.L_545:
        /*0034*/ 	.word	0x00000100
        /*0038*/ 	.word	0x00000001
        /*003c*/ 	.word	0x00000001


	//----- nvinfo : EIATTR_CBANK_PARAM_SIZE
	.align		4
.L_546:
        /*0040*/ 	.byte	0x03, 0x19
        /*0042*/ 	.short	0x0418


	//----- nvinfo : EIATTR_PARAM_CBANK
	.align		4
        /*0044*/ 	.byte	0x04, 0x0a
        /*0046*/ 	.short	(.L_548 - .L_547)
	.align		4
.L_547:
        /*0048*/ 	.word	index@(.nv.constant0._ZN7cutlass13device_kernelIN5flash19enable_sm80_to_sm89INS1_16FlashAttnFwdSm80INS1_25CollectiveMainloopFwdSm80ILi8ELi1ELb0EN4cute5tupleIJNS5_1CILi128EEENS7_ILi64EEENS7_ILi192EEEEEELi192ENS_10bfloat16_tEfNS_4arch4Sm80ELb1ELb0ELb0ELb1ELb1ELb1ELb1ELb0EEENS1_21CollectiveEpilogueFwdINS6_IJS8_SA_S9_EEENS6_IJNS7_ILi1EEESI_SI_EEESC_SE_Li256ELb1ELb1ELb0ELb0EEENS1_19SingleTileSchedulerILb1ELb0ELb1ELi128EEEEEEEEEvNT_6ParamsE)
        /*004c*/ 	.short	0x0380
        /*004e*/ 	.short	0x0418


	//----- nvinfo : EIATTR_SW_WAR
	.align		4
.L_548:
        /*0050*/ 	.byte	0x04, 0x36
        /*0052*/ 	.short	(.L_550 - .L_549)
.L_549:
        /*0054*/ 	.word	0x00000008
.L_550:


//--------------------- .nv.info._ZN7cutlass13device_kernelIN5flash19enable_sm80_to_sm89INS1_16FlashAttnFwdSm80INS1_25CollectiveMainloopFwdSm80ILi8ELi2ELb0EN4cute5tupleIJNS5_1CILi128EEENS7_ILi64EEENS7_ILi192EEEEEELi192ENS_10bfloat16_tEfNS_4arch4Sm80ELb0ELb0ELb0ELb0ELb1ELb0ELb1ELb0EEENS1_21CollectiveEpilogueFwdINS6_IJS8_SA_S9_EEENS6_IJNS7_ILi1EEESI_SI_EEESC_SE_Li256ELb0ELb1ELb0ELb0EEENS1_19SingleTileSchedulerILb0ELb0ELb1ELi128EEEEEEEEEvNT_6ParamsE --------------------------
	.section	.nv.info._ZN7cutlass13device_kernelIN5flash19enable_sm80_to_sm89INS1_16FlashAttnFwdSm80INS1_25CollectiveMainloopFwdSm80ILi8ELi2ELb0EN4cute5tupleIJNS5_1CILi128EEENS7_ILi64EEENS7_ILi192EEEEEELi192ENS_10bfloat16_tEfNS_4arch4Sm80ELb0ELb0ELb0ELb0ELb1ELb0ELb1ELb0EEENS1_21CollectiveEpilogueFwdINS6_IJS8_SA_S9_EEENS6_IJNS7_ILi1EEESI_SI_EEESC_SE_Li256ELb0ELb1ELb0ELb0EEENS1_19SingleTileSchedulerILb0ELb0ELb1ELi128EEEEEEEEEvNT_6ParamsE,"",@"SHT_CUDA_INFO"
	.sectionflags	@""
	.align	4


	//----- nvinfo : EIATTR_CUDA_API_VERSION
	.align		4
        /*0000*/ 	.byte	0x04, 0x37
        /*0002*/ 	.short	(.L_552 - .L_551)
.L_551:
        /*0004*/ 	.word	0x00000082


	//----- nvinfo : EIATTR_KPARAM_INFO
	.align		4
.L_552:
        /*0008*/ 	.byte	0x04, 0x17
        /*000a*/ 	.short	(.L_554 - .L_553)
.L_553:
        /*000c*/ 	.word	0x00000000
        /*0010*/ 	.short	0x0000
        /*0012*/ 	.short	0x0000
        /*0014*/ 	.byte	0x00, 0xf0, 0x61, 0x10


	//----- nvinfo : EIATTR_SPARSE_MMA_MASK
	.align		4
.L_554:
        /*0018*/ 	.byte	0x03, 0x50
        /*001a*/ 	.short	0x0000


	//----- nvinfo : EIATTR_MAXREG_COUNT
	.align		4
        /*001c*/ 	.byte	0x03, 0x1b
        /*001e*/ 	.short	0x00ff


	//----- nvinfo : EIATTR_MERCURY_ISA_VERSION
	.align		4
        /*0020*/ 	.byte	0x03, 0x5f
        /*0022*/ 	.short	0x0101


	//----- nvinfo : EIATTR_VRC_CTA_INIT_COUNT
	.align		4
        /*0024*/ 	.byte	0x02, 0x4a
	.zero		1
	.zero		1


	//----- nvinfo : EIATTR_EXIT_INSTR_OFFSETS
	.align		4
        /*0028*/ 	.byte	0x04, 0x1c
        /*002a*/ 	.short	(.L_556 - .L_555)


	//   ....[0]....
.L_555:
        /*002c*/ 	.word	0x00000010


	//----- nvinfo : EIATTR_MAX_THREADS
	.align		4
.L_556:
        /*0030*/ 	.byte	0x04, 0x05
        /*0032*/ 	.short	(.L_558 - .L_557)
.L_557:
        /*0034*/ 	.word	0x00000100
        /*0038*/ 	.word	0x00000001
        /*003c*/ 	.word	0x00000001


	//----- nvinfo : EIATTR_CBANK_PARAM_SIZE
	.align		4
.L_558:
        /*0040*/ 	.byte	0x03, 0x19
        /*0042*/ 	.short	0x0418


	//----- nvinfo : EIATTR_PARAM_CBANK
	.align		4
        /*0044*/ 	.byte	0x04, 0x0a
        /*0046*/ 	.short	(.L_560 - .L_559)
	.align		4
.L_559:
        /*0048*/ 	.word	index@(.nv.constant0._ZN7cutlass13device_kernelIN5flash19enable_sm80_to_sm89INS1_16FlashAttnFwdSm80INS1_25CollectiveMainloopFwdSm80ILi8ELi2ELb0EN4cute5tupleIJNS5_1CILi128EEENS7_ILi64EEENS7_ILi192EEEEEELi192ENS_10bfloat16_tEfNS_4arch4Sm80ELb0ELb0ELb0ELb0ELb1ELb0ELb1ELb0EEENS1_21CollectiveEpilogueFwdINS6_IJS8_SA_S9_EEENS6_IJNS7_ILi1EEESI_SI_EEESC_SE_Li256ELb0ELb1ELb0ELb0EEENS1_19SingleTileSchedulerILb0ELb0ELb1ELi128EEEEEEEEEvNT_6ParamsE)
        /*004c*/ 	.short	0x0380
        /*004e*/ 	.short	0x0418


	//----- nvinfo : EIATTR_SW_WAR
	.align		4
.L_560:
        /*0050*/ 	.byte	0x04, 0x36
        /*0052*/ 	.short	(.L_562 - .L_561)
.L_561:
        /*0054*/ 	.word	0x00000008
.L_562:


//--------------------- .nv.info._ZN7cutlass13device_kernelIN5flash19enable_sm80_to_sm89INS1_16FlashAttnFwdSm80INS1_25CollectiveMainloopFwdSm80ILi8ELi2ELb0EN4cute5tupleIJNS5_1CILi128EEENS7_ILi64EEENS7_ILi192EEEEEELi192ENS_10bfloat16_tEfNS_4arch4Sm80ELb0ELb0ELb0ELb1ELb1ELb0ELb1ELb0EEENS1_21CollectiveEpilogueFwdINS6_IJS8_SA_S9_EEENS6_IJNS7_ILi1EEESI_SI_EEESC_SE_Li256ELb1ELb1ELb0ELb0EEENS1_19SingleTileSchedulerILb1ELb0ELb1ELi128EEEEEEEEEvNT_6ParamsE --------------------------
	.section	.nv.info._ZN7cutlass13device_kernelIN5flash19enable_sm80_to_sm89INS1_16FlashAttnFwdSm80INS1_25CollectiveMainloopFwdSm80ILi8ELi2ELb0EN4cute5tupleIJNS5_1CILi128EEENS7_ILi64EEENS7_ILi192EEEEEELi192ENS_10bfloat16_tEfNS_4arch4Sm80ELb0ELb0ELb0ELb1ELb1ELb0ELb1ELb0EEENS1_21CollectiveEpilogueFwdINS6_IJS8_SA_S9_EEENS6_IJNS7_ILi1EEESI_SI_EEESC_SE_Li256ELb1ELb1ELb0ELb0EEENS1_19SingleTileSchedulerILb1ELb0ELb1ELi128EEEEEEEEEvNT_6ParamsE,"",@"SHT_CUDA_INFO"
	.sectionflags	@""
	.align	4


	//----- nvinfo : EIATTR_CUDA_API_VERSION
	.align		4
        /*0000*/ 	.byte	0x04, 0x37
        /*0002*/ 	.short	(.L_564 - .L_563)
.L_563:
        /*0004*/ 	.word	0x00000082


	//----- nvinfo : EIATTR_KPARAM_INFO
	.align		4
.L_564:
        /*0008*/ 	.byte	0x04, 0x17
        /*000a*/ 	.short	(.L_566 - .L_565)
.L_565:
        /*000c*/ 	.word	0x00000000
        /*0010*/ 	.short	0x0000
        /*0012*/ 	.short	0x0000
        /*0014*/ 	.byte	0x00, 0xf0, 0x61, 0x10


	//----- nvinfo : EIATTR_SPARSE_MMA_MASK
	.align		4
.L_566:
        /*0018*/ 	.byte	0x03, 0x50
        /*001a*/ 	.short	0x0000


	//----- nvinfo : EIATTR_MAXREG_COUNT
	.align		4
        /*001c*/ 	.byte	0x03, 0x1b
        /*001e*/ 	.short	0x00ff


	//----- nvinfo : EIATTR_MERCURY_ISA_VERSION
	.align		4
        /*0020*/ 	.byte	0x03, 0x5f
        /*0022*/ 	.short	0x0101


	//----- nvinfo : EIATTR_VRC_CTA_INIT_COUNT
	.align		4
        /*0024*/ 	.byte	0x02, 0x4a
	.zero		1
	.zero		1


	//----- nvinfo : EIATTR_EXIT_INSTR_OFFSETS
	.align		4
        /*0028*/ 	.byte	0x04, 0x1c
        /*002a*/ 	.short	(.L_568 - .L_567)


	//   ....[0]....
.L_567:
        /*002c*/ 	.word	0x00000010


	//----- nvinfo : EIATTR_MAX_THREADS
	.align		4
.L_568:
        /*0030*/ 	.byte	0x04, 0x05
        /*0032*/ 	.short	(.L_570 - .L_569)
.L_569:
        /*0034*/ 	.word	0x00000100
        /*0038*/ 	.word	0x00000001
        /*003c*/ 	.word	0x00000001


	//----- nvinfo : EIATTR_CBANK_PARAM_SIZE
	.align		4
.L_570:
        /*0040*/ 	.byte	0x03, 0x19
        /*0042*/ 	.short	0x0418


	//----- nvinfo : EIATTR_PARAM_CBANK
	.align		4
        /*0044*/ 	.byte	0x04, 0x0a
        /*0046*/ 	.short	(.L_572 - .L_571)
	.align		4
.L_571:
        /*0048*/ 	.word	index@(.nv.constant0._ZN7cutlass13device_kernelIN5flash19enable_sm80_to_sm89INS1_16FlashAttnFwdSm80INS1_25CollectiveMainloopFwdSm80ILi8ELi2ELb0EN4cute5tupleIJNS5_1CILi128EEENS7_ILi64EEENS7_ILi192EEEEEELi192ENS_10bfloat16_tEfNS_4arch4Sm80ELb0ELb0ELb0ELb1ELb1ELb0ELb1ELb0EEENS1_21CollectiveEpilogueFwdINS6_IJS8_SA_S9_EEENS6_IJNS7_ILi1EEESI_SI_EEESC_SE_Li256ELb1ELb1ELb0ELb0EEENS1_19SingleTileSchedulerILb1ELb0ELb1ELi128EEEEEEEEEvNT_6ParamsE)
        /*004c*/ 	.short	0x0380
        /*004e*/ 	.short	0x0418


	//----- nvinfo : EIATTR_SW_WAR
	.align		4
.L_572:
        /*0050*/ 	.byte	0x04, 0x36
        /*0052*/ 	.short	(.L_574 - .L_573)
.L_573:
        /*0054*/ 	.word	0x00000008
.L_574:


//--------------------- .nv.info._ZN7cutlass13device_kernelIN5flash19enable_sm80_to_sm89INS1_16FlashAttnFwdSm80INS1_25CollectiveMainloopFwdSm80ILi8ELi2ELb0EN4cute5tupleIJNS5_1CILi128EEENS7_ILi64EEENS7_ILi192EEEEEELi192ENS_10bfloat16_tEfNS_4arch4Sm80ELb0ELb0ELb0ELb1ELb1ELb1ELb1ELb0EEENS1_21CollectiveEpilogueFwdINS6_IJS8_SA_S9_EEENS6_IJNS7_ILi1EEESI_SI_EEESC_SE_Li256ELb1ELb1ELb0ELb0EEENS1_19SingleTileSchedulerILb1ELb0ELb1ELi128EEEEEEEEEvNT_6ParamsE --------------------------
	.section	.nv.info._ZN7cutlass13device_kernelIN5flash19enable_sm80_to_sm89INS1_16FlashAttnFwdSm80INS1_25CollectiveMainloopFwdSm80ILi8ELi2ELb0EN4cute5tupleIJNS5_1CILi128EEENS7_ILi64EEENS7_ILi192EEEEEELi192ENS_10bfloat16_tEfNS_4arch4Sm80ELb0ELb0ELb0ELb1ELb1ELb1ELb1ELb0EEENS1_21CollectiveEpilogueFwdINS6_IJS8_SA_S9_EEENS6_IJNS7_ILi1EEESI_SI_EEESC_SE_Li256ELb1ELb1ELb0ELb0EEENS1_19SingleTileSchedulerILb1ELb0ELb1ELi128EEEEEEEEEvNT_6ParamsE,"",@"SHT_CUDA_INFO"
	.sectionflags	@""
	.align	4


	//----- nvinfo : EIATTR_CUDA_API_VERSION
	.align		4
        /*0000*/ 	.byte	0x04, 0x37
        /*0002*/ 	.short	(.L_576 - .L_575)
.L_575:
        /*0004*/ 	.word	0x00000082


	//----- nvinfo : EIATTR_KPARAM_INFO
	.align		4
.L_576:
        /*0008*/ 	.byte	0x04, 0x17
        /*000a*/ 	.short	(.L_578 - .L_577)
.L_577:
        /*000c*/ 	.word	0x00000000
        /*0010*/ 	.short	0x0000
        /*0012*/ 	.short	0x0000
        /*0014*/ 	.byte	0x00, 0xf0, 0x61, 0x10


	//----- nvinfo : EIATTR_SPARSE_MMA_MASK
	.align		4
.L_578:
        /*0018*/ 	.byte	0x03, 0x50
        /*001a*/ 	.short	0x0000


	//----- nvinfo : EIATTR_MAXREG_COUNT
	.align		4
        /*001c*/ 	.byte	0x03, 0x1b
        /*001e*/ 	.short	0x00ff


	//----- nvinfo : EIATTR_MERCURY_ISA_VERSION
	.align		4
        /*0020*/ 	.byte	0x03, 0x5f
        /*0022*/ 	.short	0x0101


	//----- nvinfo : EIATTR_VRC_CTA_INIT_COUNT
	.align		4
        /*0024*/ 	.byte	0x02, 0x4a
	.zero		1
	.zero		1


	//----- nvinfo : EIATTR_EXIT_INSTR_OFFSETS
	.align		4
        /*0028*/ 	.byte	0x04, 0x1c
        /*002a*/ 	.short	(.L_580 - .L_579)


	//   ....[0]....
.L_579:
        /*002c*/ 	.word	0x00000010


	//----- nvinfo : EIATTR_MAX_THREADS
	.align		4
.L_580:
        /*0030*/ 	.byte	0x04, 0x05
        /*0032*/ 	.short	(.L_582 - .L_581)
.L_581:
        /*0034*/ 	.word	0x00000100
        /*0038*/ 	.word	0x00000001
        /*003c*/ 	.word	0x00000001


	//----- nvinfo : EIATTR_CBANK_PARAM_SIZE
	.align		4
.L_582:
        /*0040*/ 	.byte	0x03, 0x19
        /*0042*/ 	.short	0x0418


	//----- nvinfo : EIATTR_PARAM_CBANK
	.align		4
        /*0044*/ 	.byte	0x04, 0x0a
        /*0046*/ 	.short	(.L_584 - .L_583)
	.align		4
.L_583:
        /*0048*/ 	.word	index@(.nv.constant0._ZN7cutlass13device_kernelIN5flash19enable_sm80_to_sm89INS1_16FlashAttnFwdSm80INS1_25CollectiveMainloopFwdSm80ILi8ELi2ELb0EN4cute5tupleIJNS5_1CILi128EEENS7_ILi64EEENS7_ILi192EEEEEELi192ENS_10bfloat16_tEfNS_4arch4Sm80ELb0ELb0ELb0ELb1ELb1ELb1ELb1ELb0EEENS1_21CollectiveEpilogueFwdINS6_IJS8_SA_S9_EEENS6_IJNS7_ILi1EEESI_SI_EEESC_SE_Li256ELb1ELb1ELb0ELb0EEENS1_19SingleTileSchedulerILb1ELb0ELb1ELi128EEEEEEEEEvNT_6ParamsE)
        /*004c*/ 	.short	0x0380
        /*004e*/ 	.short	0x0418


	//----- nvinfo : EIATTR_SW_WAR
	.align		4
.L_584:
        /*0050*/ 	.byte	0x04, 0x36
        /*0052*/ 	.short	(.L_586 - .L_585)
.L_585:
        /*0054*/ 	.word	0x00000008
.L_586:


//--------------------- .nv.info._ZN7cutlass13device_kernelIN5flash19enable_sm80_to_sm89INS1_16FlashAttnFwdSm80INS1_25CollectiveMainloopFwdSm80ILi8ELi2ELb0EN4cute5tupleIJNS5_1CILi128EEENS7_ILi64EEENS7_ILi192EEEEEELi192ENS_10bfloat16_tEfNS_4arch4Sm80ELb0ELb1ELb0ELb0ELb1ELb0ELb1ELb0EEENS1_21CollectiveEpilogueFwdINS6_IJS8_SA_S9_EEENS6_IJNS7_ILi1EEESI_SI_EEESC_SE_Li256ELb0ELb1ELb0ELb0EEENS1_19SingleTileSchedulerILb0ELb0ELb1ELi128EEEEEEEEEvNT_6ParamsE --------------------------
	.section	.nv.info._ZN7cutlass13device_kernelIN5flash19enable_sm80_to_sm89INS1_16FlashAttnFwdSm80INS1_25CollectiveMainloopFwdSm80ILi8ELi2ELb0EN4cute5tupleIJNS5_1CILi128EEENS7_ILi64EEENS7_ILi192EEEEEELi192ENS_10bfloat16_tEfNS_4arch4Sm80ELb0ELb1ELb0ELb0ELb1ELb0ELb1ELb0EEENS1_21CollectiveEpilogueFwdINS6_IJS8_SA_S9_EEENS6_IJNS7_ILi1EEESI_SI_EEESC_SE_Li256ELb0ELb1ELb0ELb0EEENS1_19SingleTileSchedulerILb0ELb0ELb1ELi128EEEEEEEEEvNT_6ParamsE,"",@"SHT_CUDA_INFO"
	.sectionflags	@""
	.align	4


	//----- nvinfo : EIATTR_CUDA_API_VERSION
	.align		4
        /*0000*/ 	.byte	0x04, 0x37
        /*0002*/ 	.short	(.L_588 - .L_587)
.L_587:
        /*0004*/ 	.word	0x00000082


	//----- nvinfo : EIATTR_KPARAM_INFO
	.align		4
.L_588:
        /*0008*/ 	.byte	0x04, 0x17
        /*000a*/ 	.short	(.L_590 - .L_589)
.L_589:
        /*000c*/ 	.word	0x00000000
        /*0010*/ 	.short	0x0000
        /*0012*/ 	.short	0x0000
        /*0014*/ 	.byte	0x00, 0xf0, 0x61, 0x10


	//----- nvinfo : EIATTR_SPARSE_MMA_MASK
	.align		4
.L_590:
        /*0018*/ 	.byte	0x03, 0x50
        /*001a*/ 	.short	0x0000


	//----- nvinfo : EIATTR_MAXREG_COUNT
	.align		4
        /*001c*/ 	.byte	0x03, 0x1b
        /*001e*/ 	.short	0x00ff


	//----- nvinfo : EIATTR_MERCURY_ISA_VERSION
	.align		4
        /*0020*/ 	.byte	0x03, 0x5f
        /*0022*/ 	.short	0x0101


	//----- nvinfo : EIATTR_VRC_CTA_INIT_COUNT
	.align		4
        /*0024*/ 	.byte	0x02, 0x4a
	.zero		1
	.zero		1


	//----- nvinfo : EIATTR_EXIT_INSTR_OFFSETS
	.align		4
        /*0028*/ 	.byte	0x04, 0x1c
        /*002a*/ 	.short	(.L_592 - .L_591)


	//   ....[0]....
.L_591:
        /*002c*/ 	.word	0x00000010


	//----- nvinfo : EIATTR_MAX_THREADS
	.align		4
.L_592:
        /*0030*/ 	.byte	0x04, 0x05
        /*0032*/ 	.short	(.L_594 - .L_593)
.L_593:
        /*0034*/ 	.word	0x00000100
        /*0038*/ 	.word	0x00000001
        /*003c*/ 	.word	0x00000001


	//----- nvinfo : EIATTR_CBANK_PARAM_SIZE
	.align		4
.L_594:
        /*0040*/ 	.byte	0x03, 0x19
        /*0042*/ 	.short	0x0418


	//----- nvinfo : EIATTR_PARAM_CBANK
	.align		4
        /*0044*/ 	.byte	0x04, 0x0a
        /*0046*/ 	.short	(.L_596 - .L_595)
	.align		4
.L_595:
        /*0048*/ 	.word	index@(.nv.constant0._ZN7cutlass13device_kernelIN5flash19enable_sm80_to_sm89INS1_16FlashAttnFwdSm80INS1_25CollectiveMainloopFwdSm80ILi8ELi2ELb0EN4cute5tupleIJNS5_1CILi128EEENS7_ILi64EEENS7_ILi192EEEEEELi192ENS_10bfloat16_tEfNS_4arch4Sm80ELb0ELb1ELb0ELb0ELb1ELb0ELb1ELb0EEENS1_21CollectiveEpilogueFwdINS6_IJS8_SA_S9_EEENS6_IJNS7_ILi1EEESI_SI_EEESC_SE_Li256ELb0ELb1ELb0ELb0EEENS1_19SingleTileSchedulerILb0ELb0ELb1ELi128EEEEEEEEEvNT_6ParamsE)
        /*004c*/ 	.short	0x0380
        /*004e*/ 	.short	0x0418


	//----- nvinfo : EIATTR_SW_WAR
	.align		4
.L_596:
        /*0050*/ 	.byte	0x04, 0x36
        /*0052*/ 	.short	(.L_598 - .L_597)
.L_597:
        /*0054*/ 	.word	0x00000008
.L_598:


//--------------------- .nv.info._ZN7cutlass13device_kernelIN5flash19enable_sm80_to_sm89INS1_16FlashAttnFwdSm80INS1_25CollectiveMainloopFwdSm80ILi8ELi2ELb0EN4cute5tupleIJNS5_1CILi128EEENS7_ILi64EEENS7_ILi192EEEEEELi192ENS_10bfloat16_tEfNS_4arch4Sm80ELb0ELb1ELb0ELb1ELb1ELb0ELb1ELb0EEENS1_21CollectiveEpilogueFwdINS6_IJS8_SA_S9_EEENS6_IJNS7_ILi1EEESI_SI_EEESC_SE_Li256ELb1ELb1ELb0ELb0EEENS1_19SingleTileSchedulerILb1ELb0ELb1ELi128EEEEEEEEEvNT_6ParamsE --------------------------
	.section	.nv.info._ZN7cutlass13device_kernelIN5flash19enable_sm80_to_sm89INS1_16FlashAttnFwdSm80INS1_25CollectiveMainloopFwdSm80ILi8ELi2ELb0EN4cute5tupleIJNS5_1CILi128EEENS7_ILi64EEENS7_ILi192EEEEEELi192ENS_10bfloat16_tEfNS_4arch4Sm80ELb0ELb1ELb0ELb1ELb1ELb0ELb1ELb0EEENS1_21CollectiveEpilogueFwdINS6_IJS8_SA_S9_EEENS6_IJNS7_ILi1EEESI_SI_EEESC_SE_Li256ELb1ELb1ELb0ELb0EEENS1_19SingleTileSchedulerILb1ELb0ELb1ELi128EEEEEEEEEvNT_6ParamsE,"",@"SHT_CUDA_INFO"
	.sectionflags	@""
	.align	4


	//----- nvinfo : EIATTR_CUDA_API_VERSION
	.align		4
        /*0000*/ 	.byte	0x04, 0x37
        /*0002*/ 	.short	(.L_600 - .L_599)
.L_599:
        /*0004*/ 	.word	0x00000082


	//----- nvinfo : EIATTR_KPARAM_INFO
	.align		4
.L_600:
        /*0008*/ 	.byte	0x04, 0x17
        /*000a*/ 	.short	(.L_602 - .L_601)
.L_601:
        /*000c*/ 	.word	0x00000000
        /*0010*/ 	.short	0x0000
        /*0012*/ 	.short	0x0000
        /*0014*/ 	.byte	0x00, 0xf0, 0x61, 0x10


	//----- nvinfo : EIATTR_SPARSE_MMA_MASK
	.align		4
.L_602:
        /*0018*/ 	.byte	0x03, 0x50
        /*001a*/ 	.short	0x0000


	//----- nvinfo : EIATTR_MAXREG_COUNT
	.align		4
        /*001c*/ 	.byte	0x03, 0x1b
        /*001e*/ 	.short	0x00ff


	//----- nvinfo : EIATTR_MERCURY_ISA_VERSION
	.align		4
        /*0020*/ 	.byte	0x03, 0x5f
        /*0022*/ 	.short	0x0101


	//----- nvinfo : EIATTR_VRC_CTA_INIT_COUNT
	.align		4
        /*0024*/ 	.byte	0x02, 0x4a
	.zero		1
	.zero		1


	//----- nvinfo : EIATTR_EXIT_INSTR_OFFSETS
	.align		4
        /*0028*/ 	.byte	0x04, 0x1c
        /*002a*/ 	.short	(.L_604 - .L_603)


	//   ....[0]....
.L_603:
        /*002c*/ 	.word	0x00000010


	//----- nvinfo : EIATTR_MAX_THREADS
	.align		4
.L_604:
        /*0030*/ 	.byte	0x04, 0x05
        /*0032*/ 	.short	(.L_606 - .L_605)
.L_605:
        /*0034*/ 	.word	0x00000100
        /*0038*/ 	.word	0x00000001
        /*003c*/ 	.word	0x00000001


	//----- nvinfo : EIATTR_CBANK_PARAM_SIZE
	.align		4
.L_606:
        /*0040*/ 	.byte	0x03, 0x19
        /*0042*/ 	.short	0x0418


	//----- nvinfo : EIATTR_PARAM_CBANK
	.align		4
        /*0044*/ 	.byte	0x04, 0x0a
        /*0046*/ 	.short	(.L_608 - .L_607)
	.align		4
.L_607:
        /*0048*/ 	.word	index@(.nv.constant0._ZN7cutlass13device_kernelIN5flash19enable_sm80_to_sm89INS1_16FlashAttnFwdSm80INS1_25CollectiveMainloopFwdSm80ILi8ELi2ELb0EN4cute5tupleIJNS5_1CILi128EEENS7_ILi64EEENS7_ILi192EEEEEELi192ENS_10bfloat16_tEfNS_4arch4Sm80ELb0ELb1ELb0ELb1ELb1ELb0ELb1ELb0EEENS1_21CollectiveEpilogueFwdINS6_IJS8_SA_S9_EEENS6_IJNS7_ILi1EEESI_SI_EEESC_SE_Li256ELb1ELb1ELb0ELb0EEENS1_19SingleTileSchedulerILb1ELb0ELb1ELi128EEEEEEEEEvNT_6ParamsE)
        /*004c*/ 	.short	0x0380
        /*004e*/ 	.short	0x0418


	//----- nvinfo : EIATTR_SW_WAR
	.align		4
.L_608:
        /*0050*/ 	.byte	0x04, 0x36
        /*0052*/ 	.short	(.L_610 - .L_609)
.L_609:
        /*0054*/ 	.word	0x00000008
.L_610:


//--------------------- .nv.info._ZN7cutlass13device_kernelIN5flash19enable_sm80_to_sm89INS1_16FlashAttnFwdSm80INS1_25CollectiveMainloopFwdSm80ILi8ELi2ELb0EN4cute5tupleIJNS5_1CILi128EEENS7_ILi64EEENS7_ILi192EEEEEELi192ENS_10bfloat16_tEfNS_4arch4Sm80ELb0ELb1ELb0ELb1ELb1ELb1ELb1ELb0EEENS1_21CollectiveEpilogueFwdINS6_IJS8_SA_S9_EEENS6_IJNS7_ILi1EEESI_SI_EEESC_SE_Li256ELb1ELb1ELb0ELb0EEENS1_19SingleTileSchedulerILb1ELb0ELb1ELi128EEEEEEEEEvNT_6ParamsE --------------------------
	.section	.nv.info._ZN7cutlass13device_kernelIN5flash19enable_sm80_to_sm89INS1_16FlashAttnFwdSm80INS1_25CollectiveMainloopFwdSm80ILi8ELi2ELb0EN4cute5tupleIJNS5_1CILi128EEENS7_ILi64EEENS7_ILi192EEEEEELi192ENS_10bfloat16_tEfNS_4arch4Sm80ELb0ELb1ELb0ELb1ELb1ELb1ELb1ELb0EEENS1_21CollectiveEpilogueFwdINS6_IJS8_SA_S9_EEENS6_IJNS7_ILi1EEESI_SI_EEESC_SE_Li256ELb1ELb1ELb0ELb0EEENS1_19SingleTileSchedulerILb1ELb0ELb1ELi128EEEEEEEEEvNT_6ParamsE,"",@"SHT_CUDA_INFO"
	.sectionflags	@""
	.align	4


	//----- nvinfo : EIATTR_CUDA_API_VERSION
	.align		4
        /*0000*/ 	.byte	0x04, 0x37
        /*0002*/ 	.short	(.L_612 - .L_611)
.L_611:
        /*0004*/ 	.word	0x00000082


	//----- nvinfo : EIATTR_KPARAM_INFO
	.align		4
.L_612:
        /*0008*/ 	.byte	0x04, 0x17
        /*000a*/ 	.short	(.L_614 - .L_613)
.L_613:
        /*000c*/ 	.word	0x00000000
        /*0010*/ 	.short	0x0000
        /*0012*/ 	.short	0x0000
        /*0014*/ 	.byte	0x00, 0xf0, 0x61, 0x10


	//----- nvinfo : EIATTR_SPARSE_MMA_MASK
	.align		4
.L_614:
        /*0018*/ 	.byte	0x03, 0x50
        /*001a*/ 	.short	0x0000


	//----- nvinfo : EIATTR_MAXREG_COUNT
	.align		4
        /*001c*/ 	.byte	0x03, 0x1b
        /*001e*/ 	.short	0x00ff


	//----- nvinfo : EIATTR_MERCURY_ISA_VERSION
	.align		4
        /*0020*/ 	.byte	0x03, 0x5f
        /*0022*/ 	.short	0x0101


	//----- nvinfo : EIATTR_VRC_CTA_INIT_COUNT
	.align		4
        /*0024*/ 	.byte	0x02, 0x4a
	.zero		1
	.zero		1


	//----- nvinfo : EIATTR_EXIT_INSTR_OFFSETS
	.align		4
        /*0028*/ 	.byte	0x04, 0x1c
        /*002a*/ 	.short	(.L_616 - .L_615)


	//   ....[0]....
.L_615:
        /*002c*/ 	.word	0x00000010


	//----- nvinfo : EIATTR_MAX_THREADS
	.align		4
.L_616:
        /*0030*/ 	.byte	0x04, 0x05
        /*0032*/ 	.short	(.L_618 - .L_617)
.L_617:
        /*0034*/ 	.word	0x00000100
        /*0038*/ 	.word	0x00000001
        /*003c*/ 	.word	0x00000001


	//----- nvinfo : EIATTR_CBANK_PARAM_SIZE
	.align		4
.L_618:
        /*0040*/ 	.byte	0x03, 0x19
        /*0042*/ 	.short	0x0418


	//----- nvinfo : EIATTR_PARAM_CBANK
	.align		4
        /*0044*/ 	.byte	0x04, 0x0a
        /*0046*/ 	.short	(.L_620 - .L_619)
	.align		4
.L_619:
        /*0048*/ 	.word	index@(.nv.constant0._ZN7cutlass13device_kernelIN5flash19enable_sm80_to_sm89INS1_16FlashAttnFwdSm80INS1_25CollectiveMainloopFwdSm80ILi8ELi2ELb0EN4cute5tupleIJNS5_1CILi128EEENS7_ILi64EEENS7_ILi192EEEEEELi192ENS_10bfloat16_tEfNS_4arch4Sm80ELb0ELb1ELb0ELb1ELb1ELb1ELb1ELb0EEENS1_21CollectiveEpilogueFwdINS6_IJS8_SA_S9_EEENS6_IJNS7_ILi1EEESI_SI_EEESC_SE_Li256ELb1ELb1ELb0ELb0EEENS1_19SingleTileSchedulerILb1ELb0ELb1ELi128EEEEEEEEEvNT_6ParamsE)
        /*004c*/ 	.short	0x0380
        /*004e*/ 	.short	0x0418


	//----- nvinfo : EIATTR_SW_WAR
	.align		4
.L_620:
        /*0050*/ 	.byte	0x04, 0x36
        /*0052*/ 	.short	(.L_622 - .L_621)
.L_621:
        /*0054*/ 	.word	0x00000008
.L_622:


//--------------------- .nv.info._ZN7cutlass13device_kernelIN5flash19enable_sm80_to_sm89INS1_16FlashAttnFwdSm80INS1_25CollectiveMainloopFwdSm80ILi8ELi2ELb0EN4cute5tupleIJNS5_1CILi128EEENS7_ILi64EEENS7_ILi192EEEEEELi192ENS_10bfloat16_tEfNS_4arch4Sm80ELb1ELb0ELb0ELb0ELb1ELb0ELb1ELb0EEENS1_21CollectiveEpilogueFwdINS6_IJS8_SA_S9_EEENS6_IJNS7_ILi1EEESI_SI_EEESC_SE_Li256ELb0ELb1ELb0ELb0EEENS1_30DynamicPersistentTileSchedulerILi256ELi256ELb0ELb1ELb0EEEEEEEEEvNT_6ParamsE --------------------------
	.section	.nv.info._ZN7cutlass13device_kernelIN5flash19enable_sm80_to_sm89INS1_16FlashAttnFwdSm80INS1_25CollectiveMainloopFwdSm80ILi8ELi2ELb0EN4cute5tupleIJNS5_1CILi128EEENS7_ILi64EEENS7_ILi192EEEEEELi192ENS_10bfloat16_tEfNS_4arch4Sm80ELb1ELb0ELb0ELb0ELb1ELb0ELb1ELb0EEENS1_21CollectiveEpilogueFwdINS6_IJS8_SA_S9_EEENS6_IJNS7_ILi1EEESI_SI_EEESC_SE_Li256ELb0ELb1ELb0ELb0EEENS1_30DynamicPersistentTileSchedulerILi256ELi256ELb0ELb1ELb0EEEEEEEEEvNT_6ParamsE,"",@"SHT_CUDA_INFO"
	.sectionflags	@""
	.align	4


	//----- nvinfo : EIATTR_CUDA_API_VERSION
	.align		4
        /*0000*/ 	.byte	0x04, 0x37
        /*0002*/ 	.short	(.L_624 - .L_623)
.L_623:
        /*0004*/ 	.word	0x00000082


	//----- nvinfo : EIATTR_KPARAM_INFO
	.align		4
.L_624:
        /*0008*/ 	.byte	0x04, 0x17
        /*000a*/ 	.short	(.L_626 - .L_625)
.L_625:
        /*000c*/ 	.word	0x00000000
        /*0010*/ 	.short	0x0000
        /*0012*/ 	.short	0x0000
        /*0014*/ 	.byte	0x00, 0xf0, 0xa1, 0x10


	//----- nvinfo : EIATTR_SPARSE_MMA_MASK
	.align		4
.L_626:
        /*0018*/ 	.byte	0x03, 0x50
        /*001a*/ 	.short	0x0000


	//----- nvinfo : EIATTR_MAXREG_COUNT
	.align		4
        /*001c*/ 	.byte	0x03, 0x1b
        /*001e*/ 	.short	0x00ff


	//----- nvinfo : EIATTR_MERCURY_ISA_VERSION
	.align		4
        /*0020*/ 	.byte	0x03, 0x5f
        /*0022*/ 	.short	0x0101


	//----- nvinfo : EIATTR_VRC_CTA_INIT_COUNT
	.align		4
        /*0024*/ 	.byte	0x02, 0x4a
	.zero		1
	.zero		1


	//----- nvinfo : EIATTR_EXIT_INSTR_OFFSETS
	.align		4
        /*0028*/ 	.byte	0x04, 0x1c
        /*002a*/ 	.short	(.L_628 - .L_627)


	//   ....[0]....
.L_627:
        /*002c*/ 	.word	0x00000010


	//----- nvinfo : EIATTR_MAX_THREADS
	.align		4
.L_628:
        /*0030*/ 	.byte	0x04, 0x05
        /*0032*/ 	.short	(.L_630 - .L_629)
.L_629:
        /*0034*/ 	.word	0x00000100
        /*0038*/ 	.word	0x00000001
        /*003c*/ 	.word	0x00000001


	//----- nvinfo : EIATTR_CBANK_PARAM_SIZE
	.align		4
.L_630:
        /*0040*/ 	.byte	0x03, 0x19
        /*0042*/ 	.short	0x0428


	//----- nvinfo : EIATTR_PARAM_CBANK
	.align		4
        /*0044*/ 	.byte	0x04, 0x0a
        /*0046*/ 	.short	(.L_632 - .L_631)
	.align		4
.L_631:
        /*0048*/ 	.word	index@(.nv.constant0._ZN7cutlass13device_kernelIN5flash19enable_sm80_to_sm89INS1_16FlashAttnFwdSm80INS1_25CollectiveMainloopFwdSm80ILi8ELi2ELb0EN4cute5tupleIJNS5_1CILi128EEENS7_ILi64EEENS7_ILi192EEEEEELi192ENS_10bfloat16_tEfNS_4arch4Sm80ELb1ELb0ELb0ELb0ELb1ELb0ELb1ELb0EEENS1_21CollectiveEpilogueFwdINS6_IJS8_SA_S9_EEENS6_IJNS7_ILi1EEESI_SI_EEESC_SE_Li256ELb0ELb1ELb0ELb0EEENS1_30DynamicPersistentTileSchedulerILi256ELi256ELb0ELb1ELb0EEEEEEEEEvNT_6ParamsE)
        /*004c*/ 	.short	0x0380
        /*004e*/ 	.short	0x0428


	//----- nvinfo : EIATTR_SW_WAR
	.align		4
.L_632:
        /*0050*/ 	.byte	0x04, 0x36
        /*0052*/ 	.short	(.L_634 - .L_633)
.L_633:
        /*0054*/ 	.word	0x00000008
.L_634:


//--------------------- .nv.info._ZN7cutlass13device_kernelIN5flash19enable_sm80_to_sm89INS1_16FlashAttnFwdSm80INS1_25CollectiveMainloopFwdSm80ILi8ELi2ELb0EN4cute5tupleIJNS5_1CILi128EEENS7_ILi64EEENS7_ILi192EEEEEELi192ENS_10bfloat16_tEfNS_4arch4Sm80ELb1ELb0ELb0ELb1ELb1ELb0ELb1ELb0EEENS1_21CollectiveEpilogueFwdINS6_IJS8_SA_S9_EEENS6_IJNS7_ILi1EEESI_SI_EEESC_SE_Li256ELb1ELb1ELb0ELb0EEENS1_19SingleTileSchedulerILb1ELb0ELb1ELi128EEEEEEEEEvNT_6ParamsE --------------------------
	.section	.nv.info._ZN7cutlass13device_kernelIN5flash19enable_sm80_to_sm89INS1_16FlashAttnFwdSm80INS1_25CollectiveMainloopFwdSm80ILi8ELi2ELb0EN4cute5tupleIJNS5_1CILi128EEENS7_ILi64EEENS7_ILi192EEEEEELi192ENS_10bfloat16_tEfNS_4arch4Sm80ELb1ELb0ELb0ELb1ELb1ELb0ELb1ELb0EEENS1_21CollectiveEpilogueFwdINS6_IJS8_SA_S9_EEENS6_IJNS7_ILi1EEESI_SI_EEESC_SE_Li256ELb1ELb1ELb0ELb0EEENS1_19SingleTileSchedulerILb1ELb0ELb1ELi128EEEEEEEEEvNT_6ParamsE,"",@"SHT_CUDA_INFO"
	.sectionflags	@""
	.align	4


	//----- nvinfo : EIATTR_CUDA_API_VERSION
	.align		4
        /*0000*/ 	.byte	0x04, 0x37
        /*0002*/ 	.short	(.L_636 - .L_635)
.L_635:
        /*0004*/ 	.word	0x00000082


	//----- nvinfo : EIATTR_KPARAM_INFO
	.align		4
.L_636:
        /*0008*/ 	.byte	0x04, 0x17
        /*000a*/ 	.short	(.L_638 - .L_637)
.L_637:
        /*000c*/ 	.word	0x00000000
        /*0010*/ 	.short	0x0000
        /*0012*/ 	.short	0x0000
        /*0014*/ 	.byte	0x00, 0xf0, 0x61, 0x10


	//----- nvinfo : EIATTR_SPARSE_MMA_MASK
	.align		4
.L_638:
        /*0018*/ 	.byte	0x03, 0x50
        /*001a*/ 	.short	0x0000


	//----- nvinfo : EIATTR_MAXREG_COUNT
	.align		4
        /*001c*/ 	.byte	0x03, 0x1b
        /*001e*/ 	.short	0x00ff


	//----- nvinfo : EIATTR_MERCURY_ISA_VERSION
	.align		4
        /*0020*/ 	.byte	0x03, 0x5f
        /*0022*/ 	.short	0x0101


	//----- nvinfo : EIATTR_VRC_CTA_INIT_COUNT
	.align		4
        /*0024*/ 	.byte	0x02, 0x4a
	.zero		1
	.zero		1


	//----- nvinfo : EIATTR_EXIT_INSTR_OFFSETS
	.align		4
        /*0028*/ 	.byte	0x04, 0x1c
        /*002a*/ 	.short	(.L_640 - .L_639)


	//   ....[0]....
.L_639:
        /*002c*/ 	.word	0x00000010


	//----- nvinfo : EIATTR_MAX_THREADS
	.align		4
.L_640:
        /*0030*/ 	.byte	0x04, 0x05
        /*0032*/ 	.short	(.L_642 - .L_641)
.L_641:
        /*0034*/ 	.word	0x00000100
        /*0038*/ 	.word	0x00000001
        /*003c*/ 	.word	0x00000001


	//----- nvinfo : EIATTR_CBANK_PARAM_SIZE
	.align		4
.L_642:
        /*0040*/ 	.byte	0x03, 0x19
        /*0042*/ 	.short	0x0418


	//----- nvinfo : EIATTR_PARAM_CBANK
	.align		4
        /*0044*/ 	.byte	0x04, 0x0a
        /*0046*/ 	.short	(.L_644 - .L_643)
	.align		4
.L_643:
        /*0048*/ 	.word	index@(.nv.constant0._ZN7cutlass13device_kernelIN5flash19enable_sm80_to_sm89INS1_16FlashAttnFwdSm80INS1_25CollectiveMainloopFwdSm80ILi8ELi2ELb0EN4cute5tupleIJNS5_1CILi128EEENS7_ILi64EEENS7_ILi192EEEEEELi192ENS_10bfloat16_tEfNS_4arch4Sm80ELb1ELb0ELb0ELb1ELb1ELb0ELb1ELb0EEENS1_21CollectiveEpilogueFwdINS6_IJS8_SA_S9_EEENS6_IJNS7_ILi1EEESI_SI_EEESC_SE_Li256ELb1ELb1ELb0ELb0EEENS1_19SingleTileSchedulerILb1ELb0ELb1ELi128EEEEEEEEEvNT_6ParamsE)
        /*004c*/ 	.short	0x0380
        /*004e*/ 	.short	0x0418


	//----- nvinfo : EIATTR_SW_WAR
	.align		4
.L_644:
        /*0050*/ 	.byte	0x04, 0x36
        /*0052*/ 	.short	(.L_646 - .L_645)
.L_645:
        /*0054*/ 	.word	0x00000008
.L_646:


//--------------------- .nv.info._ZN7cutlass13device_kernelIN5flash19enable_sm80_to_sm89INS1_16FlashAttnFwdSm80INS1_25CollectiveMainloopFwdSm80ILi8ELi2ELb0EN4cute5tupleIJNS5_1CILi128EEENS7_ILi64EEENS7_ILi192EEEEEELi192ENS_10bfloat16_tEfNS_4arch4Sm80ELb1ELb0ELb0ELb1ELb1ELb1ELb1ELb0EEENS1_21CollectiveEpilogueFwdINS6_IJS8_SA_S9_EEENS6_IJNS7_ILi1EEESI_SI_EEESC_SE_Li256ELb1ELb1ELb0ELb0EEENS1_19SingleTileSchedulerILb1ELb0ELb1ELi128EEEEEEEEEvNT_6ParamsE --------------------------
	.section	.nv.info._ZN7cutlass13device_kernelIN5flash19enable_sm80_to_sm89INS1_16FlashAttnFwdSm80INS1_25CollectiveMainloopFwdSm80ILi8ELi2ELb0EN4cute5tupleIJNS5_1CILi128EEENS7_ILi64EEENS7_ILi192EEEEEELi192ENS_10bfloat16_tEfNS_4arch4Sm80ELb1ELb0ELb0ELb1ELb1ELb1ELb1ELb0EEENS1_21CollectiveEpilogueFwdINS6_IJS8_SA_S9_EEENS6_IJNS7_ILi1EEESI_SI_EEESC_SE_Li256ELb1ELb1ELb0ELb0EEENS1_19SingleTileSchedulerILb1ELb0ELb1ELi128EEEEEEEEEvNT_6ParamsE,"",@"SHT_CUDA_INFO"
	.sectionflags	@""
	.align	4


	//----- nvinfo : EIATTR_CUDA_API_VERSION
	.align		4
        /*0000*/ 	.byte	0x04, 0x37
        /*0002*/ 	.short	(.L_648 - .L_647)
.L_647:
        /*0004*/ 	.word	0x00000082


	//----- nvinfo : EIATTR_KPARAM_INFO
	.align		4
.L_648:
        /*0008*/ 	.byte	0x04, 0x17
        /*000a*/ 	.short	(.L_650 - .L_649)
.L_649:
        /*000c*/ 	.word	0x00000000
        /*0010*/ 	.short	0x0000
        /*0012*/ 	.short	0x0000
        /*0014*/ 	.byte	0x00, 0xf0, 0x61, 0x10


	//----- nvinfo : EIATTR_SPARSE_MMA_MASK
	.align		4
.L_650:
        /*0018*/ 	.byte	0x03, 0x50
        /*001a*/ 	.short	0x0000


	//----- nvinfo : EIATTR_MAXREG_COUNT
	.align		4
        /*001c*/ 	.byte	0x03, 0x1b
        /*001e*/ 	.short	0x00ff


	//----- nvinfo : EIATTR_MERCURY_ISA_VERSION
	.align		4
        /*0020*/ 	.byte	0x03, 0x5f
        /*0022*/ 	.short	0x0101


	//----- nvinfo : EIATTR_VRC_CTA_INIT_COUNT
	.align		4
        /*0024*/ 	.byte	0x02, 0x4a
	.zero		1
	.zero		1


	//----- nvinfo : EIATTR_EXIT_INSTR_OFFSETS
	.align		4
        /*0028*/ 	.byte	0x04, 0x1c
        /*002a*/ 	.short	(.L_652 - .L_651)


	//   ....[0]....
.L_651:
        /*002c*/ 	.word	0x00000010


	//----- nvinfo : EIATTR_MAX_THREADS
	.align		4
.L_652:
        /*0030*/ 	.byte	0x04, 0x05
        /*0032*/ 	.short	(.L_654 - .L_653)
.L_653:
        /*0034*/ 	.word	0x00000100
        /*0038*/ 	.word	0x00000001
        /*003c*/ 	.word	0x00000001


	//----- nvinfo : EIATTR_CBANK_PARAM_SIZE
	.align		4
.L_654:
        /*0040*/ 	.byte	0x03, 0x19
        /*0042*/ 	.short	0x0418


	//----- nvinfo : EIATTR_PARAM_CBANK
	.align		4
        /*0044*/ 	.byte	0x04, 0x0a
        /*0046*/ 	.short	(.L_656 - .L_655)
	.align		4
.L_655:
        /*0048*/ 	.word	index@(.nv.constant0._ZN7cutlass13device_kernelIN5flash19enable_sm80_to_sm89INS1_16FlashAttnFwdSm80INS1_25CollectiveMainloopFwdSm80ILi8ELi2ELb0EN4cute5tupleIJNS5_1CILi128EEENS7_ILi64EEENS7_ILi192EEEEEELi192ENS_10bfloat16_tEfNS_4arch4Sm80ELb1ELb0ELb0ELb1ELb1ELb1ELb1ELb0EEENS1_21CollectiveEpilogueFwdINS6_IJS8_SA_S9_EEENS6_IJNS7_ILi1EEESI_SI_EEESC_SE_Li256ELb1ELb1ELb0ELb0EEENS1_19SingleTileSchedulerILb1ELb0ELb1ELi128EEEEEEEEEvNT_6ParamsE)
        /*004c*/ 	.short	0x0380
        /*004e*/ 	.short	0x0418


	//----- nvinfo : EIATTR_SW_WAR
	.align		4
.L_656:
        /*0050*/ 	.byte	0x04, 0x36
        /*0052*/ 	.short	(.L_658 - .L_657)
.L_657:
        /*0054*/ 	.word	0x00000008
.L_658:


//--------------------- .nv.callgraph             --------------------------
	.section	.nv.callgraph,"",@"SHT_CUDA_CALLGRAPH"
	.align	4
	.sectionentsize	8
	.align		4
        /*0000*/ 	.word	0x00000000
	.align		4
        /*0004*/ 	.word	0xffffffff
	.align		4
        /*0008*/ 	.word	0x00000000
	.align		4
        /*000c*/ 	.word	0xfffffffe
	.align		4
        /*0010*/ 	.word	0x00000000
	.align		4
        /*0014*/ 	.word	0xfffffffd
	.align		4
        /*0018*/ 	.word	0x00000000
	.align		4
        /*001c*/ 	.word	0xfffffffc


//--------------------- .nv.constant4             --------------------------
	.section	.nv.constant4,"a",@progbits
	.align	8
	.align		8
.nv.constant4:
        /*0000*/ 	.dword	_ZN83_INTERNAL_4d98bf0a_47_flash_fwd_hdim192_bf16_paged_softcapall_sm80_cu_9d2915ae_31664cuda3std3__45__cpo5beginE
	.align		8
        /*0008*/ 	.dword	_ZN83_INTERNAL_4d98bf0a_47_flash_fwd_hdim192_bf16_paged_softcapall_sm80_cu_9d2915ae_31664cuda3std3__45__cpo3endE
	.align		8
        /*0010*/ 	.dword	_ZN83_INTERNAL_4d98bf0a_47_flash_fwd_hdim192_bf16_paged_softcapall_sm80_cu_9d2915ae_31664cuda3std3__45__cpo6cbeginE
	.align		8
        /*0018*/ 	.dword	_ZN83_INTERNAL_4d98bf0a_47_flash_fwd_hdim192_bf16_paged_softcapall_sm80_cu_9d2915ae_31664cuda3std3__45__cpo4cendE
	.align		8
        /*0020*/ 	.dword	_ZN83_INTERNAL_4d98bf0a_47_flash_fwd_hdim192_bf16_paged_softcapall_sm80_cu_9d2915ae_31664cuda3std3__485_GLOBAL__N__4d98bf0a_47_flash_fwd_hdim192_bf16_paged_softcapall_sm80_cu_9d2915ae_31666ignoreE
	.align		8
        /*0028*/ 	.dword	_ZN83_INTERNAL_4d98bf0a_47_flash_fwd_hdim192_bf16_paged_softcapall_sm80_cu_9d2915ae_31664cuda3std3__419piecewise_constructE
	.align		8
        /*0030*/ 	.dword	_ZN83_INTERNAL_4d98bf0a_47_flash_fwd_hdim192_bf16_paged_softcapall_sm80_cu_9d2915ae_31664cuda3std3__48in_placeE
	.align		8
        /*0038*/ 	.dword	_ZN83_INTERNAL_4d98bf0a_47_flash_fwd_hdim192_bf16_paged_softcapall_sm80_cu_9d2915ae_31664cuda3std6ranges3__45__cpo4swapE
	.align		8
        /*0040*/ 	.dword	_ZN83_INTERNAL_4d98bf0a_47_flash_fwd_hdim192_bf16_paged_softcapall_sm80_cu_9d2915ae_31664cuda3std6ranges3__45__cpo9iter_moveE
	.align		8
        /*0048*/ 	.dword	_ZN83_INTERNAL_4d98bf0a_47_flash_fwd_hdim192_bf16_paged_softcapall_sm80_cu_9d2915ae_31664cute7productE
	.align		8
        /*0050*/ 	.dword	_ZN83_INTERNAL_4d98bf0a_47_flash_fwd_hdim192_bf16_paged_softcapall_sm80_cu_9d2915ae_31664cute1_E


//--------------------- .text._ZN7cutlass13device_kernelIN5flash19enable_sm80_to_sm89INS1_16FlashAttnFwdSm80INS1_25CollectiveMainloopFwdSm80ILi8ELi1ELb0EN4cute5tupleIJNS5_1CILi128EEENS7_ILi64EEENS7_ILi192EEEEEELi192ENS_10bfloat16_tEfNS_4arch4Sm80ELb0ELb0ELb1ELb0ELb1ELb0ELb1ELb0EEENS1_21CollectiveEpilogueFwdINS6_IJS8_SA_S9_EEENS6_IJNS7_ILi1EEESI_SI_EEESC_SE_Li256ELb0ELb1ELb0ELb0EEENS1_19SingleTileSchedulerILb0ELb0ELb1ELi128EEEEEEEEEvNT_6ParamsE --------------------------
	.section	.text._ZN7cutlass13device_kernelIN5flash19enable_sm80_to_sm89INS1_16FlashAttnFwdSm80INS1_25CollectiveMainloopFwdSm80ILi8ELi1ELb0EN4cute5tupleIJNS5_1CILi128EEENS7_ILi64EEENS7_ILi192EEEEEELi192ENS_10bfloat16_tEfNS_4arch4Sm80ELb0ELb0ELb1ELb0ELb1ELb0ELb1ELb0EEENS1_21CollectiveEpilogueFwdINS6_IJS8_SA_S9_EEENS6_IJNS7_ILi1EEESI_SI_EEESC_SE_Li256ELb0ELb1ELb0ELb0EEENS1_19SingleTileSchedulerILb0ELb0ELb1ELi128EEEEEEEEEvNT_6ParamsE,"ax",@progbits
	.align	128
.text._ZN7cutlass13device_kernelIN5flash19enable_sm80_to_sm89INS1_16FlashAttnFwdSm80INS1_25CollectiveMainloopFwdSm80ILi8ELi1ELb0EN4cute5tupleIJNS5_1CILi128EEENS7_ILi64EEENS7_ILi192EEEEEELi192ENS_10bfloat16_tEfNS_4arch4Sm80ELb0ELb0ELb1ELb0ELb1ELb0ELb1ELb0EEENS1_21CollectiveEpilogueFwdINS6_IJS8_SA_S9_EEENS6_IJNS7_ILi1EEESI_SI_EEESC_SE_Li256ELb0ELb1ELb0ELb0EEENS1_19SingleTileSchedulerILb0ELb0ELb1ELi128EEEEEEEEEvNT_6ParamsE:
        .type           _ZN7cutlass13device_kernelIN5flash19enable_sm80_to_sm89INS1_16FlashAttnFwdSm80INS1_25CollectiveMainloopFwdSm80ILi8ELi1ELb0EN4cute5tupleIJNS5_1CILi128EEENS7_ILi64EEENS7_ILi192EEEEEELi192ENS_10bfloat16_tEfNS_4arch4Sm80ELb0ELb0ELb1ELb0ELb1ELb0ELb1ELb0EEENS1_21CollectiveEpilogueFwdINS6_IJS8_SA_S9_EEENS6_IJNS7_ILi1EEESI_SI_EEESC_SE_Li256ELb0ELb1ELb0ELb0EEENS1_19SingleTileSchedulerILb0ELb0ELb1ELi128EEEEEEEEEvNT_6ParamsE,@function
        .size           _ZN7cutlass13device_kernelIN5flash19enable_sm80_to_sm89INS1_16FlashAttnFwdSm80INS1_25CollectiveMainloopFwdSm80ILi8ELi1ELb0EN4cute5tupleIJNS5_1CILi128EEENS7_ILi64EEENS7_ILi192EEEEEELi192ENS_10bfloat16_tEfNS_4arch4Sm80ELb0ELb0ELb1ELb0ELb1ELb0ELb1ELb0EEENS1_21CollectiveEpilogueFwdINS6_IJS8_SA_S9_EEENS6_IJNS7_ILi1EEESI_SI_EEESC_SE_Li256ELb0ELb1ELb0ELb0EEENS1_19SingleTileSchedulerILb0ELb0ELb1ELi128EEEEEEEEEvNT_6ParamsE,(.L_x_36 - _ZN7cutlass13device_kernelIN5flash19enable_sm80_to_sm89INS1_16FlashAttnFwdSm80INS1_25CollectiveMainloopFwdSm80ILi8ELi1ELb0EN4cute5tupleIJNS5_1CILi128EEENS7_ILi64EEENS7_ILi192EEEEEELi192ENS_10bfloat16_tEfNS_4arch4Sm80ELb0ELb0ELb1ELb0ELb1ELb0ELb1ELb0EEENS1_21CollectiveEpilogueFwdINS6_IJS8_SA_S9_EEENS6_IJNS7_ILi1EEESI_SI_EEESC_SE_Li256ELb0ELb1ELb0ELb0EEENS1_19SingleTileSchedulerILb0ELb0ELb1ELi128EEEEEEEEEvNT_6ParamsE)
        .other          _ZN7cutlass13device_kernelIN5flash19enable_sm80_to_sm89INS1_16FlashAttnFwdSm80INS1_25CollectiveMainloopFwdSm80ILi8ELi1ELb0EN4cute5tupleIJNS5_1CILi128EEENS7_ILi64EEENS7_ILi192EEEEEELi192ENS_10bfloat16_tEfNS_4arch4Sm80ELb0ELb0ELb1ELb0ELb1ELb0ELb1ELb0EEENS1_21CollectiveEpilogueFwdINS6_IJS8_SA_S9_EEENS6_IJNS7_ILi1EEESI_SI_EEESC_SE_Li256ELb0ELb1ELb0ELb0EEENS1_19SingleTileSchedulerILb0ELb0ELb1ELi128EEEEEEEEEvNT_6ParamsE,@"STO_CUDA_ENTRY STV_DEFAULT"
_ZN7cutlass13device_kernelIN5flash19enable_sm80_to_sm89INS1_16FlashAttnFwdSm80INS1_25CollectiveMainloopFwdSm80ILi8ELi1ELb0EN4cute5tupleIJNS5_1CILi128EEENS7_ILi64EEENS7_ILi192EEEEEELi192ENS_10bfloat16_tEfNS_4arch4Sm80ELb0ELb0ELb1ELb0ELb1ELb0ELb1ELb0EEENS1_21CollectiveEpilogueFwdINS6_IJS8_SA_S9_EEENS6_IJNS7_ILi1EEESI_SI_EEESC_SE_Li256ELb0ELb1ELb0ELb0EEENS1_19SingleTileSchedulerILb0ELb0ELb1ELi128EEEEEEEEEvNT_6ParamsE:
[----:B------:R-:W-:Y:S01]  /*0000*/  LDC R1, c[0x0][0x37c] ;  /* 0x0000df00ff017b82 */ /* 0x000fe20000000800 */
[----:B------:R-:W-:Y:S05]  /*0010*/  EXIT ;  /* 0x000000000000794d */ /* 0x000fea0003800000 */
.L_x_0:
[----:B------:R-:W-:-:S00]  /*0020*/  BRA `(.L_x_0) ;  /* 0xfffffffc00fc7947 */ /* 0x000fc0000383ffff */
[----:B------:R-:W-:-:S00]  /*0030*/  NOP ;  /* 0x0000000000007918 */ /* 0x000fc00000000000 */
        /* <DEDUP_REMOVED lines=12> */
.L_x_36:


//--------------------- .text._ZN7cutlass13device_kernelIN5flash19enable_sm80_to_sm89INS1_16FlashAttnFwdSm80INS1_25CollectiveMainloopFwdSm80ILi8ELi1ELb0EN4cute5tupleIJNS5_1CILi128EEENS7_ILi64EEENS7_ILi192EEEEEELi192ENS_10bfloat16_tEfNS_4arch4Sm80ELb0ELb0ELb1ELb1ELb1ELb0ELb1ELb0EEENS1_21CollectiveEpilogueFwdINS6_IJS8_SA_S9_EEENS6_IJNS7_ILi1EEESI_SI_EEESC_SE_Li256ELb1ELb1ELb0ELb0EEENS1_19SingleTileSchedulerILb1ELb0ELb1ELi128EEEEEEEEEvNT_6ParamsE --------------------------
	.section	.text._ZN7cutlass13device_kernelIN5flash19enable_sm80_to_sm89INS1_16FlashAttnFwdSm80INS1_25CollectiveMainloopFwdSm80ILi8ELi1ELb0EN4cute5tupleIJNS5_1CILi128EEENS7_ILi64EEENS7_ILi192EEEEEELi192ENS_10bfloat16_tEfNS_4arch4Sm80ELb0ELb0ELb1ELb1ELb1ELb0ELb1ELb0EEENS1_21CollectiveEpilogueFwdINS6_IJS8_SA_S9_EEENS6_IJNS7_ILi1EEESI_SI_EEESC_SE_Li256ELb1ELb1ELb0ELb0EEENS1_19SingleTileSchedulerILb1ELb0ELb1ELi128EEEEEEEEEvNT_6ParamsE,"ax",@progbits
	.align	128
.text._ZN7cutlass13device_kernelIN5flash19enable_sm80_to_sm89INS1_16FlashAttnFwdSm80INS1_25CollectiveMainloopFwdSm80ILi8ELi1ELb0EN4cute5tupleIJNS5_1CILi128EEENS7_ILi64EEENS7_ILi192EEEEEELi192ENS_10bfloat16_tEfNS_4arch4Sm80ELb0ELb0ELb1ELb1ELb1ELb0ELb1ELb0EEENS1_21CollectiveEpilogueFwdINS6_IJS8_SA_S9_EEENS6_IJNS7_ILi1EEESI_SI_EEESC_SE_Li256ELb1ELb1ELb0ELb0EEENS1_19SingleTileSchedulerILb1ELb0ELb1ELi128EEEEEEEEEvNT_6ParamsE:
        .type           _ZN7cutlass13device_kernelIN5flash19enable_sm80_to_sm89INS1_16FlashAttnFwdSm80INS1_25CollectiveMainloopFwdSm80ILi8ELi1ELb0EN4cute5tupleIJNS5_1CILi128EEENS7_ILi64EEENS7_ILi192EEEEEELi192ENS_10bfloat16_tEfNS_4arch4Sm80ELb0ELb0ELb1ELb1ELb1ELb0ELb1ELb0EEENS1_21CollectiveEpilogueFwdINS6_IJS8_SA_S9_EEENS6_IJNS7_ILi1EEESI_SI_EEESC_SE_Li256ELb1ELb1ELb0ELb0EEENS1_19SingleTileSchedulerILb1ELb0ELb1ELi128EEEEEEEEEvNT_6ParamsE,@function
        .size           _ZN7cutlass13device_kernelIN5flash19enable_sm80_to_sm89INS1_16FlashAttnFwdSm80INS1_25CollectiveMainloopFwdSm80ILi8ELi1ELb0EN4cute5tupleIJNS5_1CILi128EEENS7_ILi64EEENS7_ILi192EEEEEELi192ENS_10bfloat16_tEfNS_4arch4Sm80ELb0ELb0ELb1ELb1ELb1ELb0ELb1ELb0EEENS1_21CollectiveEpilogueFwdINS6_IJS8_SA_S9_EEENS6_IJNS7_ILi1EEESI_SI_EEESC_SE_Li256ELb1ELb1ELb0ELb0EEENS1_19SingleTileSchedulerILb1ELb0ELb1ELi128EEEEEEEEEvNT_6ParamsE,(.L_x_37 - _ZN7cutlass13device_kernelIN5flash19enable_sm80_to_sm89INS1_16FlashAttnFwdSm80INS1_25CollectiveMainloopFwdSm80ILi8ELi1ELb0EN4cute5tupleIJNS5_1CILi128EEENS7_ILi64EEENS7_ILi192EEEEEELi192ENS_10bfloat16_tEfNS_4arch4Sm80ELb0ELb0ELb1ELb1ELb1ELb0ELb1ELb0EEENS1_21CollectiveEpilogueFwdINS6_IJS8_SA_S9_EEENS6_IJNS7_ILi1EEESI_SI_EEESC_SE_Li256ELb1ELb1ELb0ELb0EEENS1_19SingleTileSchedulerILb1ELb0ELb1ELi128EEEEEEEEEvNT_6ParamsE)
        .other          _ZN7cutlass13device_kernelIN5flash19enable_sm80_to_sm89INS1_16FlashAttnFwdSm80INS1_25CollectiveMainloopFwdSm80ILi8ELi1ELb0EN4cute5tupleIJNS5_1CILi128EEENS7_ILi64EEENS7_ILi192EEEEEELi192ENS_10bfloat16_tEfNS_4arch4Sm80ELb0ELb0ELb1ELb1ELb1ELb0ELb1ELb0EEENS1_21CollectiveEpilogueFwdINS6_IJS8_SA_S9_EEENS6_IJNS7_ILi1EEESI_SI_EEESC_SE_Li256ELb1ELb1ELb0ELb0EEENS1_19SingleTileSchedulerILb1ELb0ELb1ELi128EEEEEEEEEvNT_6ParamsE,@"STO_CUDA_ENTRY STV_DEFAULT"
_ZN7cutlass13device_kernelIN5flash19enable_sm80_to_sm89INS1_16FlashAttnFwdSm80INS1_25CollectiveMainloopFwdSm80ILi8ELi1ELb0EN4cute5tupleIJNS5_1CILi128EEENS7_ILi64EEENS7_ILi192EEEEEELi192ENS_10bfloat16_tEfNS_4arch4Sm80ELb0ELb0ELb1ELb1ELb1ELb0ELb1ELb0EEENS1_21CollectiveEpilogueFwdINS6_IJS8_SA_S9_EEENS6_IJNS7_ILi1EEESI_SI_EEESC_SE_Li256ELb1ELb1ELb0ELb0EEENS1_19SingleTileSchedulerILb1ELb0ELb1ELi128EEEEEEEEEvNT_6ParamsE:
[----:B------:R-:W-:Y:S01]  /*0000*/  LDC R1, c[0x0][0x37c] ;  /* 0x0000df00ff017b82 */ /* 0x000fe20000000800 */
[----:B------:R-:W-:Y:S05]  /*0010*/  EXIT ;  /* 0x000000000000794d */ /* 0x000fea0003800000 */
.L_x_1:
        /* <DEDUP_REMOVED lines=14> */
.L_x_37:


//--------------------- .text._ZN7cutlass13device_kernelIN5flash19enable_sm80_to_sm89INS1_16FlashAttnFwdSm80INS1_25CollectiveMainloopFwdSm80ILi8ELi1ELb0EN4cute5tupleIJNS5_1CILi128EEENS7_ILi64EEENS7_ILi192EEEEEELi192ENS_10bfloat16_tEfNS_4arch4Sm80ELb0ELb0ELb1ELb1ELb1ELb1ELb1ELb0EEENS1_21CollectiveEpilogueFwdINS6_IJS8_SA_S9_EEENS6_IJNS7_ILi1EEESI_SI_EEESC_SE_Li256ELb1ELb1ELb0ELb0EEENS1_19SingleTileSchedulerILb1ELb0ELb1ELi128EEEEEEEEEvNT_6ParamsE --------------------------
	.section	.text._ZN7cutlass13device_kernelIN5flash19enable_sm80_to_sm89INS1_16FlashAttnFwdSm80INS1_25CollectiveMainloopFwdSm80ILi8ELi1ELb0EN4cute5tupleIJNS5_1CILi128EEENS7_ILi64EEENS7_ILi192EEEEEELi192ENS_10bfloat16_tEfNS_4arch4Sm80ELb0ELb0ELb1ELb1ELb1ELb1ELb1ELb0EEENS1_21CollectiveEpilogueFwdINS6_IJS8_SA_S9_EEENS6_IJNS7_ILi1EEESI_SI_EEESC_SE_Li256ELb1ELb1ELb0ELb0EEENS1_19SingleTileSchedulerILb1ELb0ELb1ELi128EEEEEEEEEvNT_6ParamsE,"ax",@progbits
	.align	128
.text._ZN7cutlass13device_kernelIN5flash19enable_sm80_to_sm89INS1_16FlashAttnFwdSm80INS1_25CollectiveMainloopFwdSm80ILi8ELi1ELb0EN4cute5tupleIJNS5_1CILi128EEENS7_ILi64EEENS7_ILi192EEEEEELi192ENS_10bfloat16_tEfNS_4arch4Sm80ELb0ELb0ELb1ELb1ELb1ELb1ELb1ELb0EEENS1_21CollectiveEpilogueFwdINS6_IJS8_SA_S9_EEENS6_IJNS7_ILi1EEESI_SI_EEESC_SE_Li256ELb1ELb1ELb0ELb0EEENS1_19SingleTileSchedulerILb1ELb0ELb1ELi128EEEEEEEEEvNT_6ParamsE:
        .type           _ZN7cutlass13device_kernelIN5flash19enable_sm80_to_sm89INS1_16FlashAttnFwdSm80INS1_25CollectiveMainloopFwdSm80ILi8ELi1ELb0EN4cute5tupleIJNS5_1CILi128EEENS7_ILi64EEENS7_ILi192EEEEEELi192ENS_10bfloat16_tEfNS_4arch4Sm80ELb0ELb0ELb1ELb1ELb1ELb1ELb1ELb0EEENS1_21CollectiveEpilogueFwdINS6_IJS8_SA_S9_EEENS6_IJNS7_ILi1EEESI_SI_EEESC_SE_Li256ELb1ELb1ELb0ELb0EEENS1_19SingleTileSchedulerILb1ELb0ELb1ELi128EEEEEEEEEvNT_6ParamsE,@function
        .size           _ZN7cutlass13device_kernelIN5flash19enable_sm80_to_sm89INS1_16FlashAttnFwdSm80INS1_25CollectiveMainloopFwdSm80ILi8ELi1ELb0EN4cute5tupleIJNS5_1CILi128EEENS7_ILi64EEENS7_ILi192EEEEEELi192ENS_10bfloat16_tEfNS_4arch4Sm80ELb0ELb0ELb1ELb1ELb1ELb1ELb1ELb0EEENS1_21CollectiveEpilogueFwdINS6_IJS8_SA_S9_EEENS6_IJNS7_ILi1EEESI_SI_EEESC_SE_Li256ELb1ELb1ELb0ELb0EEENS1_19SingleTileSchedulerILb1ELb0ELb1ELi128EEEEEEEEEvNT_6ParamsE,(.L_x_38 - _ZN7cutlass13device_kernelIN5flash19enable_sm80_to_sm89INS1_16FlashAttnFwdSm80INS1_25CollectiveMainloopFwdSm80ILi8ELi1ELb0EN4cute5tupleIJNS5_1CILi128EEENS7_ILi64EEENS7_ILi192EEEEEELi192ENS_10bfloat16_tEfNS_4arch4Sm80ELb0ELb0ELb1ELb1ELb1ELb1ELb1ELb0EEENS1_21CollectiveEpilogueFwdINS6_IJS8_SA_S9_EEENS6_IJNS7_ILi1EEESI_SI_EEESC_SE_Li256ELb1ELb1ELb0ELb0EEENS1_19SingleTileSchedulerILb1ELb0ELb1ELi128EEEEEEEEEvNT_6ParamsE)
        .other          _ZN7cutlass13device_kernelIN5flash19enable_sm80_to_sm89INS1_16FlashAttnFwdSm80INS1_25CollectiveMainloopFwdSm80ILi8ELi1ELb0EN4cute5tupleIJNS5_1CILi128EEENS7_ILi64EEENS7_ILi192EEEEEELi192ENS_10bfloat16_tEfNS_4arch4Sm80ELb0ELb0ELb1ELb1ELb1ELb1ELb1ELb0EEENS1_21CollectiveEpilogueFwdINS6_IJS8_SA_S9_EEENS6_IJNS7_ILi1EEESI_SI_EEESC_SE_Li256ELb1ELb1ELb0ELb0EEENS1_19SingleTileSchedulerILb1ELb0ELb1ELi128EEEEEEEEEvNT_6ParamsE,@"STO_CUDA_ENTRY STV_DEFAULT"
_ZN7cutlass13device_kernelIN5flash19enable_sm80_to_sm89INS1_16FlashAttnFwdSm80INS1_25CollectiveMainloopFwdSm80ILi8ELi1ELb0EN4cute5tupleIJNS5_1CILi128EEENS7_ILi64EEENS7_ILi192EEEEEELi192ENS_10bfloat16_tEfNS_4arch4Sm80ELb0ELb0ELb1ELb1ELb1ELb1ELb1ELb0EEENS1_21CollectiveEpilogueFwdINS6_IJS8_SA_S9_EEENS6_IJNS7_ILi1EEESI_SI_EEESC_SE_Li256ELb1ELb1ELb0ELb0EEENS1_19SingleTileSchedulerILb1ELb0ELb1ELi128EEEEEEEEEvNT_6ParamsE:
[----:B------:R-:W-:Y:S01]  /*0000*/  LDC R1, c[0x0][0x37c] ;  /* 0x0000df00ff017b82 */ /* 0x000fe20000000800 */
[----:B------:R-:W-:Y:S05]  /*0010*/  EXIT ;  /* 0x000000000000794d */ /* 0x000fea0003800000 */
.L_x_2:
        /* <DEDUP_REMOVED lines=14> */
.L_x_38:


//--------------------- .text._ZN7cutlass13device_kernelIN5flash19enable_sm80_to_sm89INS1_16FlashAttnFwdSm80INS1_25CollectiveMainloopFwdSm80ILi8ELi1ELb0EN4cute5tupleIJNS5_1CILi128EEENS7_ILi64EEENS7_ILi192EEEEEELi192ENS_10bfloat16_tEfNS_4arch4Sm80ELb0ELb1ELb1ELb0ELb1ELb0ELb1ELb0EEENS1_21CollectiveEpilogueFwdINS6_IJS8_SA_S9_EEENS6_IJNS7_ILi1EEESI_SI_EEESC_SE_Li256ELb0ELb1ELb0ELb0EEENS1_19SingleTileSchedulerILb0ELb0ELb1ELi128EEEEEEEEEvNT_6ParamsE --------------------------
	.section	.text._ZN7cutlass13device_kernelIN5flash19enable_sm80_to_sm89INS1_16FlashAttnFwdSm80INS1_25CollectiveMainloopFwdSm80ILi8ELi1ELb0EN4cute5tupleIJNS5_1CILi128EEENS7_ILi64EEENS7_ILi192EEEEEELi192ENS_10bfloat16_tEfNS_4arch4Sm80ELb0ELb1ELb1ELb0ELb1ELb0ELb1ELb0EEENS1_21CollectiveEpilogueFwdINS6_IJS8_SA_S9_EEENS6_IJNS7_ILi1EEESI_SI_EEESC_SE_Li256ELb0ELb1ELb0ELb0EEENS1_19SingleTileSchedulerILb0ELb0ELb1ELi128EEEEEEEEEvNT_6ParamsE,"ax",@progbits
	.align	128
.text._ZN7cutlass13device_kernelIN5flash19enable_sm80_to_sm89INS1_16FlashAttnFwdSm80INS1_25CollectiveMainloopFwdSm80ILi8ELi1ELb0EN4cute5tupleIJNS5_1CILi128EEENS7_ILi64EEENS7_ILi192EEEEEELi192ENS_10bfloat16_tEfNS_4arch4Sm80ELb0ELb1ELb1ELb0ELb1ELb0ELb1ELb0EEENS1_21CollectiveEpilogueFwdINS6_IJS8_SA_S9_EEENS6_IJNS7_ILi1EEESI_SI_EEESC_SE_Li256ELb0ELb1ELb0ELb0EEENS1_19SingleTileSchedulerILb0ELb0ELb1ELi128EEEEEEEEEvNT_6ParamsE:
        .type           _ZN7cutlass13device_kernelIN5flash19enable_sm80_to_sm89INS1_16FlashAttnFwdSm80INS1_25CollectiveMainloopFwdSm80ILi8ELi1ELb0EN4cute5tupleIJNS5_1CILi128EEENS7_ILi64EEENS7_ILi192EEEEEELi192ENS_10bfloat16_tEfNS_4arch4Sm80ELb0ELb1ELb1ELb0ELb1ELb0ELb1ELb0EEENS1_21CollectiveEpilogueFwdINS6_IJS8_SA_S9_EEENS6_IJNS7_ILi1EEESI_SI_EEESC_SE_Li256ELb0ELb1ELb0ELb0EEENS1_19SingleTileSchedulerILb0ELb0ELb1ELi128EEEEEEEEEvNT_6ParamsE,@function
        .size           _ZN7cutlass13device_kernelIN5flash19enable_sm80_to_sm89INS1_16FlashAttnFwdSm80INS1_25CollectiveMainloopFwdSm80ILi8ELi1ELb0EN4cute5tupleIJNS5_1CILi128EEENS7_ILi64EEENS7_ILi192EEEEEELi192ENS_10bfloat16_tEfNS_4arch4Sm80ELb0ELb1ELb1ELb0ELb1ELb0ELb1ELb0EEENS1_21CollectiveEpilogueFwdINS6_IJS8_SA_S9_EEENS6_IJNS7_ILi1EEESI_SI_EEESC_SE_Li256ELb0ELb1ELb0ELb0EEENS1_19SingleTileSchedulerILb0ELb0ELb1ELi128EEEEEEEEEvNT_6ParamsE,(.L_x_39 - _ZN7cutlass13device_kernelIN5flash19enable_sm80_to_sm89INS1_16FlashAttnFwdSm80INS1_25CollectiveMainloopFwdSm80ILi8ELi1ELb0EN4cute5tupleIJNS5_1CILi128EEENS7_ILi64EEENS7_ILi192EEEEEELi192ENS_10bfloat16_tEfNS_4arch4Sm80ELb0ELb1ELb1ELb0ELb1ELb0ELb1ELb0EEENS1_21CollectiveEpilogueFwdINS6_IJS8_SA_S9_EEENS6_IJNS7_ILi1EEESI_SI_EEESC_SE_Li256ELb0ELb1ELb0ELb0EEENS1_19SingleTileSchedulerILb0ELb0ELb1ELi128EEEEEEEEEvNT_6ParamsE)
        .other          _ZN7cutlass13device_kernelIN5flash19enable_sm80_to_sm89INS1_16FlashAttnFwdSm80INS1_25CollectiveMainloopFwdSm80ILi8ELi1ELb0EN4cute5tupleIJNS5_1CILi128EEENS7_ILi64EEENS7_ILi192EEEEEELi192ENS_10bfloat16_tEfNS_4arch4Sm80ELb0ELb1ELb1ELb0ELb1ELb0ELb1ELb0EEENS1_21CollectiveEpilogueFwdINS6_IJS8_SA_S9_EEENS6_IJNS7_ILi1EEESI_SI_EEESC_SE_Li256ELb0ELb1ELb0ELb0EEENS1_19SingleTileSchedulerILb0ELb0ELb1ELi128EEEEEEEEEvNT_6ParamsE,@"STO_CUDA_ENTRY STV_DEFAULT"
_ZN7cutlass13device_kernelIN5flash19enable_sm80_to_sm89INS1_16FlashAttnFwdSm80INS1_25CollectiveMainloopFwdSm80ILi8ELi1ELb0EN4cute5tupleIJNS5_1CILi128EEENS7_ILi64EEENS7_ILi192EEEEEELi192ENS_10bfloat16_tEfNS_4arch4Sm80ELb0ELb1ELb1ELb0ELb1ELb0ELb1ELb0EEENS1_21CollectiveEpilogueFwdINS6_IJS8_SA_S9_EEENS6_IJNS7_ILi1EEESI_SI_EEESC_SE_Li256ELb0ELb1ELb0ELb0EEENS1_19SingleTileSchedulerILb0ELb0ELb1ELi128EEEEEEEEEvNT_6ParamsE:
[----:B------:R-:W-:Y:S01]  /*0000*/  LDC R1, c[0x0][0x37c] ;  /* 0x0000df00ff017b82 */ /* 0x000fe20000000800 */
[----:B------:R-:W-:Y:S05]  /*0010*/  EXIT ;  /* 0x000000000000794d */ /* 0x000fea0003800000 */
.L_x_3:
        /* <DEDUP_REMOVED lines=14> */
.L_x_39:


//--------------------- .text._ZN7cutlass13device_kernelIN5flash19enable_sm80_to_sm89INS1_16FlashAttnFwdSm80INS1_25CollectiveMainloopFwdSm80ILi8ELi1ELb0EN4cute5tupleIJNS5_1CILi128EEENS7_ILi64EEENS7_ILi192EEEEEELi192ENS_10bfloat16_tEfNS_4arch4Sm80ELb0ELb1ELb1ELb1ELb1ELb0ELb1ELb0EEENS1_21CollectiveEpilogueFwdINS6_IJS8_SA_S9_EEENS6_IJNS7_ILi1EEESI_SI_EEESC_SE_Li256ELb1ELb1ELb0ELb0EEENS1_19SingleTileSchedulerILb1ELb0ELb1ELi128EEEEEEEEEvNT_6ParamsE --------------------------
	.section	.text._ZN7cutlass13device_kernelIN5flash19enable_sm80_to_sm89INS1_16FlashAttnFwdSm80INS1_25CollectiveMainloopFwdSm80ILi8ELi1ELb0EN4cute5tupleIJNS5_1CILi128EEENS7_ILi64EEENS7_ILi192EEEEEELi192ENS_10bfloat16_tEfNS_4arch4Sm80ELb0ELb1ELb1ELb1ELb1ELb0ELb1ELb0EEENS1_21CollectiveEpilogueFwdINS6_IJS8_SA_S9_EEENS6_IJNS7_ILi1EEESI_SI_EEESC_SE_Li256ELb1ELb1ELb0ELb0EEENS1_19SingleTileSchedulerILb1ELb0ELb1ELi128EEEEEEEEEvNT_6ParamsE,"ax",@progbits
	.align	128
.text._ZN7cutlass13device_kernelIN5flash19enable_sm80_to_sm89INS1_16FlashAttnFwdSm80INS1_25CollectiveMainloopFwdSm80ILi8ELi1ELb0EN4cute5tupleIJNS5_1CILi128EEENS7_ILi64EEENS7_ILi192EEEEEELi192ENS_10bfloat16_tEfNS_4arch4Sm80ELb0ELb1ELb1ELb1ELb1ELb0ELb1ELb0EEENS1_21CollectiveEpilogueFwdINS6_IJS8_SA_S9_EEENS6_IJNS7_ILi1EEESI_SI_EEESC_SE_Li256ELb1ELb1ELb0ELb0EEENS1_19SingleTileSchedulerILb1ELb0ELb1ELi128EEEEEEEEEvNT_6ParamsE:
        .type           _ZN7cutlass13device_kernelIN5flash19enable_sm80_to_sm89INS1_16FlashAttnFwdSm80INS1_25CollectiveMainloopFwdSm80ILi8ELi1ELb0EN4cute5tupleIJNS5_1CILi128EEENS7_ILi64EEENS7_ILi192EEEEEELi192ENS_10bfloat16_tEfNS_4arch4Sm80ELb0ELb1ELb1ELb1ELb1ELb0ELb1ELb0EEENS1_21CollectiveEpilogueFwdINS6_IJS8_SA_S9_EEENS6_IJNS7_ILi1EEESI_SI_EEESC_SE_Li256ELb1ELb1ELb0ELb0EEENS1_19SingleTileSchedulerILb1ELb0ELb1ELi128EEEEEEEEEvNT_6ParamsE,@function
        .size           _ZN7cutlass13device_kernelIN5flash19enable_sm80_to_sm89INS1_16FlashAttnFwdSm80INS1_25CollectiveMainloopFwdSm80ILi8ELi1ELb0EN4cute5tupleIJNS5_1CILi128EEENS7_ILi64EEENS7_ILi192EEEEEELi192ENS_10bfloat16_tEfNS_4arch4Sm80ELb0ELb1ELb1ELb1ELb1ELb0ELb1ELb0EEENS1_21CollectiveEpilogueFwdINS6_IJS8_SA_S9_EEENS6_IJNS7_ILi1EEESI_SI_EEESC_SE_Li256ELb1ELb1ELb0ELb0EEENS1_19SingleTileSchedulerILb1ELb0ELb1ELi128EEEEEEEEEvNT_6ParamsE,(.L_x_40 - _ZN7cutlass13device_kernelIN5flash19enable_sm80_to_sm89INS1_16FlashAttnFwdSm80INS1_25CollectiveMainloopFwdSm80ILi8ELi1ELb0EN4cute5tupleIJNS5_1CILi128EEENS7_ILi64EEENS7_ILi192EEEEEELi192ENS_10bfloat16_tEfNS_4arch4Sm80ELb0ELb1ELb1ELb1ELb1ELb0ELb1ELb0EEENS1_21CollectiveEpilogueFwdINS6_IJS8_SA_S9_EEENS6_IJNS7_ILi1EEESI_SI_EEESC_SE_Li256ELb1ELb1ELb0ELb0EEENS1_19SingleTileSchedulerILb1ELb0ELb1ELi128EEEEEEEEEvNT_6ParamsE)
        .other          _ZN7cutlass13device_kernelIN5flash19enable_sm80_to_sm89INS1_16FlashAttnFwdSm80INS1_25CollectiveMainloopFwdSm80ILi8ELi1ELb0EN4cute5tupleIJNS5_1CILi128EEENS7_ILi64EEENS7_ILi192EEEEEELi192ENS_10bfloat16_tEfNS_4arch4Sm80ELb0ELb1ELb1ELb1ELb1ELb0ELb1ELb0EEENS1_21CollectiveEpilogueFwdINS6_IJS8_SA_S9_EEENS6_IJNS7_ILi1EEESI_SI_EEESC_SE_Li256ELb1ELb1ELb0ELb0EEENS1_19SingleTileSchedulerILb1ELb0ELb1ELi128EEEEEEEEEvNT_6ParamsE,@"STO_CUDA_ENTRY STV_DEFAULT"
_ZN7cutlass13device_kernelIN5flash19enable_sm80_to_sm89INS1_16FlashAttnFwdSm80INS1_25CollectiveMainloopFwdSm80ILi8ELi1ELb0EN4cute5tupleIJNS5_1CILi128EEENS7_ILi64EEENS7_ILi192EEEEEELi192ENS_10bfloat16_tEfNS_4arch4Sm80ELb0ELb1ELb1ELb1ELb1ELb0ELb1ELb0EEENS1_21CollectiveEpilogueFwdINS6_IJS8_SA_S9_EEENS6_IJNS7_ILi1EEESI_SI_EEESC_SE_Li256ELb1ELb1ELb0ELb0EEENS1_19SingleTileSchedulerILb1ELb0ELb1ELi128EEEEEEEEEvNT_6ParamsE:
[----:B------:R-:W-:Y:S01]  /*0000*/  LDC R1, c[0x0][0x37c] ;  /* 0x0000df00ff017b82 */ /* 0x000fe20000000800 */
[----:B------:R-:W-:Y:S05]  /*0010*/  EXIT ;  /* 0x000000000000794d */ /* 0x000fea0003800000 */
.L_x_4:
        /* <DEDUP_REMOVED lines=14> */
.L_x_40:


//--------------------- .text._ZN7cutlass13device_kernelIN5flash19enable_sm80_to_sm89INS1_16FlashAttnFwdSm80INS1_25CollectiveMainloopFwdSm80ILi8ELi1ELb0EN4cute5tupleIJNS5_1CILi128EEENS7_ILi64EEENS7_ILi192EEEEEELi192ENS_10bfloat16_tEfNS_4arch4Sm80ELb0ELb1ELb1ELb1ELb1ELb1ELb1ELb0EEENS1_21CollectiveEpilogueFwdINS6_IJS8_SA_S9_EEENS6_IJNS7_ILi1EEESI_SI_EEESC_SE_Li256ELb1ELb1ELb0ELb0EEENS1_19SingleTileSchedulerILb1ELb0ELb1ELi128EEEEEEEEEvNT_6ParamsE --------------------------
	.section	.text._ZN7cutlass13device_kernelIN5flash19enable_sm80_to_sm89INS1_16FlashAttnFwdSm80INS1_25CollectiveMainloopFwdSm80ILi8ELi1ELb0EN4cute5tupleIJNS5_1CILi128EEENS7_ILi64EEENS7_ILi192EEEEEELi192ENS_10bfloat16_tEfNS_4arch4Sm80ELb0ELb1ELb1ELb1ELb1ELb1ELb1ELb0EEENS1_21CollectiveEpilogueFwdINS6_IJS8_SA_S9_EEENS6_IJNS7_ILi1EEESI_SI_EEESC_SE_Li256ELb1ELb1ELb0ELb0EEENS1_19SingleTileSchedulerILb1ELb0ELb1ELi128EEEEEEEEEvNT_6ParamsE,"ax",@progbits
	.align	128
.text._ZN7cutlass13device_kernelIN5flash19enable_sm80_to_sm89INS1_16FlashAttnFwdSm80INS1_25CollectiveMainloopFwdSm80ILi8ELi1ELb0EN4cute5tupleIJNS5_1CILi128EEENS7_ILi64EEENS7_ILi192EEEEEELi192ENS_10bfloat16_tEfNS_4arch4Sm80ELb0ELb1ELb1ELb1ELb1ELb1ELb1ELb0EEENS1_21CollectiveEpilogueFwdINS6_IJS8_SA_S9_EEENS6_IJNS7_ILi1EEESI_SI_EEESC_SE_Li256ELb1ELb1ELb0ELb0EEENS1_19SingleTileSchedulerILb1ELb0ELb1ELi128EEEEEEEEEvNT_6ParamsE:
        .type           _ZN7cutlass13device_kernelIN5flash19enable_sm80_to_sm89INS1_16FlashAttnFwdSm80INS1_25CollectiveMainloopFwdSm80ILi8ELi1ELb0EN4cute5tupleIJNS5_1CILi128EEENS7_ILi64EEENS7_ILi192EEEEEELi192ENS_10bfloat16_tEfNS_4arch4Sm80ELb0ELb1ELb1ELb1ELb1ELb1ELb1ELb0EEENS1_21CollectiveEpilogueFwdINS6_IJS8_SA_S9_EEENS6_IJNS7_ILi1EEESI_SI_EEESC_SE_Li256ELb1ELb1ELb0ELb0EEENS1_19SingleTileSchedulerILb1ELb0ELb1ELi128EEEEEEEEEvNT_6ParamsE,@function
        .size           _ZN7cutlass13device_kernelIN5flash19enable_sm80_to_sm89INS1_16FlashAttnFwdSm80INS1_25CollectiveMainloopFwdSm80ILi8ELi1ELb0EN4cute5tupleIJNS5_1CILi128EEENS7_ILi64EEENS7_ILi192EEEEEELi192ENS_10bfloat16_tEfNS_4arch4Sm80ELb0ELb1ELb1ELb1ELb1ELb1ELb1ELb0EEENS1_21CollectiveEpilogueFwdINS6_IJS8_SA_S9_EEENS6_IJNS7_ILi1EEESI_SI_EEESC_SE_Li256ELb1ELb1ELb0ELb0EEENS1_19SingleTileSchedulerILb1ELb0ELb1ELi128EEEEEEEEEvNT_6ParamsE,(.L_x_41 - _ZN7cutlass13device_kernelIN5flash19enable_sm80_to_sm89INS1_16FlashAttnFwdSm80INS1_25CollectiveMainloopFwdSm80ILi8ELi1ELb0EN4cute5tupleIJNS5_1CILi128EEENS7_ILi64EEENS7_ILi192EEEEEELi192ENS_10bfloat16_tEfNS_4arch4Sm80ELb0ELb1ELb1ELb1ELb1ELb1ELb1ELb0EEENS1_21CollectiveEpilogueFwdINS6_IJS8_SA_S9_EEENS6_IJNS7_ILi1EEESI_SI_EEESC_SE_Li256ELb1ELb1ELb0ELb0EEENS1_19SingleTileSchedulerILb1ELb0ELb1ELi128EEEEEEEEEvNT_6ParamsE)
        .other          _ZN7cutlass13device_kernelIN5flash19enable_sm80_to_sm89INS1_16FlashAttnFwdSm80INS1_25CollectiveMainloopFwdSm80ILi8ELi1ELb0EN4cute5tupleIJNS5_1CILi128EEENS7_ILi64EEENS7_ILi192EEEEEELi192ENS_10bfloat16_tEfNS_4arch4Sm80ELb0ELb1ELb1ELb1ELb1ELb1ELb1ELb0EEENS1_21CollectiveEpilogueFwdINS6_IJS8_SA_S9_EEENS6_IJNS7_ILi1EEESI_SI_EEESC_SE_Li256ELb1ELb1ELb0ELb0EEENS1_19SingleTileSchedulerILb1ELb0ELb1ELi128EEEEEEEEEvNT_6ParamsE,@"STO_CUDA_ENTRY STV_DEFAULT"
_ZN7cutlass13device_kernelIN5flash19enable_sm80_to_sm89INS1_16FlashAttnFwdSm80INS1_25CollectiveMainloopFwdSm80ILi8ELi1ELb0EN4cute5tupleIJNS5_1CILi128EEENS7_ILi64EEENS7_ILi192EEEEEELi192ENS_10bfloat16_tEfNS_4arch4Sm80ELb0ELb1ELb1ELb1ELb1ELb1ELb1ELb0EEENS1_21CollectiveEpilogueFwdINS6_IJS8_SA_S9_EEENS6_IJNS7_ILi1EEESI_SI_EEESC_SE_Li256ELb1ELb1ELb0ELb0EEENS1_19SingleTileSchedulerILb1ELb0ELb1ELi128EEEEEEEEEvNT_6ParamsE:
[----:B------:R-:W-:Y:S01]  /*0000*/  LDC R1, c[0x0][0x37c] ;  /* 0x0000df00ff017b82 */ /* 0x000fe20000000800 */
[----:B------:R-:W-:Y:S05]  /*0010*/  EXIT ;  /* 0x000000000000794d */ /* 0x000fea0003800000 */
.L_x_5:
        /* <DEDUP_REMOVED lines=14> */
.L_x_41:


//--------------------- .text._ZN7cutlass13device_kernelIN5flash19enable_sm80_to_sm89INS1_16FlashAttnFwdSm80INS1_25CollectiveMainloopFwdSm80ILi8ELi1ELb0EN4cute5tupleIJNS5_1CILi128EEENS7_ILi64EEENS7_ILi192EEEEEELi192ENS_10bfloat16_tEfNS_4arch4Sm80ELb1ELb0ELb1ELb0ELb1ELb0ELb1ELb0EEENS1_21CollectiveEpilogueFwdINS6_IJS8_SA_S9_EEENS6_IJNS7_ILi1EEESI_SI_EEESC_SE_Li256ELb0ELb1ELb0ELb0EEENS1_30DynamicPersistentTileSchedulerILi256ELi256ELb0ELb1ELb0EEEEEEEEEvNT_6ParamsE --------------------------
	.section	.text._ZN7cutlass13device_kernelIN5flash19enable_sm80_to_sm89INS1_16FlashAttnFwdSm80INS1_25CollectiveMainloopFwdSm80ILi8ELi1ELb0EN4cute5tupleIJNS5_1CILi128EEENS7_ILi64EEENS7_ILi192EEEEEELi192ENS_10bfloat16_tEfNS_4arch4Sm80ELb1ELb0ELb1ELb0ELb1ELb0ELb1ELb0EEENS1_21CollectiveEpilogueFwdINS6_IJS8_SA_S9_EEENS6_IJNS7_ILi1EEESI_SI_EEESC_SE_Li256ELb0ELb1ELb0ELb0EEENS1_30DynamicPersistentTileSchedulerILi256ELi256ELb0ELb1ELb0EEEEEEEEEvNT_6ParamsE,"ax",@progbits
	.align	128
.text._ZN7cutlass13device_kernelIN5flash19enable_sm80_to_sm89INS1_16FlashAttnFwdSm80INS1_25CollectiveMainloopFwdSm80ILi8ELi1ELb0EN4cute5tupleIJNS5_1CILi128EEENS7_ILi64EEENS7_ILi192EEEEEELi192ENS_10bfloat16_tEfNS_4arch4Sm80ELb1ELb0ELb1ELb0ELb1ELb0ELb1ELb0EEENS1_21CollectiveEpilogueFwdINS6_IJS8_SA_S9_EEENS6_IJNS7_ILi1EEESI_SI_EEESC_SE_Li256ELb0ELb1ELb0ELb0EEENS1_30DynamicPersistentTileSchedulerILi256ELi256ELb0ELb1ELb0EEEEEEEEEvNT_6ParamsE:
        .type           _ZN7cutlass13device_kernelIN5flash19enable_sm80_to_sm89INS1_16FlashAttnFwdSm80INS1_25CollectiveMainloopFwdSm80ILi8ELi1ELb0EN4cute5tupleIJNS5_1CILi128EEENS7_ILi64EEENS7_ILi192EEEEEELi192ENS_10bfloat16_tEfNS_4arch4Sm80ELb1ELb0ELb1ELb0ELb1ELb0ELb1ELb0EEENS1_21CollectiveEpilogueFwdINS6_IJS8_SA_S9_EEENS6_IJNS7_ILi1EEESI_SI_EEESC_SE_Li256ELb0ELb1ELb0ELb0EEENS1_30DynamicPersistentTileSchedulerILi256ELi256ELb0ELb1ELb0EEEEEEEEEvNT_6ParamsE,@function
        .size           _ZN7cutlass13device_kernelIN5flash19enable_sm80_to_sm89INS1_16FlashAttnFwdSm80INS1_25CollectiveMainloopFwdSm80ILi8ELi1ELb0EN4cute5tupleIJNS5_1CILi128EEENS7_ILi64EEENS7_ILi192EEEEEELi192ENS_10bfloat16_tEfNS_4arch4Sm80ELb1ELb0ELb1ELb0ELb1ELb0ELb1ELb0EEENS1_21CollectiveEpilogueFwdINS6_IJS8_SA_S9_EEENS6_IJNS7_ILi1EEESI_SI_EEESC_SE_Li256ELb0ELb1ELb0ELb0EEENS1_30DynamicPersistentTileSchedulerILi256ELi256ELb0ELb1ELb0EEEEEEEEEvNT_6ParamsE,(.L_x_42 - _ZN7cutlass13device_kernelIN5flash19enable_sm80_to_sm89INS1_16FlashAttnFwdSm80INS1_25CollectiveMainloopFwdSm80ILi8ELi1ELb0EN4cute5tupleIJNS5_1CILi128EEENS7_ILi64EEENS7_ILi192EEEEEELi192ENS_10bfloat16_tEfNS_4arch4Sm80ELb1ELb0ELb1ELb0ELb1ELb0ELb1ELb0EEENS1_21CollectiveEpilogueFwdINS6_IJS8_SA_S9_EEENS6_IJNS7_ILi1EEESI_SI_EEESC_SE_Li256ELb0ELb1ELb0ELb0EEENS1_30DynamicPersistentTileSchedulerILi256ELi256ELb0ELb1ELb0EEEEEEEEEvNT_6ParamsE)
        .other          _ZN7cutlass13device_kernelIN5flash19enable_sm80_to_sm89INS1_16FlashAttnFwdSm80INS1_25CollectiveMainloopFwdSm80ILi8ELi1ELb0EN4cute5tupleIJNS5_1CILi128EEENS7_ILi64EEENS7_ILi192EEEEEELi192ENS_10bfloat16_tEfNS_4arch4Sm80ELb1ELb0ELb1ELb0ELb1ELb0ELb1ELb0EEENS1_21CollectiveEpilogueFwdINS6_IJS8_SA_S9_EEENS6_IJNS7_ILi1EEESI_SI_EEESC_SE_Li256ELb0ELb1ELb0ELb0EEENS1_30DynamicPersistentTileSchedulerILi256ELi256ELb0ELb1ELb0EEEEEEEEEvNT_6ParamsE,@"STO_CUDA_ENTRY STV_DEFAULT"
_ZN7cutlass13device_kernelIN5flash19enable_sm80_to_sm89INS1_16FlashAttnFwdSm80INS1_25CollectiveMainloopFwdSm80ILi8ELi1ELb0EN4cute5tupleIJNS5_1CILi128EEENS7_ILi64EEENS7_ILi192EEEEEELi192ENS_10bfloat16_tEfNS_4arch4Sm80ELb1ELb0ELb1ELb0ELb1ELb0ELb1ELb0EEENS1_21CollectiveEpilogueFwdINS6_IJS8_SA_S9_EEENS6_IJNS7_ILi1EEESI_SI_EEESC_SE_Li256ELb0ELb1ELb0ELb0EEENS1_30DynamicPersistentTileSchedulerILi256ELi256ELb0ELb1ELb0EEEEEEEEEvNT_6ParamsE:
[----:B------:R-:W-:Y:S01]  /*0000*/  LDC R1, c[0x0][0x37c] ;  /* 0x0000df00ff017b82 */ /* 0x000fe20000000800 */
[----:B------:R-:W-:Y:S05]  /*0010*/  EXIT ;  /* 0x000000000000794d */ /* 0x000fea0003800000 */
.L_x_6:
        /* <DEDUP_REMOVED lines=14> */
.L_x_42:


//--------------------- .text._ZN7cutlass13device_kernelIN5flash19enable_sm80_to_sm89INS1_16FlashAttnFwdSm80INS1_25CollectiveMainloopFwdSm80ILi8ELi1ELb0EN4cute5tupleIJNS5_1CILi128EEENS7_ILi64EEENS7_ILi192EEEEEELi192ENS_10bfloat16_tEfNS_4arch4Sm80ELb1ELb0ELb1ELb1ELb1ELb0ELb1ELb0EEENS1_21CollectiveEpilogueFwdINS6_IJS8_SA_S9_EEENS6_IJNS7_ILi1EEESI_SI_EEESC_SE_Li256ELb1ELb1ELb0ELb0EEENS1_19SingleTileSchedulerILb1ELb0ELb1ELi128EEEEEEEEEvNT_6ParamsE --------------------------
	.section	.text._ZN7cutlass13device_kernelIN5flash19enable_sm80_to_sm89INS1_16FlashAttnFwdSm80INS1_25CollectiveMainloopFwdSm80ILi8ELi1ELb0EN4cute5tupleIJNS5_1CILi128EEENS7_ILi64EEENS7_ILi192EEEEEELi192ENS_10bfloat16_tEfNS_4arch4Sm80ELb1ELb0ELb1ELb1ELb1ELb0ELb1ELb0EEENS1_21CollectiveEpilogueFwdINS6_IJS8_SA_S9_EEENS6_IJNS7_ILi1EEESI_SI_EEESC_SE_Li256ELb1ELb1ELb0ELb0EEENS1_19SingleTileSchedulerILb1ELb0ELb1ELi128EEEEEEEEEvNT_6ParamsE,"ax",@progbits
	.align	128
.text._ZN7cutlass13device_kernelIN5flash19enable_sm80_to_sm89INS1_16FlashAttnFwdSm80INS1_25CollectiveMainloopFwdSm80ILi8ELi1ELb0EN4cute5tupleIJNS5_1CILi128EEENS7_ILi64EEENS7_ILi192EEEEEELi192ENS_10bfloat16_tEfNS_4arch4Sm80ELb1ELb0ELb1ELb1ELb1ELb0ELb1ELb0EEENS1_21CollectiveEpilogueFwdINS6_IJS8_SA_S9_EEENS6_IJNS7_ILi1EEESI_SI_EEESC_SE_Li256ELb1ELb1ELb0ELb0EEENS1_19SingleTileSchedulerILb1ELb0ELb1ELi128EEEEEEEEEvNT_6ParamsE:
        .type           _ZN7cutlass13device_kernelIN5flash19enable_sm80_to_sm89INS1_16FlashAttnFwdSm80INS1_25CollectiveMainloopFwdSm80ILi8ELi1ELb0EN4cute5tupleIJNS5_1CILi128EEENS7_ILi64EEENS7_ILi192EEEEEELi192ENS_10bfloat16_tEfNS_4arch4Sm80ELb1ELb0ELb1ELb1ELb1ELb0ELb1ELb0EEENS1_21CollectiveEpilogueFwdINS6_IJS8_SA_S9_EEENS6_IJNS7_ILi1EEESI_SI_EEESC_SE_Li256ELb1ELb1ELb0ELb0EEENS1_19SingleTileSchedulerILb1ELb0ELb1ELi128EEEEEEEEEvNT_6ParamsE,@function
        .size           _ZN7cutlass13device_kernelIN5flash19enable_sm80_to_sm89INS1_16FlashAttnFwdSm80INS1_25CollectiveMainloopFwdSm80ILi8ELi1ELb0EN4cute5tupleIJNS5_1CILi128EEENS7_ILi64EEENS7_ILi192EEEEEELi192ENS_10bfloat16_tEfNS_4arch4Sm80ELb1ELb0ELb1ELb1ELb1ELb0ELb1ELb0EEENS1_21CollectiveEpilogueFwdINS6_IJS8_SA_S9_EEENS6_IJNS7_ILi1EEESI_SI_EEESC_SE_Li256ELb1ELb1ELb0ELb0EEENS1_19SingleTileSchedulerILb1ELb0ELb1ELi128EEEEEEEEEvNT_6ParamsE,(.L_x_43 - _ZN7cutlass13device_kernelIN5flash19enable_sm80_to_sm89INS1_16FlashAttnFwdSm80INS1_25CollectiveMainloopFwdSm80ILi8ELi1ELb0EN4cute5tupleIJNS5_1CILi128EEENS7_ILi64EEENS7_ILi192EEEEEELi192ENS_10bfloat16_tEfNS_4arch4Sm80ELb1ELb0ELb1ELb1ELb1ELb0ELb1ELb0EEENS1_21CollectiveEpilogueFwdINS6_IJS8_SA_S9_EEENS6_IJNS7_ILi1EEESI_SI_EEESC_SE_Li256ELb1ELb1ELb0ELb0EEENS1_19SingleTileSchedulerILb1ELb0ELb1ELi128EEEEEEEEEvNT_6ParamsE)
        .other          _ZN7cutlass13device_kernelIN5flash19enable_sm80_to_sm89INS1_16FlashAttnFwdSm80INS1_25CollectiveMainloopFwdSm80ILi8ELi1ELb0EN4cute5tupleIJNS5_1CILi128EEENS7_ILi64EEENS7_ILi192EEEEEELi192ENS_10bfloat16_tEfNS_4arch4Sm80ELb1ELb0ELb1ELb1ELb1ELb0ELb1ELb0EEENS1_21CollectiveEpilogueFwdINS6_IJS8_SA_S9_EEENS6_IJNS7_ILi1EEESI_SI_EEESC_SE_Li256ELb1ELb1ELb0ELb0EEENS1_19SingleTileSchedulerILb1ELb0ELb1ELi128EEEEEEEEEvNT_6ParamsE,@"STO_CUDA_ENTRY STV_DEFAULT"
_ZN7cutlass13device_kernelIN5flash19enable_sm80_to_sm89INS1_16FlashAttnFwdSm80INS1_25CollectiveMainloopFwdSm80ILi8ELi1ELb0EN4cute5tupleIJNS5_1CILi128EEENS7_ILi64EEENS7_ILi192EEEEEELi192ENS_10bfloat16_tEfNS_4arch4Sm80ELb1ELb0ELb1ELb1ELb1ELb0ELb1ELb0EEENS1_21CollectiveEpilogueFwdINS6_IJS8_SA_S9_EEENS6_IJNS7_ILi1EEESI_SI_EEESC_SE_Li256ELb1ELb1ELb0ELb0EEENS1_19SingleTileSchedulerILb1ELb0ELb1ELi128EEEEEEEEEvNT_6ParamsE:
[----:B------:R-:W-:Y:S01]  /*0000*/  LDC R1, c[0x0][0x37c] ;  /* 0x0000df00ff017b82 */ /* 0x000fe20000000800 */
[----:B------:R-:W-:Y:S05]  /*0010*/  EXIT ;  /* 0x000000000000794d */ /* 0x000fea0003800000 */
.L_x_7:
        /* <DEDUP_REMOVED lines=14> */
.L_x_43:


//--------------------- .text._ZN7cutlass13device_kernelIN5flash19enable_sm80_to_sm89INS1_16FlashAttnFwdSm80INS1_25CollectiveMainloopFwdSm80ILi8ELi1ELb0EN4cute5tupleIJNS5_1CILi128EEENS7_ILi64EEENS7_ILi192EEEEEELi192ENS_10bfloat16_tEfNS_4arch4Sm80ELb1ELb0ELb1ELb1ELb1ELb1ELb1ELb0EEENS1_21CollectiveEpilogueFwdINS6_IJS8_SA_S9_EEENS6_IJNS7_ILi1EEESI_SI_EEESC_SE_Li256ELb1ELb1ELb0ELb0EEENS1_19SingleTileSchedulerILb1ELb0ELb1ELi128EEEEEEEEEvNT_6ParamsE --------------------------
	.section	.text._ZN7cutlass13device_kernelIN5flash19enable_sm80_to_sm89INS1_16FlashAttnFwdSm80INS1_25CollectiveMainloopFwdSm80ILi8ELi1ELb0EN4cute5tupleIJNS5_1CILi128EEENS7_ILi64EEENS7_ILi192EEEEEELi192ENS_10bfloat16_tEfNS_4arch4Sm80ELb1ELb0ELb1ELb1ELb1ELb1ELb1ELb0EEENS1_21CollectiveEpilogueFwdINS6_IJS8_SA_S9_EEENS6_IJNS7_ILi1EEESI_SI_EEESC_SE_Li256ELb1ELb1ELb0ELb0EEENS1_19SingleTileSchedulerILb1ELb0ELb1ELi128EEEEEEEEEvNT_6ParamsE,"ax",@progbits
	.align	128
.text._ZN7cutlass13device_kernelIN5flash19enable_sm80_to_sm89INS1_16FlashAttnFwdSm80INS1_25CollectiveMainloopFwdSm80ILi8ELi1ELb0EN4cute5tupleIJNS5_1CILi128EEENS7_ILi64EEENS7_ILi192EEEEEELi192ENS_10bfloat16_tEfNS_4arch4Sm80ELb1ELb0ELb1ELb1ELb1ELb1ELb1ELb0EEENS1_21CollectiveEpilogueFwdINS6_IJS8_SA_S9_EEENS6_IJNS7_ILi1EEESI_SI_EEESC_SE_Li256ELb1ELb1ELb0ELb0EEENS1_19SingleTileSchedulerILb1ELb0ELb1ELi128EEEEEEEEEvNT_6ParamsE:
        .type           _ZN7cutlass13device_kernelIN5flash19enable_sm80_to_sm89INS1_16FlashAttnFwdSm80INS1_25CollectiveMainloopFwdSm80ILi8ELi1ELb0EN4cute5tupleIJNS5_1CILi128EEENS7_ILi64EEENS7_ILi192EEEEEELi192ENS_10bfloat16_tEfNS_4arch4Sm80ELb1ELb0ELb1ELb1ELb1ELb1ELb1ELb0EEENS1_21CollectiveEpilogueFwdINS6_IJS8_SA_S9_EEENS6_IJNS7_ILi1EEESI_SI_EEESC_SE_Li256ELb1ELb1ELb0ELb0EEENS1_19SingleTileSchedulerILb1ELb0ELb1ELi128EEEEEEEEEvNT_6ParamsE,@function
        .size           _ZN7cutlass13device_kernelIN5flash19enable_sm80_to_sm89INS1_16FlashAttnFwdSm80INS1_25CollectiveMainloopFwdSm80ILi8ELi1ELb0EN4cute5tupleIJNS5_1CILi128EEENS7_ILi64EEENS7_ILi192EEEEEELi192ENS_10bfloat16_tEfNS_4arch4Sm80ELb1ELb0ELb1ELb1ELb1ELb1ELb1ELb0EEENS1_21CollectiveEpilogueFwdINS6_IJS8_SA_S9_EEENS6_IJNS7_ILi1EEESI_SI_EEESC_SE_Li256ELb1ELb1ELb0ELb0EEENS1_19SingleTileSchedulerILb1ELb0ELb1ELi128EEEEEEEEEvNT_6ParamsE,(.L_x_44 - _ZN7cutlass13device_kernelIN5flash19enable_sm80_to_sm89INS1_16FlashAttnFwdSm80INS1_25CollectiveMainloopFwdSm80ILi8ELi1ELb0EN4cute5tupleIJNS5_1CILi128EEENS7_ILi64EEENS7_ILi192EEEEEELi192ENS_10bfloat16_tEfNS_4arch4Sm80ELb1ELb0ELb1ELb1ELb1ELb1ELb1ELb0EEENS1_21CollectiveEpilogueFwdINS6_IJS8_SA_S9_EEENS6_IJNS7_ILi1EEESI_SI_EEESC_SE_Li256ELb1ELb1ELb0ELb0EEENS1_19SingleTileSchedulerILb1ELb0ELb1ELi128EEEEEEEEEvNT_6ParamsE)
        .other          _ZN7cutlass13device_kernelIN5flash19enable_sm80_to_sm89INS1_16FlashAttnFwdSm80INS1_25CollectiveMainloopFwdSm80ILi8ELi1ELb0EN4cute5tupleIJNS5_1CILi128EEENS7_ILi64EEENS7_ILi192EEEEEELi192ENS_10bfloat16_tEfNS_4arch4Sm80ELb1ELb0ELb1ELb1ELb1ELb1ELb1ELb0EEENS1_21CollectiveEpilogueFwdINS6_IJS8_SA_S9_EEENS6_IJNS7_ILi1EEESI_SI_EEESC_SE_Li256ELb1ELb1ELb0ELb0EEENS1_19SingleTileSchedulerILb1ELb0ELb1ELi128EEEEEEEEEvNT_6ParamsE,@"STO_CUDA_ENTRY STV_DEFAULT"
_ZN7cutlass13device_kernelIN5flash19enable_sm80_to_sm89INS1_16FlashAttnFwdSm80INS1_25CollectiveMainloopFwdSm80ILi8ELi1ELb0EN4cute5tupleIJNS5_1CILi128EEENS7_ILi64EEENS7_ILi192EEEEEELi192ENS_10bfloat16_tEfNS_4arch4Sm80ELb1ELb0ELb1ELb1ELb1ELb1ELb1ELb0EEENS1_21CollectiveEpilogueFwdINS6_IJS8_SA_S9_EEENS6_IJNS7_ILi1EEESI_SI_EEESC_SE_Li256ELb1ELb1ELb0ELb0EEENS1_19SingleTileSchedulerILb1ELb0ELb1ELi128EEEEEEEEEvNT_6ParamsE:
[----:B------:R-:W-:Y:S01]  /*0000*/  LDC R1, c[0x0][0x37c] ;  /* 0x0000df00ff017b82 */ /* 0x000fe20000000800 */
[----:B------:R-:W-:Y:S05]  /*0010*/  EXIT ;  /* 0x000000000000794d */ /* 0x000fea0003800000 */
.L_x_8:
        /* <DEDUP_REMOVED lines=14> */
.L_x_44:


//--------------------- .text._ZN7cutlass13device_kernelIN5flash19enable_sm80_to_sm89INS1_16FlashAttnFwdSm80INS1_25CollectiveMainloopFwdSm80ILi8ELi2ELb0EN4cute5tupleIJNS5_1CILi128EEENS7_ILi64EEENS7_ILi192EEEEEELi192ENS_10bfloat16_tEfNS_4arch4Sm80ELb0ELb0ELb1ELb0ELb1ELb0ELb1ELb0EEENS1_21CollectiveEpilogueFwdINS6_IJS8_SA_S9_EEENS6_IJNS7_ILi1EEESI_SI_EEESC_SE_Li256ELb0ELb1ELb0ELb0EEENS1_19SingleTileSchedulerILb0ELb0ELb1ELi128EEEEEEEEEvNT_6ParamsE --------------------------
	.section	.text._ZN7cutlass13device_kernelIN5flash19enable_sm80_to_sm89INS1_16FlashAttnFwdSm80INS1_25CollectiveMainloopFwdSm80ILi8ELi2ELb0EN4cute5tupleIJNS5_1CILi128EEENS7_ILi64EEENS7_ILi192EEEEEELi192ENS_10bfloat16_tEfNS_4arch4Sm80ELb0ELb0ELb1ELb0ELb1ELb0ELb1ELb0EEENS1_21CollectiveEpilogueFwdINS6_IJS8_SA_S9_EEENS6_IJNS7_ILi1EEESI_SI_EEESC_SE_Li256ELb0ELb1ELb0ELb0EEENS1_19SingleTileSchedulerILb0ELb0ELb1ELi128EEEEEEEEEvNT_6ParamsE,"ax",@progbits
	.align	128
.text._ZN7cutlass13device_kernelIN5flash19enable_sm80_to_sm89INS1_16FlashAttnFwdSm80INS1_25CollectiveMainloopFwdSm80ILi8ELi2ELb0EN4cute5tupleIJNS5_1CILi128EEENS7_ILi64EEENS7_ILi192EEEEEELi192ENS_10bfloat16_tEfNS_4arch4Sm80ELb0ELb0ELb1ELb0ELb1ELb0ELb1ELb0EEENS1_21CollectiveEpilogueFwdINS6_IJS8_SA_S9_EEENS6_IJNS7_ILi1EEESI_SI_EEESC_SE_Li256ELb0ELb1ELb0ELb0EEENS1_19SingleTileSchedulerILb0ELb0ELb1ELi128EEEEEEEEEvNT_6ParamsE:
        .type           _ZN7cutlass13device_kernelIN5flash19enable_sm80_to_sm89INS1_16FlashAttnFwdSm80INS1_25CollectiveMainloopFwdSm80ILi8ELi2ELb0EN4cute5tupleIJNS5_1CILi128EEENS7_ILi64EEENS7_ILi192EEEEEELi192ENS_10bfloat16_tEfNS_4arch4Sm80ELb0ELb0ELb1ELb0ELb1ELb0ELb1ELb0EEENS1_21CollectiveEpilogueFwdINS6_IJS8_SA_S9_EEENS6_IJNS7_ILi1EEESI_SI_EEESC_SE_Li256ELb0ELb1ELb0ELb0EEENS1_19SingleTileSchedulerILb0ELb0ELb1ELi128EEEEEEEEEvNT_6ParamsE,@function
        .size           _ZN7cutlass13device_kernelIN5flash19enable_sm80_to_sm89INS1_16FlashAttnFwdSm80INS1_25CollectiveMainloopFwdSm80ILi8ELi2ELb0EN4cute5tupleIJNS5_1CILi128EEENS7_ILi64EEENS7_ILi192EEEEEELi192ENS_10bfloat16_tEfNS_4arch4Sm80ELb0ELb0ELb1ELb0ELb1ELb0ELb1ELb0EEENS1_21CollectiveEpilogueFwdINS6_IJS8_SA_S9_EEENS6_IJNS7_ILi1EEESI_SI_EEESC_SE_Li256ELb0ELb1ELb0ELb0EEENS1_19SingleTileSchedulerILb0ELb0ELb1ELi128EEEEEEEEEvNT_6ParamsE,(.L_x_45 - _ZN7cutlass13device_kernelIN5flash19enable_sm80_to_sm89INS1_16FlashAttnFwdSm80INS1_25CollectiveMainloopFwdSm80ILi8ELi2ELb0EN4cute5tupleIJNS5_1CILi128EEENS7_ILi64EEENS7_ILi192EEEEEELi192ENS_10bfloat16_tEfNS_4arch4Sm80ELb0ELb0ELb1ELb0ELb1ELb0ELb1ELb0EEENS1_21CollectiveEpilogueFwdINS6_IJS8_SA_S9_EEENS6_IJNS7_ILi1EEESI_SI_EEESC_SE_Li256ELb0ELb1ELb0ELb0EEENS1_19SingleTileSchedulerILb0ELb0ELb1ELi128EEEEEEEEEvNT_6ParamsE)
        .other          _ZN7cutlass13device_kernelIN5flash19enable_sm80_to_sm89INS1_16FlashAttnFwdSm80INS1_25CollectiveMainloopFwdSm80ILi8ELi2ELb0EN4cute5tupleIJNS5_1CILi128EEENS7_ILi64EEENS7_ILi192EEEEEELi192ENS_10bfloat16_tEfNS_4arch4Sm80ELb0ELb0ELb1ELb0ELb1ELb0ELb1ELb0EEENS1_21CollectiveEpilogueFwdINS6_IJS8_SA_S9_EEENS6_IJNS7_ILi1EEESI_SI_EEESC_SE_Li256ELb0ELb1ELb0ELb0EEENS1_19SingleTileSchedulerILb0ELb0ELb1ELi128EEEEEEEEEvNT_6ParamsE,@"STO_CUDA_ENTRY STV_DEFAULT"
_ZN7cutlass13device_kernelIN5flash19enable_sm80_to_sm89INS1_16FlashAttnFwdSm80INS1_25CollectiveMainloopFwdSm80ILi8ELi2ELb0EN4cute5tupleIJNS5_1CILi128EEENS7_ILi64EEENS7_ILi192EEEEEELi192ENS_10bfloat16_tEfNS_4arch4Sm80ELb0ELb0ELb1ELb0ELb1ELb0ELb1ELb0EEENS1_21CollectiveEpilogueFwdINS6_IJS8_SA_S9_EEENS6_IJNS7_ILi1EEESI_SI_EEESC_SE_Li256ELb0ELb1ELb0ELb0EEENS1_19SingleTileSchedulerILb0ELb0ELb1ELi128EEEEEEEEEvNT_6ParamsE:
[----:B------:R-:W-:Y:S01]  /*0000*/  LDC R1, c[0x0][0x37c] ;  /* 0x0000df00ff017b82 */ /* 0x000fe20000000800 */
[----:B------:R-:W-:Y:S05]  /*0010*/  EXIT ;  /* 0x000000000000794d */ /* 0x000fea0003800000 */
.L_x_9:
        /* <DEDUP_REMOVED lines=14> */
.L_x_45:


//--------------------- .text._ZN7cutlass13device_kernelIN5flash19enable_sm80_to_sm89INS1_16FlashAttnFwdSm80INS1_25CollectiveMainloopFwdSm80ILi8ELi2ELb0EN4cute5tupleIJNS5_1CILi128EEENS7_ILi64EEENS7_ILi192EEEEEELi192ENS_10bfloat16_tEfNS_4arch4Sm80ELb0ELb0ELb1ELb1ELb1ELb0ELb1ELb0EEENS1_21CollectiveEpilogueFwdINS6_IJS8_SA_S9_EEENS6_IJNS7_ILi1EEESI_SI_EEESC_SE_Li256ELb1ELb1ELb0ELb0EEENS1_19SingleTileSchedulerILb1ELb0ELb1ELi128EEEEEEEEEvNT_6ParamsE --------------------------
	.section	.text._ZN7cutlass13device_kernelIN5flash19enable_sm80_to_sm89INS1_16FlashAttnFwdSm80INS1_25CollectiveMainloopFwdSm80ILi8ELi2ELb0EN4cute5tupleIJNS5_1CILi128EEENS7_ILi64EEENS7_ILi192EEEEEELi192ENS_10bfloat16_tEfNS_4arch4Sm80ELb0ELb0ELb1ELb1ELb1ELb0ELb1ELb0EEENS1_21CollectiveEpilogueFwdINS6_IJS8_SA_S9_EEENS6_IJNS7_ILi1EEESI_SI_EEESC_SE_Li256ELb1ELb1ELb0ELb0EEENS1_19SingleTileSchedulerILb1ELb0ELb1ELi128EEEEEEEEEvNT_6ParamsE,"ax",@progbits
	.align	128
.text._ZN7cutlass13device_kernelIN5flash19enable_sm80_to_sm89INS1_16FlashAttnFwdSm80INS1_25CollectiveMainloopFwdSm80ILi8ELi2ELb0EN4cute5tupleIJNS5_1CILi128EEENS7_ILi64EEENS7_ILi192EEEEEELi192ENS_10bfloat16_tEfNS_4arch4Sm80ELb0ELb0ELb1ELb1ELb1ELb0ELb1ELb0EEENS1_21CollectiveEpilogueFwdINS6_IJS8_SA_S9_EEENS6_IJNS7_ILi1EEESI_SI_EEESC_SE_Li256ELb1ELb1ELb0ELb0EEENS1_19SingleTileSchedulerILb1ELb0ELb1ELi128EEEEEEEEEvNT_6ParamsE:
        .type           _ZN7cutlass13device_kernelIN5flash19enable_sm80_to_sm89INS1_16FlashAttnFwdSm80INS1_25CollectiveMainloopFwdSm80ILi8ELi2ELb0EN4cute5tupleIJNS5_1CILi128EEENS7_ILi64EEENS7_ILi192EEEEEELi192ENS_10bfloat16_tEfNS_4arch4Sm80ELb0ELb0ELb1ELb1ELb1ELb0ELb1ELb0EEENS1_21CollectiveEpilogueFwdINS6_IJS8_SA_S9_EEENS6_IJNS7_ILi1EEESI_SI_EEESC_SE_Li256ELb1ELb1ELb0ELb0EEENS1_19SingleTileSchedulerILb1ELb0ELb1ELi128EEEEEEEEEvNT_6ParamsE,@function
        .size           _ZN7cutlass13device_kernelIN5flash19enable_sm80_to_sm89INS1_16FlashAttnFwdSm80INS1_25CollectiveMainloopFwdSm80ILi8ELi2ELb0EN4cute5tupleIJNS5_1CILi128EEENS7_ILi64EEENS7_ILi192EEEEEELi192ENS_10bfloat16_tEfNS_4arch4Sm80ELb0ELb0ELb1ELb1ELb1ELb0ELb1ELb0EEENS1_21CollectiveEpilogueFwdINS6_IJS8_SA_S9_EEENS6_IJNS7_ILi1EEESI_SI_EEESC_SE_Li256ELb1ELb1ELb0ELb0EEENS1_19SingleTileSchedulerILb1ELb0ELb1ELi128EEEEEEEEEvNT_6ParamsE,(.L_x_46 - _ZN7cutlass13device_kernelIN5flash19enable_sm80_to_sm89INS1_16FlashAttnFwdSm80INS1_25CollectiveMainloopFwdSm80ILi8ELi2ELb0EN4cute5tupleIJNS5_1CILi128EEENS7_ILi64EEENS7_ILi192EEEEEELi192ENS_10bfloat16_tEfNS_4arch4Sm80ELb0ELb0ELb1ELb1ELb1ELb0ELb1ELb0EEENS1_21CollectiveEpilogueFwdINS6_IJS8_SA_S9_EEENS6_IJNS7_ILi1EEESI_SI_EEESC_SE_Li256ELb1ELb1ELb0ELb0EEENS1_19SingleTileSchedulerILb1ELb0ELb1ELi128EEEEEEEEEvNT_6ParamsE)
        .other          _ZN7cutlass13device_kernelIN5flash19enable_sm80_to_sm89INS1_16FlashAttnFwdSm80INS1_25CollectiveMainloopFwdSm80ILi8ELi2ELb0EN4cute5tupleIJNS5_1CILi128EEENS7_ILi64EEENS7_ILi192EEEEEELi192ENS_10bfloat16_tEfNS_4arch4Sm80ELb0ELb0ELb1ELb1ELb1ELb0ELb1ELb0EEENS1_21CollectiveEpilogueFwdINS6_IJS8_SA_S9_EEENS6_IJNS7_ILi1EEESI_SI_EEESC_SE_Li256ELb1ELb1ELb0ELb0EEENS1_19SingleTileSchedulerILb1ELb0ELb1ELi128EEEEEEEEEvNT_6ParamsE,@"STO_CUDA_ENTRY STV_DEFAULT"
_ZN7cutlass13device_kernelIN5flash19enable_sm80_to_sm89INS1_16FlashAttnFwdSm80INS1_25CollectiveMainloopFwdSm80ILi8ELi2ELb0EN4cute5tupleIJNS5_1CILi128EEENS7_ILi64EEENS7_ILi192EEEEEELi192ENS_10bfloat16_tEfNS_4arch4Sm80ELb0ELb0ELb1ELb1ELb1ELb0ELb1ELb0EEENS1_21CollectiveEpilogueFwdINS6_IJS8_SA_S9_EEENS6_IJNS7_ILi1EEESI_SI_EEESC_SE_Li256ELb1ELb1ELb0ELb0EEENS1_19SingleTileSchedulerILb1ELb0ELb1ELi128EEEEEEEEEvNT_6ParamsE:
[----:B------:R-:W-:Y:S01]  /*0000*/  LDC R1, c[0x0][0x37c] ;  /* 0x0000df00ff017b82 */ /* 0x000fe20000000800 */
[----:B------:R-:W-:Y:S05]  /*0010*/  EXIT ;  /* 0x000000000000794d */ /* 0x000fea0003800000 */
.L_x_10:
        /* <DEDUP_REMOVED lines=14> */
.L_x_46:


//--------------------- .text._ZN7cutlass13device_kernelIN5flash19enable_sm80_to_sm89INS1_16FlashAttnFwdSm80INS1_25CollectiveMainloopFwdSm80ILi8ELi2ELb0EN4cute5tupleIJNS5_1CILi128EEENS7_ILi64EEENS7_ILi192EEEEEELi192ENS_10bfloat16_tEfNS_4arch4Sm80ELb0ELb0ELb1ELb1ELb1ELb1ELb1ELb0EEENS1_21CollectiveEpilogueFwdINS6_IJS8_SA_S9_EEENS6_IJNS7_ILi1EEESI_SI_EEESC_SE_Li256ELb1ELb1ELb0ELb0EEENS1_19SingleTileSchedulerILb1ELb0ELb1ELi128EEEEEEEEEvNT_6ParamsE --------------------------
	.section	.text._ZN7cutlass13device_kernelIN5flash19enable_sm80_to_sm89INS1_16FlashAttnFwdSm80INS1_25CollectiveMainloopFwdSm80ILi8ELi2ELb0EN4cute5tupleIJNS5_1CILi128EEENS7_ILi64EEENS7_ILi192EEEEEELi192ENS_10bfloat16_tEfNS_4arch4Sm80ELb0ELb0ELb1ELb1ELb1ELb1ELb1ELb0EEENS1_21CollectiveEpilogueFwdINS6_IJS8_SA_S9_EEENS6_IJNS7_ILi1EEESI_SI_EEESC_SE_Li256ELb1ELb1ELb0ELb0EEENS1_19SingleTileSchedulerILb1ELb0ELb1ELi128EEEEEEEEEvNT_6ParamsE,"ax",@progbits
	.align	128
.text._ZN7cutlass13device_kernelIN5flash19enable_sm80_to_sm89INS1_16FlashAttnFwdSm80INS1_25CollectiveMainloopFwdSm80ILi8ELi2ELb0EN4cute5tupleIJNS5_1CILi128EEENS7_ILi64EEENS7_ILi192EEEEEELi192ENS_10bfloat16_tEfNS_4arch4Sm80ELb0ELb0ELb1ELb1ELb1ELb1ELb1ELb0EEENS1_21CollectiveEpilogueFwdINS6_IJS8_SA_S9_EEENS6_IJNS7_ILi1EEESI_SI_EEESC_SE_Li256ELb1ELb1ELb0ELb0EEENS1_19SingleTileSchedulerILb1ELb0ELb1ELi128EEEEEEEEEvNT_6ParamsE:
        .type           _ZN7cutlass13device_kernelIN5flash19enable_sm80_to_sm89INS1_16FlashAttnFwdSm80INS1_25CollectiveMainloopFwdSm80ILi8ELi2ELb0EN4cute5tupleIJNS5_1CILi128EEENS7_ILi64EEENS7_ILi192EEEEEELi192ENS_10bfloat16_tEfNS_4arch4Sm80ELb0ELb0ELb1ELb1ELb1ELb1ELb1ELb0EEENS1_21CollectiveEpilogueFwdINS6_IJS8_SA_S9_EEENS6_IJNS7_ILi1EEESI_SI_EEESC_SE_Li256ELb1ELb1ELb0ELb0EEENS1_19SingleTileSchedulerILb1ELb0ELb1ELi128EEEEEEEEEvNT_6ParamsE,@function
        .size           _ZN7cutlass13device_kernelIN5flash19enable_sm80_to_sm89INS1_16FlashAttnFwdSm80INS1_25CollectiveMainloopFwdSm80ILi8ELi2ELb0EN4cute5tupleIJNS5_1CILi128EEENS7_ILi64EEENS7_ILi192EEEEEELi192ENS_10bfloat16_tEfNS_4arch4Sm80ELb0ELb0ELb1ELb1ELb1ELb1ELb1ELb0EEENS1_21CollectiveEpilogueFwdINS6_IJS8_SA_S9_EEENS6_IJNS7_ILi1EEESI_SI_EEESC_SE_Li256ELb1ELb1ELb0ELb0EEENS1_19SingleTileSchedulerILb1ELb0ELb1ELi128EEEEEEEEEvNT_6ParamsE,(.L_x_47 - _ZN7cutlass13device_kernelIN5flash19enable_sm80_to_sm89INS1_16FlashAttnFwdSm80INS1_25CollectiveMainloopFwdSm80ILi8ELi2ELb0EN4cute5tupleIJNS5_1CILi128EEENS7_ILi64EEENS7_ILi192EEEEEELi192ENS_10bfloat16_tEfNS_4arch4Sm80ELb0ELb0ELb1ELb1ELb1ELb1ELb1ELb0EEENS1_21CollectiveEpilogueFwdINS6_IJS8_SA_S9_EEENS6_IJNS7_ILi1EEESI_SI_EEESC_SE_Li256ELb1ELb1ELb0ELb0EEENS1_19SingleTileSchedulerILb1ELb0ELb1ELi128EEEEEEEEEvNT_6ParamsE)
        .other          _ZN7cutlass13device_kernelIN5flash19enable_sm80_to_sm89INS1_16FlashAttnFwdSm80INS1_25CollectiveMainloopFwdSm80ILi8ELi2ELb0EN4cute5tupleIJNS5_1CILi128EEENS7_ILi64EEENS7_ILi192EEEEEELi192ENS_10bfloat16_tEfNS_4arch4Sm80ELb0ELb0ELb1ELb1ELb1ELb1ELb1ELb0EEENS1_21CollectiveEpilogueFwdINS6_IJS8_SA_S9_EEENS6_IJNS7_ILi1EEESI_SI_EEESC_SE_Li256ELb1ELb1ELb0ELb0EEENS1_19SingleTileSchedulerILb1ELb0ELb1ELi128EEEEEEEEEvNT_6ParamsE,@"STO_CUDA_ENTRY STV_DEFAULT"
_ZN7cutlass13device_kernelIN5flash19enable_sm80_to_sm89INS1_16FlashAttnFwdSm80INS1_25CollectiveMainloopFwdSm80ILi8ELi2ELb0EN4cute5tupleIJNS5_1CILi128EEENS7_ILi64EEENS7_ILi192EEEEEELi192ENS_10bfloat16_tEfNS_4arch4Sm80ELb0ELb0ELb1ELb1ELb1ELb1ELb1ELb0EEENS1_21CollectiveEpilogueFwdINS6_IJS8_SA_S9_EEENS6_IJNS7_ILi1EEESI_SI_EEESC_SE_Li256ELb1ELb1ELb0ELb0EEENS1_19SingleTileSchedulerILb1ELb0ELb1ELi128EEEEEEEEEvNT_6ParamsE:
[----:B------:R-:W-:Y:S01]  /*0000*/  LDC R1, c[0x0][0x37c] ;  /* 0x0000df00ff017b82 */ /* 0x000fe20000000800 */
[----:B------:R-:W-:Y:S05]  /*0010*/  EXIT ;  /* 0x000000000000794d */ /* 0x000fea0003800000 */
.L_x_11:
        /* <DEDUP_REMOVED lines=14> */
.L_x_47:


//--------------------- .text._ZN7cutlass13device_kernelIN5flash19enable_sm80_to_sm89INS1_16FlashAttnFwdSm80INS1_25CollectiveMainloopFwdSm80ILi8ELi2ELb0EN4cute5tupleIJNS5_1CILi128EEENS7_ILi64EEENS7_ILi192EEEEEELi192ENS_10bfloat16_tEfNS_4arch4Sm80ELb0ELb1ELb1ELb0ELb1ELb0ELb1ELb0EEENS1_21CollectiveEpilogueFwdINS6_IJS8_SA_S9_EEENS6_IJNS7_ILi1EEESI_SI_EEESC_SE_Li256ELb0ELb1ELb0ELb0EEENS1_19SingleTileSchedulerILb0ELb0ELb1ELi128EEEEEEEEEvNT_6ParamsE --------------------------
	.section	.text._ZN7cutlass13device_kernelIN5flash19enable_sm80_to_sm89INS1_16FlashAttnFwdSm80INS1_25CollectiveMainloopFwdSm80ILi8ELi2ELb0EN4cute5tupleIJNS5_1CILi128EEENS7_ILi64EEENS7_ILi192EEEEEELi192ENS_10bfloat16_tEfNS_4arch4Sm80ELb0ELb1ELb1ELb0ELb1ELb0ELb1ELb0EEENS1_21CollectiveEpilogueFwdINS6_IJS8_SA_S9_EEENS6_IJNS7_ILi1EEESI_SI_EEESC_SE_Li256ELb0ELb1ELb0ELb0EEENS1_19SingleTileSchedulerILb0ELb0ELb1ELi128EEEEEEEEEvNT_6ParamsE,"ax",@progbits
	.align	128
.text._ZN7cutlass13device_kernelIN5flash19enable_sm80_to_sm89INS1_16FlashAttnFwdSm80INS1_25CollectiveMainloopFwdSm80ILi8ELi2ELb0EN4cute5tupleIJNS5_1CILi128EEENS7_ILi64EEENS7_ILi192EEEEEELi192ENS_10bfloat16_tEfNS_4arch4Sm80ELb0ELb1ELb1ELb0ELb1ELb0ELb1ELb0EEENS1_21CollectiveEpilogueFwdINS6_IJS8_SA_S9_EEENS6_IJNS7_ILi1EEESI_SI_EEESC_SE_Li256ELb0ELb1ELb0ELb0EEENS1_19SingleTileSchedulerILb0ELb0ELb1ELi128EEEEEEEEEvNT_6ParamsE:
        .type           _ZN7cutlass13device_kernelIN5flash19enable_sm80_to_sm89INS1_16FlashAttnFwdSm80INS1_25CollectiveMainloopFwdSm80ILi8ELi2ELb0EN4cute5tupleIJNS5_1CILi128EEENS7_ILi64EEENS7_ILi192EEEEEELi192ENS_10bfloat16_tEfNS_4arch4Sm80ELb0ELb1ELb1ELb0ELb1ELb0ELb1ELb0EEENS1_21CollectiveEpilogueFwdINS6_IJS8_SA_S9_EEENS6_IJNS7_ILi1EEESI_SI_EEESC_SE_Li256ELb0ELb1ELb0ELb0EEENS1_19SingleTileSchedulerILb0ELb0ELb1ELi128EEEEEEEEEvNT_6ParamsE,@function
        .size           _ZN7cutlass13device_kernelIN5flash19enable_sm80_to_sm89INS1_16FlashAttnFwdSm80INS1_25CollectiveMainloopFwdSm80ILi8ELi2ELb0EN4cute5tupleIJNS5_1CILi128EEENS7_ILi64EEENS7_ILi192EEEEEELi192ENS_10bfloat16_tEfNS_4arch4Sm80ELb0ELb1ELb1ELb0ELb1ELb0ELb1ELb0EEENS1_21CollectiveEpilogueFwdINS6_IJS8_SA_S9_EEENS6_IJNS7_ILi1EEESI_SI_EEESC_SE_Li256ELb0ELb1ELb0ELb0EEENS1_19SingleTileSchedulerILb0ELb0ELb1ELi128EEEEEEEEEvNT_6ParamsE,(.L_x_48 - _ZN7cutlass13device_kernelIN5flash19enable_sm80_to_sm89INS1_16FlashAttnFwdSm80INS1_25CollectiveMainloopFwdSm80ILi8ELi2ELb0EN4cute5tupleIJNS5_1CILi128EEENS7_ILi64EEENS7_ILi192EEEEEELi192ENS_10bfloat16_tEfNS_4arch4Sm80ELb0ELb1ELb1ELb0ELb1ELb0ELb1ELb0EEENS1_21CollectiveEpilogueFwdINS6_IJS8_SA_S9_EEENS6_IJNS7_ILi1EEESI_SI_EEESC_SE_Li256ELb0ELb1ELb0ELb0EEENS1_19SingleTileSchedulerILb0ELb0ELb1ELi128EEEEEEEEEvNT_6ParamsE)
        .other          _ZN7cutlass13device_kernelIN5flash19enable_sm80_to_sm89INS1_16FlashAttnFwdSm80INS1_25CollectiveMainloopFwdSm80ILi8ELi2ELb0EN4cute5tupleIJNS5_1CILi128EEENS7_ILi64EEENS7_ILi192EEEEEELi192ENS_10bfloat16_tEfNS_4arch4Sm80ELb0ELb1ELb1ELb0ELb1ELb0ELb1ELb0EEENS1_21CollectiveEpilogueFwdINS6_IJS8_SA_S9_EEENS6_IJNS7_ILi1EEESI_SI_EEESC_SE_Li256ELb0ELb1ELb0ELb0EEENS1_19SingleTileSchedulerILb0ELb0ELb1ELi128EEEEEEEEEvNT_6ParamsE,@"STO_CUDA_ENTRY STV_DEFAULT"
_ZN7cutlass13device_kernelIN5flash19enable_sm80_to_sm89INS1_16FlashAttnFwdSm80INS1_25CollectiveMainloopFwdSm80ILi8ELi2ELb0EN4cute5tupleIJNS5_1CILi128EEENS7_ILi64EEENS7_ILi192EEEEEELi192ENS_10bfloat16_tEfNS_4arch4Sm80ELb0ELb1ELb1ELb0ELb1ELb0ELb1ELb0EEENS1_21CollectiveEpilogueFwdINS6_IJS8_SA_S9_EEENS6_IJNS7_ILi1EEESI_SI_EEESC_SE_Li256ELb0ELb1ELb0ELb0EEENS1_19SingleTileSchedulerILb0ELb0ELb1ELi128EEEEEEEEEvNT_6ParamsE:
[----:B------:R-:W-:Y:S01]  /*0000*/  LDC R1, c[0x0][0x37c] ;  /* 0x0000df00ff017b82 */ /* 0x000fe20000000800 */
[----:B------:R-:W-:Y:S05]  /*0010*/  EXIT ;  /* 0x000000000000794d */ /* 0x000fea0003800000 */
.L_x_12:
        /* <DEDUP_REMOVED lines=14> */
.L_x_48:


//--------------------- .text._ZN7cutlass13device_kernelIN5flash19enable_sm80_to_sm89INS1_16FlashAttnFwdSm80INS1_25CollectiveMainloopFwdSm80ILi8ELi2ELb0EN4cute5tupleIJNS5_1CILi128EEENS7_ILi64EEENS7_ILi192EEEEEELi192ENS_10bfloat16_tEfNS_4arch4Sm80ELb0ELb1ELb1ELb1ELb1ELb0ELb1ELb0EEENS1_21CollectiveEpilogueFwdINS6_IJS8_SA_S9_EEENS6_IJNS7_ILi1EEESI_SI_EEESC_SE_Li256ELb1ELb1ELb0ELb0EEENS1_19SingleTileSchedulerILb1ELb0ELb1ELi128EEEEEEEEEvNT_6ParamsE --------------------------
	.section	.text._ZN7cutlass13device_kernelIN5flash19enable_sm80_to_sm89INS1_16FlashAttnFwdSm80INS1_25CollectiveMainloopFwdSm80ILi8ELi2ELb0EN4cute5tupleIJNS5_1CILi128EEENS7_ILi64EEENS7_ILi192EEEEEELi192ENS_10bfloat16_tEfNS_4arch4Sm80ELb0ELb1ELb1ELb1ELb1ELb0ELb1ELb0EEENS1_21CollectiveEpilogueFwdINS6_IJS8_SA_S9_EEENS6_IJNS7_ILi1EEESI_SI_EEESC_SE_Li256ELb1ELb1ELb0ELb0EEENS1_19SingleTileSchedulerILb1ELb0ELb1ELi128EEEEEEEEEvNT_6ParamsE,"ax",@progbits
	.align	128
.text._ZN7cutlass13device_kernelIN5flash19enable_sm80_to_sm89INS1_16FlashAttnFwdSm80INS1_25CollectiveMainloopFwdSm80ILi8ELi2ELb0EN4cute5tupleIJNS5_1CILi128EEENS7_ILi64EEENS7_ILi192EEEEEELi192ENS_10bfloat16_tEfNS_4arch4Sm80ELb0ELb1ELb1ELb1ELb1ELb0ELb1ELb0EEENS1_21CollectiveEpilogueFwdINS6_IJS8_SA_S9_EEENS6_IJNS7_ILi1EEESI_SI_EEESC_SE_Li256ELb1ELb1ELb0ELb0EEENS1_19SingleTileSchedulerILb1ELb0ELb1ELi128EEEEEEEEEvNT_6ParamsE:
        .type           _ZN7cutlass13device_kernelIN5flash19enable_sm80_to_sm89INS1_16FlashAttnFwdSm80INS1_25CollectiveMainloopFwdSm80ILi8ELi2ELb0EN4cute5tupleIJNS5_1CILi128EEENS7_ILi64EEENS7_ILi192EEEEEELi192ENS_10bfloat16_tEfNS_4arch4Sm80ELb0ELb1ELb1ELb1ELb1ELb0ELb1ELb0EEENS1_21CollectiveEpilogueFwdINS6_IJS8_SA_S9_EEENS6_IJNS7_ILi1EEESI_SI_EEESC_SE_Li256ELb1ELb1ELb0ELb0EEENS1_19SingleTileSchedulerILb1ELb0ELb1ELi128EEEEEEEEEvNT_6ParamsE,@function
        .size           _ZN7cutlass13device_kernelIN5flash19enable_sm80_to_sm89INS1_16FlashAttnFwdSm80INS1_25CollectiveMainloopFwdSm80ILi8ELi2ELb0EN4cute5tupleIJNS5_1CILi128EEENS7_ILi64EEENS7_ILi192EEEEEELi192ENS_10bfloat16_tEfNS_4arch4Sm80ELb0ELb1ELb1ELb1ELb1ELb0ELb1ELb0EEENS1_21CollectiveEpilogueFwdINS6_IJS8_SA_S9_EEENS6_IJNS7_ILi1EEESI_SI_EEESC_SE_Li256ELb1ELb1ELb0ELb0EEENS1_19SingleTileSchedulerILb1ELb0ELb1ELi128EEEEEEEEEvNT_6ParamsE,(.L_x_49 - _ZN7cutlass13device_kernelIN5flash19enable_sm80_to_sm89INS1_16FlashAttnFwdSm80INS1_25CollectiveMainloopFwdSm80ILi8ELi2ELb0EN4cute5tupleIJNS5_1CILi128EEENS7_ILi64EEENS7_ILi192EEEEEELi192ENS_10bfloat16_tEfNS_4arch4Sm80ELb0ELb1ELb1ELb1ELb1ELb0ELb1ELb0EEENS1_21CollectiveEpilogueFwdINS6_IJS8_SA_S9_EEENS6_IJNS7_ILi1EEESI_SI_EEESC_SE_Li256ELb1ELb1ELb0ELb0EEENS1_19SingleTileSchedulerILb1ELb0ELb1ELi128EEEEEEEEEvNT_6ParamsE)
        .other          _ZN7cutlass13device_kernelIN5flash19enable_sm80_to_sm89INS1_16FlashAttnFwdSm80INS1_25CollectiveMainloopFwdSm80ILi8ELi2ELb0EN4cute5tupleIJNS5_1CILi128EEENS7_ILi64EEENS7_ILi192EEEEEELi192ENS_10bfloat16_tEfNS_4arch4Sm80ELb0ELb1ELb1ELb1ELb1ELb0ELb1ELb0EEENS1_21CollectiveEpilogueFwdINS6_IJS8_SA_S9_EEENS6_IJNS7_ILi1EEESI_SI_EEESC_SE_Li256ELb1ELb1ELb0ELb0EEENS1_19SingleTileSchedulerILb1ELb0ELb1ELi128EEEEEEEEEvNT_6ParamsE,@"STO_CUDA_ENTRY STV_DEFAULT"
_ZN7cutlass13device_kernelIN5flash19enable_sm80_to_sm89INS1_16FlashAttnFwdSm80INS1_25CollectiveMainloopFwdSm80ILi8ELi2ELb0EN4cute5tupleIJNS5_1CILi128EEENS7_ILi64EEENS7_ILi192EEEEEELi192ENS_10bfloat16_tEfNS_4arch4Sm80ELb0ELb1ELb1ELb1ELb1ELb0ELb1ELb0EEENS1_21CollectiveEpilogueFwdINS6_IJS8_SA_S9_EEENS6_IJNS7_ILi1EEESI_SI_EEESC_SE_Li256ELb1ELb1ELb0ELb0EEENS1_19SingleTileSchedulerILb1ELb0ELb1ELi128EEEEEEEEEvNT_6ParamsE:
[----:B------:R-:W-:Y:S01]  /*0000*/  LDC R1, c[0x0][0x37c] ;  /* 0x0000df00ff017b82 */ /* 0x000fe20000000800 */
[----:B------:R-:W-:Y:S05]  /*0010*/  EXIT ;  /* 0x000000000000794d */ /* 0x000fea0003800000 */
.L_x_13:
        /* <DEDUP_REMOVED lines=14> */
.L_x_49:


//--------------------- .text._ZN7cutlass13device_kernelIN5flash19enable_sm80_to_sm89INS1_16FlashAttnFwdSm80INS1_25CollectiveMainloopFwdSm80ILi8ELi2ELb0EN4cute5tupleIJNS5_1CILi128EEENS7_ILi64EEENS7_ILi192EEEEEELi192ENS_10bfloat16_tEfNS_4arch4Sm80ELb0ELb1ELb1ELb1ELb1ELb1ELb1ELb0EEENS1_21CollectiveEpilogueFwdINS6_IJS8_SA_S9_EEENS6_IJNS7_ILi1EEESI_SI_EEESC_SE_Li256ELb1ELb1ELb0ELb0EEENS1_19SingleTileSchedulerILb1ELb0ELb1ELi128EEEEEEEEEvNT_6ParamsE --------------------------
	.section	.text._ZN7cutlass13device_kernelIN5flash19enable_sm80_to_sm89INS1_16FlashAttnFwdSm80INS1_25CollectiveMainloopFwdSm80ILi8ELi2ELb0EN4cute5tupleIJNS5_1CILi128EEENS7_ILi64EEENS7_ILi192EEEEEELi192ENS_10bfloat16_tEfNS_4arch4Sm80ELb0ELb1ELb1ELb1ELb1ELb1ELb1ELb0EEENS1_21CollectiveEpilogueFwdINS6_IJS8_SA_S9_EEENS6_IJNS7_ILi1EEESI_SI_EEESC_SE_Li256ELb1ELb1ELb0ELb0EEENS1_19SingleTileSchedulerILb1ELb0ELb1ELi128EEEEEEEEEvNT_6ParamsE,"ax",@progbits
	.align	128
.text._ZN7cutlass13device_kernelIN5flash19enable_sm80_to_sm89INS1_16FlashAttnFwdSm80INS1_25CollectiveMainloopFwdSm80ILi8ELi2ELb0EN4cute5tupleIJNS5_1CILi128EEENS7_ILi64EEENS7_ILi192EEEEEELi192ENS_10bfloat16_tEfNS_4arch4Sm80ELb0ELb1ELb1ELb1ELb1ELb1ELb1ELb0EEENS1_21CollectiveEpilogueFwdINS6_IJS8_SA_S9_EEENS6_IJNS7_ILi1EEESI_SI_EEESC_SE_Li256ELb1ELb1ELb0ELb0EEENS1_19SingleTileSchedulerILb1ELb0ELb1ELi128EEEEEEEEEvNT_6ParamsE:
        .type           _ZN7cutlass13device_kernelIN5flash19enable_sm80_to_sm89INS1_16FlashAttnFwdSm80INS1_25CollectiveMainloopFwdSm80ILi8ELi2ELb0EN4cute5tupleIJNS5_1CILi128EEENS7_ILi64EEENS7_ILi192EEEEEELi192ENS_10bfloat16_tEfNS_4arch4Sm80ELb0ELb1ELb1ELb1ELb1ELb1ELb1ELb0EEENS1_21CollectiveEpilogueFwdINS6_IJS8_SA_S9_EEENS6_IJNS7_ILi1EEESI_SI_EEESC_SE_Li256ELb1ELb1ELb0ELb0EEENS1_19SingleTileSchedulerILb1ELb0ELb1ELi128EEEEEEEEEvNT_6ParamsE,@function
        .size           _ZN7cutlass13device_kernelIN5flash19enable_sm80_to_sm89INS1_16FlashAttnFwdSm80INS1_25CollectiveMainloopFwdSm80ILi8ELi2ELb0EN4cute5tupleIJNS5_1CILi128EEENS7_ILi64EEENS7_ILi192EEEEEELi192ENS_10bfloat16_tEfNS_4arch4Sm80ELb0ELb1ELb1ELb1ELb1ELb1ELb1ELb0EEENS1_21CollectiveEpilogueFwdINS6_IJS8_SA_S9_EEENS6_IJNS7_ILi1EEESI_SI_EEESC_SE_Li256ELb1ELb1ELb0ELb0EEENS1_19SingleTileSchedulerILb1ELb0ELb1ELi128EEEEEEEEEvNT_6ParamsE,(.L_x_50 - _ZN7cutlass13device_kernelIN5flash19enable_sm80_to_sm89INS1_16FlashAttnFwdSm80INS1_25CollectiveMainloopFwdSm80ILi8ELi2ELb0EN4cute5tupleIJNS5_1CILi128EEENS7_ILi64EEENS7_ILi192EEEEEELi192ENS_10bfloat16_tEfNS_4arch4Sm80ELb0ELb1ELb1ELb1ELb1ELb1ELb1ELb0EEENS1_21CollectiveEpilogueFwdINS6_IJS8_SA_S9_EEENS6_IJNS7_ILi1EEESI_SI_EEESC_SE_Li256ELb1ELb1ELb0ELb0EEENS1_19SingleTileSchedulerILb1ELb0ELb1ELi128EEEEEEEEEvNT_6ParamsE)
        .other          _ZN7cutlass13device_kernelIN5flash19enable_sm80_to_sm89INS1_16FlashAttnFwdSm80INS1_25CollectiveMainloopFwdSm80ILi8ELi2ELb0EN4cute5tupleIJNS5_1CILi128EEENS7_ILi64EEENS7_ILi192EEEEEELi192ENS_10bfloat16_tEfNS_4arch4Sm80ELb0ELb1ELb1ELb1ELb1ELb1ELb1ELb0EEENS1_21CollectiveEpilogueFwdINS6_IJS8_SA_S9_EEENS6_IJNS7_ILi1EEESI_SI_EEESC_SE_Li256ELb1ELb1ELb0ELb0EEENS1_19SingleTileSchedulerILb1ELb0ELb1ELi128EEEEEEEEEvNT_6ParamsE,@"STO_CUDA_ENTRY STV_DEFAULT"
_ZN7cutlass13device_kernelIN5flash19enable_sm80_to_sm89INS1_16FlashAttnFwdSm80INS1_25CollectiveMainloopFwdSm80ILi8ELi2ELb0EN4cute5tupleIJNS5_1CILi128EEENS7_ILi64EEENS7_ILi192EEEEEELi192ENS_10bfloat16_tEfNS_4arch4Sm80ELb0ELb1ELb1ELb1ELb1ELb1ELb1ELb0EEENS1_21CollectiveEpilogueFwdINS6_IJS8_SA_S9_EEENS6_IJNS7_ILi1EEESI_SI_EEESC_SE_Li256ELb1ELb1ELb0ELb0EEENS1_19SingleTileSchedulerILb1ELb0ELb1ELi128EEEEEEEEEvNT_6ParamsE:
[----:B------:R-:W-:Y:S01]  /*0000*/  LDC R1, c[0x0][0x37c] ;  /* 0x0000df00ff017b82 */ /* 0x000fe20000000800 */
[----:B------:R-:W-:Y:S05]  /*0010*/  EXIT ;  /* 0x000000000000794d */ /* 0x000fea0003800000 */
.L_x_14:
        /* <DEDUP_REMOVED lines=14> */
.L_x_50:


//--------------------- .text._ZN7cutlass13device_kernelIN5flash19enable_sm80_to_sm89INS1_16FlashAttnFwdSm80INS1_25CollectiveMainloopFwdSm80ILi8ELi2ELb0EN4cute5tupleIJNS5_1CILi128EEENS7_ILi64EEENS7_ILi192EEEEEELi192ENS_10bfloat16_tEfNS_4arch4Sm80ELb1ELb0ELb1ELb0ELb1ELb0ELb1ELb0EEENS1_21CollectiveEpilogueFwdINS6_IJS8_SA_S9_EEENS6_IJNS7_ILi1EEESI_SI_EEESC_SE_Li256ELb0ELb1ELb0ELb0EEENS1_30DynamicPersistentTileSchedulerILi256ELi256ELb0ELb1ELb0EEEEEEEEEvNT_6ParamsE --------------------------
	.section	.text._ZN7cutlass13device_kernelIN5flash19enable_sm80_to_sm89INS1_16FlashAttnFwdSm80INS1_25CollectiveMainloopFwdSm80ILi8ELi2ELb0EN4cute5tupleIJNS5_1CILi128EEENS7_ILi64EEENS7_ILi192EEEEEELi192ENS_10bfloat16_tEfNS_4arch4Sm80ELb1ELb0ELb1ELb0ELb1ELb0ELb1ELb0EEENS1_21CollectiveEpilogueFwdINS6_IJS8_SA_S9_EEENS6_IJNS7_ILi1EEESI_SI_EEESC_SE_Li256ELb0ELb1ELb0ELb0EEENS1_30DynamicPersistentTileSchedulerILi256ELi256ELb0ELb1ELb0EEEEEEEEEvNT_6ParamsE,"ax",@progbits
	.align	128
.text._ZN7cutlass13device_kernelIN5flash19enable_sm80_to_sm89INS1_16FlashAttnFwdSm80INS1_25CollectiveMainloopFwdSm80ILi8ELi2ELb0EN4cute5tupleIJNS5_1CILi128EEENS7_ILi64EEENS7_ILi192EEEEEELi192ENS_10bfloat16_tEfNS_4arch4Sm80ELb1ELb0ELb1ELb0ELb1ELb0ELb1ELb0EEENS1_21CollectiveEpilogueFwdINS6_IJS8_SA_S9_EEENS6_IJNS7_ILi1EEESI_SI_EEESC_SE_Li256ELb0ELb1ELb0ELb0EEENS1_30DynamicPersistentTileSchedulerILi256ELi256ELb0ELb1ELb0EEEEEEEEEvNT_6ParamsE:
        .type           _ZN7cutlass13device_kernelIN5flash19enable_sm80_to_sm89INS1_16FlashAttnFwdSm80INS1_25CollectiveMainloopFwdSm80ILi8ELi2ELb0EN4cute5tupleIJNS5_1CILi128EEENS7_ILi64EEENS7_ILi192EEEEEELi192ENS_10bfloat16_tEfNS_4arch4Sm80ELb1ELb0ELb1ELb0ELb1ELb0ELb1ELb0EEENS1_21CollectiveEpilogueFwdINS6_IJS8_SA_S9_EEENS6_IJNS7_ILi1EEESI_SI_EEESC_SE_Li256ELb0ELb1ELb0ELb0EEENS1_30DynamicPersistentTileSchedulerILi256ELi256ELb0ELb1ELb0EEEEEEEEEvNT_6ParamsE,@function
        .size           _ZN7cutlass13device_kernelIN5flash19enable_sm80_to_sm89INS1_16FlashAttnFwdSm80INS1_25CollectiveMainloopFwdSm80ILi8ELi2ELb0EN4cute5tupleIJNS5_1CILi128EEENS7_ILi64EEENS7_ILi192EEEEEELi192ENS_10bfloat16_tEfNS_4arch4Sm80ELb1ELb0ELb1ELb0ELb1ELb0ELb1ELb0EEENS1_21CollectiveEpilogueFwdINS6_IJS8_SA_S9_EEENS6_IJNS7_ILi1EEESI_SI_EEESC_SE_Li256ELb0ELb1ELb0ELb0EEENS1_30DynamicPersistentTileSchedulerILi256ELi256ELb0ELb1ELb0EEEEEEEEEvNT_6ParamsE,(.L_x_51 - _ZN7cutlass13device_kernelIN5flash19enable_sm80_to_sm89INS1_16FlashAttnFwdSm80INS1_25CollectiveMainloopFwdSm80ILi8ELi2ELb0EN4cute5tupleIJNS5_1CILi128EEENS7_ILi64EEENS7_ILi192EEEEEELi192ENS_10bfloat16_tEfNS_4arch4Sm80ELb1ELb0ELb1ELb0ELb1ELb0ELb1ELb0EEENS1_21CollectiveEpilogueFwdINS6_IJS8_SA_S9_EEENS6_IJNS7_ILi1EEESI_SI_EEESC_SE_Li256ELb0ELb1ELb0ELb0EEENS1_30DynamicPersistentTileSchedulerILi256ELi256ELb0ELb1ELb0EEEEEEEEEvNT_6ParamsE)
        .other          _ZN7cutlass13device_kernelIN5flash19enable_sm80_to_sm89INS1_16FlashAttnFwdSm80INS1_25CollectiveMainloopFwdSm80ILi8ELi2ELb0EN4cute5tupleIJNS5_1CILi128EEENS7_ILi64EEENS7_ILi192EEEEEELi192ENS_10bfloat16_tEfNS_4arch4Sm80ELb1ELb0ELb1ELb0ELb1ELb0ELb1ELb0EEENS1_21CollectiveEpilogueFwdINS6_IJS8_SA_S9_EEENS6_IJNS7_ILi1EEESI_SI_EEESC_SE_Li256ELb0ELb1ELb0ELb0EEENS1_30DynamicPersistentTileSchedulerILi256ELi256ELb0ELb1ELb0EEEEEEEEEvNT_6ParamsE,@"STO_CUDA_ENTRY STV_DEFAULT"
_ZN7cutlass13device_kernelIN5flash19enable_sm80_to_sm89INS1_16FlashAttnFwdSm80INS1_25CollectiveMainloopFwdSm80ILi8ELi2ELb0EN4cute5tupleIJNS5_1CILi128EEENS7_ILi64EEENS7_ILi192EEEEEELi192ENS_10bfloat16_tEfNS_4arch4Sm80ELb1ELb0ELb1ELb0ELb1ELb0ELb1ELb0EEENS1_21CollectiveEpilogueFwdINS6_IJS8_SA_S9_EEENS6_IJNS7_ILi1EEESI_SI_EEESC_SE_Li256ELb0ELb1ELb0ELb0EEENS1_30DynamicPersistentTileSchedulerILi256ELi256ELb0ELb1ELb0EEEEEEEEEvNT_6ParamsE:
[----:B------:R-:W-:Y:S01]  /*0000*/  LDC R1, c[0x0][0x37c] ;  /* 0x0000df00ff017b82 */ /* 0x000fe20000000800 */
[----:B------:R-:W-:Y:S05]  /*0010*/  EXIT ;  /* 0x000000000000794d */ /* 0x000fea0003800000 */
.L_x_15:
        /* <DEDUP_REMOVED lines=14> */
.L_x_51:


//--------------------- .text._ZN7cutlass13device_kernelIN5flash19enable_sm80_to_sm89INS1_16FlashAttnFwdSm80INS1_25CollectiveMainloopFwdSm80ILi8ELi2ELb0EN4cute5tupleIJNS5_1CILi128EEENS7_ILi64EEENS7_ILi192EEEEEELi192ENS_10bfloat16_tEfNS_4arch4Sm80ELb1ELb0ELb1ELb1ELb1ELb0ELb1ELb0EEENS1_21CollectiveEpilogueFwdINS6_IJS8_SA_S9_EEENS6_IJNS7_ILi1EEESI_SI_EEESC_SE_Li256ELb1ELb1ELb0ELb0EEENS1_19SingleTileSchedulerILb1ELb0ELb1ELi128EEEEEEEEEvNT_6ParamsE --------------------------
	.section	.text._ZN7cutlass13device_kernelIN5flash19enable_sm80_to_sm89INS1_16FlashAttnFwdSm80INS1_25CollectiveMainloopFwdSm80ILi8ELi2ELb0EN4cute5tupleIJNS5_1CILi128EEENS7_ILi64EEENS7_ILi192EEEEEELi192ENS_10bfloat16_tEfNS_4arch4Sm80ELb1ELb0ELb1ELb1ELb1ELb0ELb1ELb0EEENS1_21CollectiveEpilogueFwdINS6_IJS8_SA_S9_EEENS6_IJNS7_ILi1EEESI_SI_EEESC_SE_Li256ELb1ELb1ELb0ELb0EEENS1_19SingleTileSchedulerILb1ELb0ELb1ELi128EEEEEEEEEvNT_6ParamsE,"ax",@progbits
	.align	128
.text._ZN7cutlass13device_kernelIN5flash19enable_sm80_to_sm89INS1_16FlashAttnFwdSm80INS1_25CollectiveMainloopFwdSm80ILi8ELi2ELb0EN4cute5tupleIJNS5_1CILi128EEENS7_ILi64EEENS7_ILi192EEEEEELi192ENS_10bfloat16_tEfNS_4arch4Sm80ELb1ELb0ELb1ELb1ELb1ELb0ELb1ELb0EEENS1_21CollectiveEpilogueFwdINS6_IJS8_SA_S9_EEENS6_IJNS7_ILi1EEESI_SI_EEESC_SE_Li256ELb1ELb1ELb0ELb0EEENS1_19SingleTileSchedulerILb1ELb0ELb1ELi128EEEEEEEEEvNT_6ParamsE:
        .type           _ZN7cutlass13device_kernelIN5flash19enable_sm80_to_sm89INS1_16FlashAttnFwdSm80INS1_25CollectiveMainloopFwdSm80ILi8ELi2ELb0EN4cute5tupleIJNS5_1CILi128EEENS7_ILi64EEENS7_ILi192EEEEEELi192ENS_10bfloat16_tEfNS_4arch4Sm80ELb1ELb0ELb1ELb1ELb1ELb0ELb1ELb0EEENS1_21CollectiveEpilogueFwdINS6_IJS8_SA_S9_EEENS6_IJNS7_ILi1EEESI_SI_EEESC_SE_Li256ELb1ELb1ELb0ELb0EEENS1_19SingleTileSchedulerILb1ELb0ELb1ELi128EEEEEEEEEvNT_6ParamsE,@function
        .size           _ZN7cutlass13device_kernelIN5flash19enable_sm80_to_sm89INS1_16FlashAttnFwdSm80INS1_25CollectiveMainloopFwdSm80ILi8ELi2ELb0EN4cute5tupleIJNS5_1CILi128EEENS7_ILi64EEENS7_ILi192EEEEEELi192ENS_10bfloat16_tEfNS_4arch4Sm80ELb1ELb0ELb1ELb1ELb1ELb0ELb1ELb0EEENS1_21CollectiveEpilogueFwdINS6_IJS8_SA_S9_EEENS6_IJNS7_ILi1EEESI_SI_EEESC_SE_Li256ELb1ELb1ELb0ELb0EEENS1_19SingleTileSchedulerILb1ELb0ELb1ELi128EEEEEEEEEvNT_6ParamsE,(.L_x_52 - _ZN7cutlass13device_kernelIN5flash19enable_sm80_to_sm89INS1_16FlashAttnFwdSm80INS1_25CollectiveMainloopFwdSm80ILi8ELi2ELb0EN4cute5tupleIJNS5_1CILi128EEENS7_ILi64EEENS7_ILi192EEEEEELi192ENS_10bfloat16_tEfNS_4arch4Sm80ELb1ELb0ELb1ELb1ELb1ELb0ELb1ELb0EEENS1_21CollectiveEpilogueFwdINS6_IJS8_SA_S9_EEENS6_IJNS7_ILi1EEESI_SI_EEESC_SE_Li256ELb1ELb1ELb0ELb0EEENS1_19SingleTileSchedulerILb1ELb0ELb1ELi128EEEEEEEEEvNT_6ParamsE)
        .other          _ZN7cutlass13device_kernelIN5flash19enable_sm80_to_sm89INS1_16FlashAttnFwdSm80INS1_25CollectiveMainloopFwdSm80ILi8ELi2ELb0EN4cute5tupleIJNS5_1CILi128EEENS7_ILi64EEENS7_ILi192EEEEEELi192ENS_10bfloat16_tEfNS_4arch4Sm80ELb1ELb0ELb1ELb1ELb1ELb0ELb1ELb0EEENS1_21CollectiveEpilogueFwdINS6_IJS8_SA_S9_EEENS6_IJNS7_ILi1EEESI_SI_EEESC_SE_Li256ELb1ELb1ELb0ELb0EEENS1_19SingleTileSchedulerILb1ELb0ELb1ELi128EEEEEEEEEvNT_6ParamsE,@"STO_CUDA_ENTRY STV_DEFAULT"
_ZN7cutlass13device_kernelIN5flash19enable_sm80_to_sm89INS1_16FlashAttnFwdSm80INS1_25CollectiveMainloopFwdSm80ILi8ELi2ELb0EN4cute5tupleIJNS5_1CILi128EEENS7_ILi64EEENS7_ILi192EEEEEELi192ENS_10bfloat16_tEfNS_4arch4Sm80ELb1ELb0ELb1ELb1ELb1ELb0ELb1ELb0EEENS1_21CollectiveEpilogueFwdINS6_IJS8_SA_S9_EEENS6_IJNS7_ILi1EEESI_SI_EEESC_SE_Li256ELb1ELb1ELb0ELb0EEENS1_19SingleTileSchedulerILb1ELb0ELb1ELi128EEEEEEEEEvNT_6ParamsE:
[----:B------:R-:W-:Y:S01]  /*0000*/  LDC R1, c[0x0][0x37c] ;  /* 0x0000df00ff017b82 */ /* 0x000fe20000000800 */
[----:B------:R-:W-:Y:S05]  /*0010*/  EXIT ;  /* 0x000000000000794d */ /* 0x000fea0003800000 */
.L_x_16:
        /* <DEDUP_REMOVED lines=14> */
.L_x_52:


//--------------------- .text._ZN7cutlass13device_kernelIN5flash19enable_sm80_to_sm89INS1_16FlashAttnFwdSm80INS1_25CollectiveMainloopFwdSm80ILi8ELi2ELb0EN4cute5tupleIJNS5_1CILi128EEENS7_ILi64EEENS7_ILi192EEEEEELi192ENS_10bfloat16_tEfNS_4arch4Sm80ELb1ELb0ELb1ELb1ELb1ELb1ELb1ELb0EEENS1_21CollectiveEpilogueFwdINS6_IJS8_SA_S9_EEENS6_IJNS7_ILi1EEESI_SI_EEESC_SE_Li256ELb1ELb1ELb0ELb0EEENS1_19SingleTileSchedulerILb1ELb0ELb1ELi128EEEEEEEEEvNT_6ParamsE --------------------------
	.section	.text._ZN7cutlass13device_kernelIN5flash19enable_sm80_to_sm89INS1_16FlashAttnFwdSm80INS1_25CollectiveMainloopFwdSm80ILi8ELi2ELb0EN4cute5tupleIJNS5_1CILi128EEENS7_ILi64EEENS7_ILi192EEEEEELi192ENS_10bfloat16_tEfNS_4arch4Sm80ELb1ELb0ELb1ELb1ELb1ELb1ELb1ELb0EEENS1_21CollectiveEpilogueFwdINS6_IJS8_SA_S9_EEENS6_IJNS7_ILi1EEESI_SI_EEESC_SE_Li256ELb1ELb1ELb0ELb0EEENS1_19SingleTileSchedulerILb1ELb0ELb1ELi128EEEEEEEEEvNT_6ParamsE,"ax",@progbits
	.align	128
.text._ZN7cutlass13device_kernelIN5flash19enable_sm80_to_sm89INS1_16FlashAttnFwdSm80INS1_25CollectiveMainloopFwdSm80ILi8ELi2ELb0EN4cute5tupleIJNS5_1CILi128EEENS7_ILi64EEENS7_ILi192EEEEEELi192ENS_10bfloat16_tEfNS_4arch4Sm80ELb1ELb0ELb1ELb1ELb1ELb1ELb1ELb0EEENS1_21CollectiveEpilogueFwdINS6_IJS8_SA_S9_EEENS6_IJNS7_ILi1EEESI_SI_EEESC_SE_Li256ELb1ELb1ELb0ELb0EEENS1_19SingleTileSchedulerILb1ELb0ELb1ELi128EEEEEEEEEvNT_6ParamsE:
        .type           _ZN7cutlass13device_kernelIN5flash19enable_sm80_to_sm89INS1_16FlashAttnFwdSm80INS1_25CollectiveMainloopFwdSm80ILi8ELi2ELb0EN4cute5tupleIJNS5_1CILi128EEENS7_ILi64EEENS7_ILi192EEEEEELi192ENS_10bfloat16_tEfNS_4arch4Sm80ELb1ELb0ELb1ELb1ELb1ELb1ELb1ELb0EEENS1_21CollectiveEpilogueFwdINS6_IJS8_SA_S9_EEENS6_IJNS7_ILi1EEESI_SI_EEESC_SE_Li256ELb1ELb1ELb0ELb0EEENS1_19SingleTileSchedulerILb1ELb0ELb1ELi128EEEEEEEEEvNT_6ParamsE,@function
        .size           _ZN7cutlass13device_kernelIN5flash19enable_sm80_to_sm89INS1_16FlashAttnFwdSm80INS1_25CollectiveMainloopFwdSm80ILi8ELi2ELb0EN4cute5tupleIJNS5_1CILi128EEENS7_ILi64EEENS7_ILi192EEEEEELi192ENS_10bfloat16_tEfNS_4arch4Sm80ELb1ELb0ELb1ELb1ELb1ELb1ELb1ELb0EEENS1_21CollectiveEpilogueFwdINS6_IJS8_SA_S9_EEENS6_IJNS7_ILi1EEESI_SI_EEESC_SE_Li256ELb1ELb1ELb0ELb0EEENS1_19SingleTileSchedulerILb1ELb0ELb1ELi128EEEEEEEEEvNT_6ParamsE,(.L_x_53 - _ZN7cutlass13device_kernelIN5flash19enable_sm80_to_sm89INS1_16FlashAttnFwdSm80INS1_25CollectiveMainloopFwdSm80ILi8ELi2ELb0EN4cute5tupleIJNS5_1CILi128EEENS7_ILi64EEENS7_ILi192EEEEEELi192ENS_10bfloat16_tEfNS_4arch4Sm80ELb1ELb0ELb1ELb1ELb1ELb1ELb1ELb0EEENS1_21CollectiveEpilogueFwdINS6_IJS8_SA_S9_EEENS6_IJNS7_ILi1EEESI_SI_EEESC_SE_Li256ELb1ELb1ELb0ELb0EEENS1_19SingleTileSchedulerILb1ELb0ELb1ELi128EEEEEEEEEvNT_6ParamsE)
        .other          _ZN7cutlass13device_kernelIN5flash19enable_sm80_to_sm89INS1_16FlashAttnFwdSm80INS1_25CollectiveMainloopFwdSm80ILi8ELi2ELb0EN4cute5tupleIJNS5_1CILi128EEENS7_ILi64EEENS7_ILi192EEEEEELi192ENS_10bfloat16_tEfNS_4arch4Sm80ELb1ELb0ELb1ELb1ELb1ELb1ELb1ELb0EEENS1_21CollectiveEpilogueFwdINS6_IJS8_SA_S9_EEENS6_IJNS7_ILi1EEESI_SI_EEESC_SE_Li256ELb1ELb1ELb0ELb0EEENS1_19SingleTileSchedulerILb1ELb0ELb1ELi128EEEEEEEEEvNT_6ParamsE,@"STO_CUDA_ENTRY STV_DEFAULT"
_ZN7cutlass13device_kernelIN5flash19enable_sm80_to_sm89INS1_16FlashAttnFwdSm80INS1_25CollectiveMainloopFwdSm80ILi8ELi2ELb0EN4cute5tupleIJNS5_1CILi128EEENS7_ILi64EEENS7_ILi192EEEEEELi192ENS_10bfloat16_tEfNS_4arch4Sm80ELb1ELb0ELb1ELb1ELb1ELb1ELb1ELb0EEENS1_21CollectiveEpilogueFwdINS6_IJS8_SA_S9_EEENS6_IJNS7_ILi1EEESI_SI_EEESC_SE_Li256ELb1ELb1ELb0ELb0EEENS1_19SingleTileSchedulerILb1ELb0ELb1ELi128EEEEEEEEEvNT_6ParamsE:
[----:B------:R-:W-:Y:S01]  /*0000*/  LDC R1, c[0x0][0x37c] ;  /* 0x0000df00ff017b82 */ /* 0x000fe20000000800 */
[----:B------:R-:W-:Y:S05]  /*0010*/  EXIT ;  /* 0x000000000000794d */ /* 0x000fea0003800000 */
.L_x_17:
        /* <DEDUP_REMOVED lines=14> */
.L_x_53:


//--------------------- .text._ZN7cutlass13device_kernelIN5flash19enable_sm80_to_sm89INS1_16FlashAttnFwdSm80INS1_25CollectiveMainloopFwdSm80ILi8ELi1ELb0EN4cute5tupleIJNS5_1CILi128EEENS7_ILi64EEENS7_ILi192EEEEEELi192ENS_10bfloat16_tEfNS_4arch4Sm80ELb0ELb0ELb0ELb0ELb1ELb0ELb1ELb0EEENS1_21CollectiveEpilogueFwdINS6_IJS8_SA_S9_EEENS6_IJNS7_ILi1EEESI_SI_EEESC_SE_Li256ELb0ELb1ELb0ELb0EEENS1_19SingleTileSchedulerILb0ELb0ELb1ELi128EEEEEEEEEvNT_6ParamsE --------------------------
	.section	.text._ZN7cutlass13device_kernelIN5flash19enable_sm80_to_sm89INS1_16FlashAttnFwdSm80INS1_25CollectiveMainloopFwdSm80ILi8ELi1ELb0EN4cute5tupleIJNS5_1CILi128EEENS7_ILi64EEENS7_ILi192EEEEEELi192ENS_10bfloat16_tEfNS_4arch4Sm80ELb0ELb0ELb0ELb0ELb1ELb0ELb1ELb0EEENS1_21CollectiveEpilogueFwdINS6_IJS8_SA_S9_EEENS6_IJNS7_ILi1EEESI_SI_EEESC_SE_Li256ELb0ELb1ELb0ELb0EEENS1_19SingleTileSchedulerILb0ELb0ELb1ELi128EEEEEEEEEvNT_6ParamsE,"ax",@progbits
	.align	128
.text._ZN7cutlass13device_kernelIN5flash19enable_sm80_to_sm89INS1_16FlashAttnFwdSm80INS1_25CollectiveMainloopFwdSm80ILi8ELi1ELb0EN4cute5tupleIJNS5_1CILi128EEENS7_ILi64EEENS7_ILi192EEEEEELi192ENS_10bfloat16_tEfNS_4arch4Sm80ELb0ELb0ELb0ELb0ELb1ELb0ELb1ELb0EEENS1_21CollectiveEpilogueFwdINS6_IJS8_SA_S9_EEENS6_IJNS7_ILi1EEESI_SI_EEESC_SE_Li256ELb0ELb1ELb0ELb0EEENS1_19SingleTileSchedulerILb0ELb0ELb1ELi128EEEEEEEEEvNT_6ParamsE:
        .type           _ZN7cutlass13device_kernelIN5flash19enable_sm80_to_sm89INS1_16FlashAttnFwdSm80INS1_25CollectiveMainloopFwdSm80ILi8ELi1ELb0EN4cute5tupleIJNS5_1CILi128EEENS7_ILi64EEENS7_ILi192EEEEEELi192ENS_10bfloat16_tEfNS_4arch4Sm80ELb0ELb0ELb0ELb0ELb1ELb0ELb1ELb0EEENS1_21CollectiveEpilogueFwdINS6_IJS8_SA_S9_EEENS6_IJNS7_ILi1EEESI_SI_EEESC_SE_Li256ELb0ELb1ELb0ELb0EEENS1_19SingleTileSchedulerILb0ELb0ELb1ELi128EEEEEEEEEvNT_6ParamsE,@function
        .size           _ZN7cutlass13device_kernelIN5flash19enable_sm80_to_sm89INS1_16FlashAttnFwdSm80INS1_25CollectiveMainloopFwdSm80ILi8ELi1ELb0EN4cute5tupleIJNS5_1CILi128EEENS7_ILi64EEENS7_ILi192EEEEEELi192ENS_10bfloat16_tEfNS_4arch4Sm80ELb0ELb0ELb0ELb0ELb1ELb0ELb1ELb0EEENS1_21CollectiveEpilogueFwdINS6_IJS8_SA_S9_EEENS6_IJNS7_ILi1EEESI_SI_EEESC_SE_Li256ELb0ELb1ELb0ELb0EEENS1_19SingleTileSchedulerILb0ELb0ELb1ELi128EEEEEEEEEvNT_6ParamsE,(.L_x_54 - _ZN7cutlass13device_kernelIN5flash19enable_sm80_to_sm89INS1_16FlashAttnFwdSm80INS1_25CollectiveMainloopFwdSm80ILi8ELi1ELb0EN4cute5tupleIJNS5_1CILi128EEENS7_ILi64EEENS7_ILi192EEEEEELi192ENS_10bfloat16_tEfNS_4arch4Sm80ELb0ELb0ELb0ELb0ELb1ELb0ELb1ELb0EEENS1_21CollectiveEpilogueFwdINS6_IJS8_SA_S9_EEENS6_IJNS7_ILi1EEESI_SI_EEESC_SE_Li256ELb0ELb1ELb0ELb0EEENS1_19SingleTileSchedulerILb0ELb0ELb1ELi128EEEEEEEEEvNT_6ParamsE)
        .other          _ZN7cutlass13device_kernelIN5flash19enable_sm80_to_sm89INS1_16FlashAttnFwdSm80INS1_25CollectiveMainloopFwdSm80ILi8ELi1ELb0EN4cute5tupleIJNS5_1CILi128EEENS7_ILi64EEENS7_ILi192EEEEEELi192ENS_10bfloat16_tEfNS_4arch4Sm80ELb0ELb0ELb0ELb0ELb1ELb0ELb1ELb0EEENS1_21CollectiveEpilogueFwdINS6_IJS8_SA_S9_EEENS6_IJNS7_ILi1EEESI_SI_EEESC_SE_Li256ELb0ELb1ELb0ELb0EEENS1_19SingleTileSchedulerILb0ELb0ELb1ELi128EEEEEEEEEvNT_6ParamsE,@"STO_CUDA_ENTRY STV_DEFAULT"
_ZN7cutlass13device_kernelIN5flash19enable_sm80_to_sm89INS1_16FlashAttnFwdSm80INS1_25CollectiveMainloopFwdSm80ILi8ELi1ELb0EN4cute5tupleIJNS5_1CILi128EEENS7_ILi64EEENS7_ILi192EEEEEELi192ENS_10bfloat16_tEfNS_4arch4Sm80ELb0ELb0ELb0ELb0ELb1ELb0ELb1ELb0EEENS1_21CollectiveEpilogueFwdINS6_IJS8_SA_S9_EEENS6_IJNS7_ILi1EEESI_SI_EEESC_SE_Li256ELb0ELb1ELb0ELb0EEENS1_19SingleTileSchedulerILb0ELb0ELb1ELi128EEEEEEEEEvNT_6ParamsE:
[----:B------:R-:W-:Y:S01]  /*0000*/  LDC R1, c[0x0][0x37c] ;  /* 0x0000df00ff017b82 */ /* 0x000fe20000000800 */
[----:B------:R-:W-:Y:S05]  /*0010*/  EXIT ;  /* 0x000000000000794d */ /* 0x000fea0003800000 */
.L_x_18:
        /* <DEDUP_REMOVED lines=14> */
.L_x_54:


//--------------------- .text._ZN7cutlass13device_kernelIN5flash19enable_sm80_to_sm89INS1_16FlashAttnFwdSm80INS1_25CollectiveMainloopFwdSm80ILi8ELi1ELb0EN4cute5tupleIJNS5_1CILi128EEENS7_ILi64EEENS7_ILi192EEEEEELi192ENS_10bfloat16_tEfNS_4arch4Sm80ELb0ELb0ELb0ELb1ELb1ELb0ELb1ELb0EEENS1_21CollectiveEpilogueFwdINS6_IJS8_SA_S9_EEENS6_IJNS7_ILi1EEESI_SI_EEESC_SE_Li256ELb1ELb1ELb0ELb0EEENS1_19SingleTileSchedulerILb1ELb0ELb1ELi128EEEEEEEEEvNT_6ParamsE --------------------------
	.section	.text._ZN7cutlass13device_kernelIN5flash19enable_sm80_to_sm89INS1_16FlashAttnFwdSm80INS1_25CollectiveMainloopFwdSm80ILi8ELi1ELb0EN4cute5tupleIJNS5_1CILi128EEENS7_ILi64EEENS7_ILi192EEEEEELi192ENS_10bfloat16_tEfNS_4arch4Sm80ELb0ELb0ELb0ELb1ELb1ELb0ELb1ELb0EEENS1_21CollectiveEpilogueFwdINS6_IJS8_SA_S9_EEENS6_IJNS7_ILi1EEESI_SI_EEESC_SE_Li256ELb1ELb1ELb0ELb0EEENS1_19SingleTileSchedulerILb1ELb0ELb1ELi128EEEEEEEEEvNT_6ParamsE,"ax",@progbits
	.align	128
.text._ZN7cutlass13device_kernelIN5flash19enable_sm80_to_sm89INS1_16FlashAttnFwdSm80INS1_25CollectiveMainloopFwdSm80ILi8ELi1ELb0EN4cute5tupleIJNS5_1CILi128EEENS7_ILi64EEENS7_ILi192EEEEEELi192ENS_10bfloat16_tEfNS_4arch4Sm80ELb0ELb0ELb0ELb1ELb1ELb0ELb1ELb0EEENS1_21CollectiveEpilogueFwdINS6_IJS8_SA_S9_EEENS6_IJNS7_ILi1EEESI_SI_EEESC_SE_Li256ELb1ELb1ELb0ELb0EEENS1_19SingleTileSchedulerILb1ELb0ELb1ELi128EEEEEEEEEvNT_6ParamsE:
        .type           _ZN7cutlass13device_kernelIN5flash19enable_sm80_to_sm89INS1_16FlashAttnFwdSm80INS1_25CollectiveMainloopFwdSm80ILi8ELi1ELb0EN4cute5tupleIJNS5_1CILi128EEENS7_ILi64EEENS7_ILi192EEEEEELi192ENS_10bfloat16_tEfNS_4arch4Sm80ELb0ELb0ELb0ELb1ELb1ELb0ELb1ELb0EEENS1_21CollectiveEpilogueFwdINS6_IJS8_SA_S9_EEENS6_IJNS7_ILi1EEESI_SI_EEESC_SE_Li256ELb1ELb1ELb0ELb0EEENS1_19SingleTileSchedulerILb1ELb0ELb1ELi128EEEEEEEEEvNT_6ParamsE,@function
        .size           _ZN7cutlass13device_kernelIN5flash19enable_sm80_to_sm89INS1_16FlashAttnFwdSm80INS1_25CollectiveMainloopFwdSm80ILi8ELi1ELb0EN4cute5tupleIJNS5_1CILi128EEENS7_ILi64EEENS7_ILi192EEEEEELi192ENS_10bfloat16_tEfNS_4arch4Sm80ELb0ELb0ELb0ELb1ELb1ELb0ELb1ELb0EEENS1_21CollectiveEpilogueFwdINS6_IJS8_SA_S9_EEENS6_IJNS7_ILi1EEESI_SI_EEESC_SE_Li256ELb1ELb1ELb0ELb0EEENS1_19SingleTileSchedulerILb1ELb0ELb1ELi128EEEEEEEEEvNT_6ParamsE,(.L_x_55 - _ZN7cutlass13device_kernelIN5flash19enable_sm80_to_sm89INS1_16FlashAttnFwdSm80INS1_25CollectiveMainloopFwdSm80ILi8ELi1ELb0EN4cute5tupleIJNS5_1CILi128EEENS7_ILi64EEENS7_ILi192EEEEEELi192ENS_10bfloat16_tEfNS_4arch4Sm80ELb0ELb0ELb0ELb1ELb1ELb0ELb1ELb0EEENS1_21CollectiveEpilogueFwdINS6_IJS8_SA_S9_EEENS6_IJNS7_ILi1EEESI_SI_EEESC_SE_Li256ELb1ELb1ELb0ELb0EEENS1_19SingleTileSchedulerILb1ELb0ELb1ELi128EEEEEEEEEvNT_6ParamsE)
        .other          _ZN7cutlass13device_kernelIN5flash19enable_sm80_to_sm89INS1_16FlashAttnFwdSm80INS1_25CollectiveMainloopFwdSm80ILi8ELi1ELb0EN4cute5tupleIJNS5_1CILi128EEENS7_ILi64EEENS7_ILi192EEEEEELi192ENS_10bfloat16_tEfNS_4arch4Sm80ELb0ELb0ELb0ELb1ELb1ELb0ELb1ELb0EEENS1_21CollectiveEpilogueFwdINS6_IJS8_SA_S9_EEENS6_IJNS7_ILi1EEESI_SI_EEESC_SE_Li256ELb1ELb1ELb0ELb0EEENS1_19SingleTileSchedulerILb1ELb0ELb1ELi128EEEEEEEEEvNT_6ParamsE,@"STO_CUDA_ENTRY STV_DEFAULT"
_ZN7cutlass13device_kernelIN5flash19enable_sm80_to_sm89INS1_16FlashAttnFwdSm80INS1_25CollectiveMainloopFwdSm80ILi8ELi1ELb0EN4cute5tupleIJNS5_1CILi128EEENS7_ILi64EEENS7_ILi192EEEEEELi192ENS_10bfloat16_tEfNS_4arch4Sm80ELb0ELb0ELb0ELb1ELb1ELb0ELb1ELb0EEENS1_21CollectiveEpilogueFwdINS6_IJS8_SA_S9_EEENS6_IJNS7_ILi1EEESI_SI_EEESC_SE_Li256ELb1ELb1ELb0ELb0EEENS1_19SingleTileSchedulerILb1ELb0ELb1ELi128EEEEEEEEEvNT_6ParamsE:
[----:B------:R-:W-:Y:S01]  /*0000*/  LDC R1, c[0x0][0x37c] ;  /* 0x0000df00ff017b82 */ /* 0x000fe20000000800 */
[----:B------:R-:W-:Y:S05]  /*0010*/  EXIT ;  /* 0x000000000000794d */ /* 0x000fea0003800000 */
.L_x_19:
        /* <DEDUP_REMOVED lines=14> */
.L_x_55:


//--------------------- .text._ZN7cutlass13device_kernelIN5flash19enable_sm80_to_sm89INS1_16FlashAttnFwdSm80INS1_25CollectiveMainloopFwdSm80ILi8ELi1ELb0EN4cute5tupleIJNS5_1CILi128EEENS7_ILi64EEENS7_ILi192EEEEEELi192ENS_10bfloat16_tEfNS_4arch4Sm80ELb0ELb0ELb0ELb1ELb1ELb1ELb1ELb0EEENS1_21CollectiveEpilogueFwdINS6_IJS8_SA_S9_EEENS6_IJNS7_ILi1EEESI_SI_EEESC_SE_Li256ELb1ELb1ELb0ELb0EEENS1_19SingleTileSchedulerILb1ELb0ELb1ELi128EEEEEEEEEvNT_6ParamsE --------------------------
	.section	.text._ZN7cutlass13device_kernelIN5flash19enable_sm80_to_sm89INS1_16FlashAttnFwdSm80INS1_25CollectiveMainloopFwdSm80ILi8ELi1ELb0EN4cute5tupleIJNS5_1CILi128EEENS7_ILi64EEENS7_ILi192EEEEEELi192ENS_10bfloat16_tEfNS_4arch4Sm80ELb0ELb0ELb0ELb1ELb1ELb1ELb1ELb0EEENS1_21CollectiveEpilogueFwdINS6_IJS8_SA_S9_EEENS6_IJNS7_ILi1EEESI_SI_EEESC_SE_Li256ELb1ELb1ELb0ELb0EEENS1_19SingleTileSchedulerILb1ELb0ELb1ELi128EEEEEEEEEvNT_6ParamsE,"ax",@progbits
	.align	128
.text._ZN7cutlass13device_kernelIN5flash19enable_sm80_to_sm89INS1_16FlashAttnFwdSm80INS1_25CollectiveMainloopFwdSm80ILi8ELi1ELb0EN4cute5tupleIJNS5_1CILi128EEENS7_ILi64EEENS7_ILi192EEEEEELi192ENS_10bfloat16_tEfNS_4arch4Sm80ELb0ELb0ELb0ELb1ELb1ELb1ELb1ELb0EEENS1_21CollectiveEpilogueFwdINS6_IJS8_SA_S9_EEENS6_IJNS7_ILi1EEESI_SI_EEESC_SE_Li256ELb1ELb1ELb0ELb0EEENS1_19SingleTileSchedulerILb1ELb0ELb1ELi128EEEEEEEEEvNT_6ParamsE:
        .type           _ZN7cutlass13device_kernelIN5flash19enable_sm80_to_sm89INS1_16FlashAttnFwdSm80INS1_25CollectiveMainloopFwdSm80ILi8ELi1ELb0EN4cute5tupleIJNS5_1CILi128EEENS7_ILi64EEENS7_ILi192EEEEEELi192ENS_10bfloat16_tEfNS_4arch4Sm80ELb0ELb0ELb0ELb1ELb1ELb1ELb1ELb0EEENS1_21CollectiveEpilogueFwdINS6_IJS8_SA_S9_EEENS6_IJNS7_ILi1EEESI_SI_EEESC_SE_Li256ELb1ELb1ELb0ELb0EEENS1_19SingleTileSchedulerILb1ELb0ELb1ELi128EEEEEEEEEvNT_6ParamsE,@function
        .size           _ZN7cutlass13device_kernelIN5flash19enable_sm80_to_sm89INS1_16FlashAttnFwdSm80INS1_25CollectiveMainloopFwdSm80ILi8ELi1ELb0EN4cute5tupleIJNS5_1CILi128EEENS7_ILi64EEENS7_ILi192EEEEEELi192ENS_10bfloat16_tEfNS_4arch4Sm80ELb0ELb0ELb0ELb1ELb1ELb1ELb1ELb0EEENS1_21CollectiveEpilogueFwdINS6_IJS8_SA_S9_EEENS6_IJNS7_ILi1EEESI_SI_EEESC_SE_Li256ELb1ELb1ELb0ELb0EEENS1_19SingleTileSchedulerILb1ELb0ELb1ELi128EEEEEEEEEvNT_6ParamsE,(.L_x_56 - _ZN7cutlass13device_kernelIN5flash19enable_sm80_to_sm89INS1_16FlashAttnFwdSm80INS1_25CollectiveMainloopFwdSm80ILi8ELi1ELb0EN4cute5tupleIJNS5_1CILi128EEENS7_ILi64EEENS7_ILi192EEEEEELi192ENS_10bfloat16_tEfNS_4arch4Sm80ELb0ELb0ELb0ELb1ELb1ELb1ELb1ELb0EEENS1_21CollectiveEpilogueFwdINS6_IJS8_SA_S9_EEENS6_IJNS7_ILi1EEESI_SI_EEESC_SE_Li256ELb1ELb1ELb0ELb0EEENS1_19SingleTileSchedulerILb1ELb0ELb1ELi128EEEEEEEEEvNT_6ParamsE)
        .other          _ZN7cutlass13device_kernelIN5flash19enable_sm80_to_sm89INS1_16FlashAttnFwdSm80INS1_25CollectiveMainloopFwdSm80ILi8ELi1ELb0EN4cute5tupleIJNS5_1CILi128EEENS7_ILi64EEENS7_ILi192EEEEEELi192ENS_10bfloat16_tEfNS_4arch4Sm80ELb0ELb0ELb0ELb1ELb1ELb1ELb1ELb0EEENS1_21CollectiveEpilogueFwdINS6_IJS8_SA_S9_EEENS6_IJNS7_ILi1EEESI_SI_EEESC_SE_Li256ELb1ELb1ELb0ELb0EEENS1_19SingleTileSchedulerILb1ELb0ELb1ELi128EEEEEEEEEvNT_6ParamsE,@"STO_CUDA_ENTRY STV_DEFAULT"
_ZN7cutlass13device_kernelIN5flash19enable_sm80_to_sm89INS1_16FlashAttnFwdSm80INS1_25CollectiveMainloopFwdSm80ILi8ELi1ELb0EN4cute5tupleIJNS5_1CILi128EEENS7_ILi64EEENS7_ILi192EEEEEELi192ENS_10bfloat16_tEfNS_4arch4Sm80ELb0ELb0ELb0ELb1ELb1ELb1ELb1ELb0EEENS1_21CollectiveEpilogueFwdINS6_IJS8_SA_S9_EEENS6_IJNS7_ILi1EEESI_SI_EEESC_SE_Li256ELb1ELb1ELb0ELb0EEENS1_19SingleTileSchedulerILb1ELb0ELb1ELi128EEEEEEEEEvNT_6ParamsE:
[----:B------:R-:W-:Y:S01]  /*0000*/  LDC R1, c[0x0][0x37c] ;  /* 0x0000df00ff017b82 */ /* 0x000fe20000000800 */
[----:B------:R-:W-:Y:S05]  /*0010*/  EXIT ;  /* 0x000000000000794d */ /* 0x000fea0003800000 */
.L_x_20:
        /* <DEDUP_REMOVED lines=14> */
.L_x_56:


//--------------------- .text._ZN7cutlass13device_kernelIN5flash19enable_sm80_to_sm89INS1_16FlashAttnFwdSm80INS1_25CollectiveMainloopFwdSm80ILi8ELi1ELb0EN4cute5tupleIJNS5_1CILi128EEENS7_ILi64EEENS7_ILi192EEEEEELi192ENS_10bfloat16_tEfNS_4arch4Sm80ELb0ELb1ELb0ELb0ELb1ELb0ELb1ELb0EEENS1_21CollectiveEpilogueFwdINS6_IJS8_SA_S9_EEENS6_IJNS7_ILi1EEESI_SI_EEESC_SE_Li256ELb0ELb1ELb0ELb0EEENS1_19SingleTileSchedulerILb0ELb0ELb1ELi128EEEEEEEEEvNT_6ParamsE --------------------------
	.section	.text._ZN7cutlass13device_kernelIN5flash19enable_sm80_to_sm89INS1_16FlashAttnFwdSm80INS1_25CollectiveMainloopFwdSm80ILi8ELi1ELb0EN4cute5tupleIJNS5_1CILi128EEENS7_ILi64EEENS7_ILi192EEEEEELi192ENS_10bfloat16_tEfNS_4arch4Sm80ELb0ELb1ELb0ELb0ELb1ELb0ELb1ELb0EEENS1_21CollectiveEpilogueFwdINS6_IJS8_SA_S9_EEENS6_IJNS7_ILi1EEESI_SI_EEESC_SE_Li256ELb0ELb1ELb0ELb0EEENS1_19SingleTileSchedulerILb0ELb0ELb1ELi128EEEEEEEEEvNT_6ParamsE,"ax",@progbits
	.align	128
.text._ZN7cutlass13device_kernelIN5flash19enable_sm80_to_sm89INS1_16FlashAttnFwdSm80INS1_25CollectiveMainloopFwdSm80ILi8ELi1ELb0EN4cute5tupleIJNS5_1CILi128EEENS7_ILi64EEENS7_ILi192EEEEEELi192ENS_10bfloat16_tEfNS_4arch4Sm80ELb0ELb1ELb0ELb0ELb1ELb0ELb1ELb0EEENS1_21CollectiveEpilogueFwdINS6_IJS8_SA_S9_EEENS6_IJNS7_ILi1EEESI_SI_EEESC_SE_Li256ELb0ELb1ELb0ELb0EEENS1_19SingleTileSchedulerILb0ELb0ELb1ELi128EEEEEEEEEvNT_6ParamsE:
        .type           _ZN7cutlass13device_kernelIN5flash19enable_sm80_to_sm89INS1_16FlashAttnFwdSm80INS1_25CollectiveMainloopFwdSm80ILi8ELi1ELb0EN4cute5tupleIJNS5_1CILi128EEENS7_ILi64EEENS7_ILi192EEEEEELi192ENS_10bfloat16_tEfNS_4arch4Sm80ELb0ELb1ELb0ELb0ELb1ELb0ELb1ELb0EEENS1_21CollectiveEpilogueFwdINS6_IJS8_SA_S9_EEENS6_IJNS7_ILi1EEESI_SI_EEESC_SE_Li256ELb0ELb1ELb0ELb0EEENS1_19SingleTileSchedulerILb0ELb0ELb1ELi128EEEEEEEEEvNT_6ParamsE,@function
        .size           _ZN7cutlass13device_kernelIN5flash19enable_sm80_to_sm89INS1_16FlashAttnFwdSm80INS1_25CollectiveMainloopFwdSm80ILi8ELi1ELb0EN4cute5tupleIJNS5_1CILi128EEENS7_ILi64EEENS7_ILi192EEEEEELi192ENS_10bfloat16_tEfNS_4arch4Sm80ELb0ELb1ELb0ELb0ELb1ELb0ELb1ELb0EEENS1_21CollectiveEpilogueFwdINS6_IJS8_SA_S9_EEENS6_IJNS7_ILi1EEESI_SI_EEESC_SE_Li256ELb0ELb1ELb0ELb0EEENS1_19SingleTileSchedulerILb0ELb0ELb1ELi128EEEEEEEEEvNT_6ParamsE,(.L_x_57 - _ZN7cutlass13device_kernelIN5flash19enable_sm80_to_sm89INS1_16FlashAttnFwdSm80INS1_25CollectiveMainloopFwdSm80ILi8ELi1ELb0EN4cute5tupleIJNS5_1CILi128EEENS7_ILi64EEENS7_ILi192EEEEEELi192ENS_10bfloat16_tEfNS_4arch4Sm80ELb0ELb1ELb0ELb0ELb1ELb0ELb1ELb0EEENS1_21CollectiveEpilogueFwdINS6_IJS8_SA_S9_EEENS6_IJNS7_ILi1EEESI_SI_EEESC_SE_Li256ELb0ELb1ELb0ELb0EEENS1_19SingleTileSchedulerILb0ELb0ELb1ELi128EEEEEEEEEvNT_6ParamsE)
        .other          _ZN7cutlass13device_kernelIN5flash19enable_sm80_to_sm89INS1_16FlashAttnFwdSm80INS1_25CollectiveMainloopFwdSm80ILi8ELi1ELb0EN4cute5tupleIJNS5_1CILi128EEENS7_ILi64EEENS7_ILi192EEEEEELi192ENS_10bfloat16_tEfNS_4arch4Sm80ELb0ELb1ELb0ELb0ELb1ELb0ELb1ELb0EEENS1_21CollectiveEpilogueFwdINS6_IJS8_SA_S9_EEENS6_IJNS7_ILi1EEESI_SI_EEESC_SE_Li256ELb0ELb1ELb0ELb0EEENS1_19SingleTileSchedulerILb0ELb0ELb1ELi128EEEEEEEEEvNT_6ParamsE,@"STO_CUDA_ENTRY STV_DEFAULT"
_ZN7cutlass13device_kernelIN5flash19enable_sm80_to_sm89INS1_16FlashAttnFwdSm80INS1_25CollectiveMainloopFwdSm80ILi8ELi1ELb0EN4cute5tupleIJNS5_1CILi128EEENS7_ILi64EEENS7_ILi192EEEEEELi192ENS_10bfloat16_tEfNS_4arch4Sm80ELb0ELb1ELb0ELb0ELb1ELb0ELb1ELb0EEENS1_21CollectiveEpilogueFwdINS6_IJS8_SA_S9_EEENS6_IJNS7_ILi1EEESI_SI_EEESC_SE_Li256ELb0ELb1ELb0ELb0EEENS1_19SingleTileSchedulerILb0ELb0ELb1ELi128EEEEEEEEEvNT_6ParamsE:
[----:B------:R-:W-:Y:S01]  /*0000*/  LDC R1, c[0x0][0x37c] ;  /* 0x0000df00ff017b82 */ /* 0x000fe20000000800 */
[----:B------:R-:W-:Y:S05]  /*0010*/  EXIT ;  /* 0x000000000000794d */ /* 0x000fea0003800000 */
.L_x_21:
        /* <DEDUP_REMOVED lines=14> */
.L_x_57:


//--------------------- .text._ZN7cutlass13device_kernelIN5flash19enable_sm80_to_sm89INS1_16FlashAttnFwdSm80INS1_25CollectiveMainloopFwdSm80ILi8ELi1ELb0EN4cute5tupleIJNS5_1CILi128EEENS7_ILi64EEENS7_ILi192EEEEEELi192ENS_10bfloat16_tEfNS_4arch4Sm80ELb0ELb1ELb0ELb1ELb1ELb0ELb1ELb0EEENS1_21CollectiveEpilogueFwdINS6_IJS8_SA_S9_EEENS6_IJNS7_ILi1EEESI_SI_EEESC_SE_Li256ELb1ELb1ELb0ELb0EEENS1_19SingleTileSchedulerILb1ELb0ELb1ELi128EEEEEEEEEvNT_6ParamsE --------------------------
	.section	.text._ZN7cutlass13device_kernelIN5flash19enable_sm80_to_sm89INS1_16FlashAttnFwdSm80INS1_25CollectiveMainloopFwdSm80ILi8ELi1ELb0EN4cute5tupleIJNS5_1CILi128EEENS7_ILi64EEENS7_ILi192EEEEEELi192ENS_10bfloat16_tEfNS_4arch4Sm80ELb0ELb1ELb0ELb1ELb1ELb0ELb1ELb0EEENS1_21CollectiveEpilogueFwdINS6_IJS8_SA_S9_EEENS6_IJNS7_ILi1EEESI_SI_EEESC_SE_Li256ELb1ELb1ELb0ELb0EEENS1_19SingleTileSchedulerILb1ELb0ELb1ELi128EEEEEEEEEvNT_6ParamsE,"ax",@progbits
	.align	128
.text._ZN7cutlass13device_kernelIN5flash19enable_sm80_to_sm89INS1_16FlashAttnFwdSm80INS1_25CollectiveMainloopFwdSm80ILi8ELi1ELb0EN4cute5tupleIJNS5_1CILi128EEENS7_ILi64EEENS7_ILi192EEEEEELi192ENS_10bfloat16_tEfNS_4arch4Sm80ELb0ELb1ELb0ELb1ELb1ELb0ELb1ELb0EEENS1_21CollectiveEpilogueFwdINS6_IJS8_SA_S9_EEENS6_IJNS7_ILi1EEESI_SI_EEESC_SE_Li256ELb1ELb1ELb0ELb0EEENS1_19SingleTileSchedulerILb1ELb0ELb1ELi128EEEEEEEEEvNT_6ParamsE:
        .type           _ZN7cutlass13device_kernelIN5flash19enable_sm80_to_sm89INS1_16FlashAttnFwdSm80INS1_25CollectiveMainloopFwdSm80ILi8ELi1ELb0EN4cute5tupleIJNS5_1CILi128EEENS7_ILi64EEENS7_ILi192EEEEEELi192ENS_10bfloat16_tEfNS_4arch4Sm80ELb0ELb1ELb0ELb1ELb1ELb0ELb1ELb0EEENS1_21CollectiveEpilogueFwdINS6_IJS8_SA_S9_EEENS6_IJNS7_ILi1EEESI_SI_EEESC_SE_Li256ELb1ELb1ELb0ELb0EEENS1_19SingleTileSchedulerILb1ELb0ELb1ELi128EEEEEEEEEvNT_6ParamsE,@function
        .size           _ZN7cutlass13device_kernelIN5flash19enable_sm80_to_sm89INS1_16FlashAttnFwdSm80INS1_25CollectiveMainloopFwdSm80ILi8ELi1ELb0EN4cute5tupleIJNS5_1CILi128EEENS7_ILi64EEENS7_ILi192EEEEEELi192ENS_10bfloat16_tEfNS_4arch4Sm80ELb0ELb1ELb0ELb1ELb1ELb0ELb1ELb0EEENS1_21CollectiveEpilogueFwdINS6_IJS8_SA_S9_EEENS6_IJNS7_ILi1EEESI_SI_EEESC_SE_Li256ELb1ELb1ELb0ELb0EEENS1_19SingleTileSchedulerILb1ELb0ELb1ELi128EEEEEEEEEvNT_6ParamsE,(.L_x_58 - _ZN7cutlass13device_kernelIN5flash19enable_sm80_to_sm89INS1_16FlashAttnFwdSm80INS1_25CollectiveMainloopFwdSm80ILi8ELi1ELb0EN4cute5tupleIJNS5_1CILi128EEENS7_ILi64EEENS7_ILi192EEEEEELi192ENS_10bfloat16_tEfNS_4arch4Sm80ELb0ELb1ELb0ELb1ELb1ELb0ELb1ELb0EEENS1_21CollectiveEpilogueFwdINS6_IJS8_SA_S9_EEENS6_IJNS7_ILi1EEESI_SI_EEESC_SE_Li256ELb1ELb1ELb0ELb0EEENS1_19SingleTileSchedulerILb1ELb0ELb1ELi128EEEEEEEEEvNT_6ParamsE)
        .other          _ZN7cutlass13device_kernelIN5flash19enable_sm80_to_sm89INS1_16FlashAttnFwdSm80INS1_25CollectiveMainloopFwdSm80ILi8ELi1ELb0EN4cute5tupleIJNS5_1CILi128EEENS7_ILi64EEENS7_ILi192EEEEEELi192ENS_10bfloat16_tEfNS_4arch4Sm80ELb0ELb1ELb0ELb1ELb1ELb0ELb1ELb0EEENS1_21CollectiveEpilogueFwdINS6_IJS8_SA_S9_EEENS6_IJNS7_ILi1EEESI_SI_EEESC_SE_Li256ELb1ELb1ELb0ELb0EEENS1_19SingleTileSchedulerILb1ELb0ELb1ELi128EEEEEEEEEvNT_6ParamsE,@"STO_CUDA_ENTRY STV_DEFAULT"
_ZN7cutlass13device_kernelIN5flash19enable_sm80_to_sm89INS1_16FlashAttnFwdSm80INS1_25CollectiveMainloopFwdSm80ILi8ELi1ELb0EN4cute5tupleIJNS5_1CILi128EEENS7_ILi64EEENS7_ILi192EEEEEELi192ENS_10bfloat16_tEfNS_4arch4Sm80ELb0ELb1ELb0ELb1ELb1ELb0ELb1ELb0EEENS1_21CollectiveEpilogueFwdINS6_IJS8_SA_S9_EEENS6_IJNS7_ILi1EEESI_SI_EEESC_SE_Li256ELb1ELb1ELb0ELb0EEENS1_19SingleTileSchedulerILb1ELb0ELb1ELi128EEEEEEEEEvNT_6ParamsE:
[----:B------:R-:W-:Y:S01]  /*0000*/  LDC R1, c[0x0][0x37c] ;  /* 0x0000df00ff017b82 */ /* 0x000fe20000000800 */
[----:B------:R-:W-:Y:S05]  /*0010*/  EXIT ;  /* 0x000000000000794d */ /* 0x000fea0003800000 */
.L_x_22:
        /* <DEDUP_REMOVED lines=14> */
.L_x_58:


//--------------------- .text._ZN7cutlass13device_kernelIN5flash19enable_sm80_to_sm89INS1_16FlashAttnFwdSm80INS1_25CollectiveMainloopFwdSm80ILi8ELi1ELb0EN4cute5tupleIJNS5_1CILi128EEENS7_ILi64EEENS7_ILi192EEEEEELi192ENS_10bfloat16_tEfNS_4arch4Sm80ELb0ELb1ELb0ELb1ELb1ELb1ELb1ELb0EEENS1_21CollectiveEpilogueFwdINS6_IJS8_SA_S9_EEENS6_IJNS7_ILi1EEESI_SI_EEESC_SE_Li256ELb1ELb1ELb0ELb0EEENS1_19SingleTileSchedulerILb1ELb0ELb1ELi128EEEEEEEEEvNT_6ParamsE --------------------------
	.section	.text._ZN7cutlass13device_kernelIN5flash19enable_sm80_to_sm89INS1_16FlashAttnFwdSm80INS1_25CollectiveMainloopFwdSm80ILi8ELi1ELb0EN4cute5tupleIJNS5_1CILi128EEENS7_ILi64EEENS7_ILi192EEEEEELi192ENS_10bfloat16_tEfNS_4arch4Sm80ELb0ELb1ELb0ELb1ELb1ELb1ELb1ELb0EEENS1_21CollectiveEpilogueFwdINS6_IJS8_SA_S9_EEENS6_IJNS7_ILi1EEESI_SI_EEESC_SE_Li256ELb1ELb1ELb0ELb0EEENS1_19SingleTileSchedulerILb1ELb0ELb1ELi128EEEEEEEEEvNT_6ParamsE,"ax",@progbits
	.align	128
.text._ZN7cutlass13device_kernelIN5flash19enable_sm80_to_sm89INS1_16FlashAttnFwdSm80INS1_25CollectiveMainloopFwdSm80ILi8ELi1ELb0EN4cute5tupleIJNS5_1CILi128EEENS7_ILi64EEENS7_ILi192EEEEEELi192ENS_10bfloat16_tEfNS_4arch4Sm80ELb0ELb1ELb0ELb1ELb1ELb1ELb1ELb0EEENS1_21CollectiveEpilogueFwdINS6_IJS8_SA_S9_EEENS6_IJNS7_ILi1EEESI_SI_EEESC_SE_Li256ELb1ELb1ELb0ELb0EEENS1_19SingleTileSchedulerILb1ELb0ELb1ELi128EEEEEEEEEvNT_6ParamsE:
        .type           _ZN7cutlass13device_kernelIN5flash19enable_sm80_to_sm89INS1_16FlashAttnFwdSm80INS1_25CollectiveMainloopFwdSm80ILi8ELi1ELb0EN4cute5tupleIJNS5_1CILi128EEENS7_ILi64EEENS7_ILi192EEEEEELi192ENS_10bfloat16_tEfNS_4arch4Sm80ELb0ELb1ELb0ELb1ELb1ELb1ELb1ELb0EEENS1_21CollectiveEpilogueFwdINS6_IJS8_SA_S9_EEENS6_IJNS7_ILi1EEESI_SI_EEESC_SE_Li256ELb1ELb1ELb0ELb0EEENS1_19SingleTileSchedulerILb1ELb0ELb1ELi128EEEEEEEEEvNT_6ParamsE,@function
        .size           _ZN7cutlass13device_kernelIN5flash19enable_sm80_to_sm89INS1_16FlashAttnFwdSm80INS1_25CollectiveMainloopFwdSm80ILi8ELi1ELb0EN4cute5tupleIJNS5_1CILi128EEENS7_ILi64EEENS7_ILi192EEEEEELi192ENS_10bfloat16_tEfNS_4arch4Sm80ELb0ELb1ELb0ELb1ELb1ELb1ELb1ELb0EEENS1_21CollectiveEpilogueFwdINS6_IJS8_SA_S9_EEENS6_IJNS7_ILi1EEESI_SI_EEESC_SE_Li256ELb1ELb1ELb0ELb0EEENS1_19SingleTileSchedulerILb1ELb0ELb1ELi128EEEEEEEEEvNT_6ParamsE,(.L_x_59 - _ZN7cutlass13device_kernelIN5flash19enable_sm80_to_sm89INS1_16FlashAttnFwdSm80INS1_25CollectiveMainloopFwdSm80ILi8ELi1ELb0EN4cute5tupleIJNS5_1CILi128EEENS7_ILi64EEENS7_ILi192EEEEEELi192ENS_10bfloat16_tEfNS_4arch4Sm80ELb0ELb1ELb0ELb1ELb1ELb1ELb1ELb0EEENS1_21CollectiveEpilogueFwdINS6_IJS8_SA_S9_EEENS6_IJNS7_ILi1EEESI_SI_EEESC_SE_Li256ELb1ELb1ELb0ELb0EEENS1_19SingleTileSchedulerILb1ELb0ELb1ELi128EEEEEEEEEvNT_6ParamsE)
        .other          _ZN7cutlass13device_kernelIN5flash19enable_sm80_to_sm89INS1_16FlashAttnFwdSm80INS1_25CollectiveMainloopFwdSm80ILi8ELi1ELb0EN4cute5tupleIJNS5_1CILi128EEENS7_ILi64EEENS7_ILi192EEEEEELi192ENS_10bfloat16_tEfNS_4arch4Sm80ELb0ELb1ELb0ELb1ELb1ELb1ELb1ELb0EEENS1_21CollectiveEpilogueFwdINS6_IJS8_SA_S9_EEENS6_IJNS7_ILi1EEESI_SI_EEESC_SE_Li256ELb1ELb1ELb0ELb0EEENS1_19SingleTileSchedulerILb1ELb0ELb1ELi128EEEEEEEEEvNT_6ParamsE,@"STO_CUDA_ENTRY STV_DEFAULT"
_ZN7cutlass13device_kernelIN5flash19enable_sm80_to_sm89INS1_16FlashAttnFwdSm80INS1_25CollectiveMainloopFwdSm80ILi8ELi1ELb0EN4cute5tupleIJNS5_1CILi128EEENS7_ILi64EEENS7_ILi192EEEEEELi192ENS_10bfloat16_tEfNS_4arch4Sm80ELb0ELb1ELb0ELb1ELb1ELb1ELb1ELb0EEENS1_21CollectiveEpilogueFwdINS6_IJS8_SA_S9_EEENS6_IJNS7_ILi1EEESI_SI_EEESC_SE_Li256ELb1ELb1ELb0ELb0EEENS1_19SingleTileSchedulerILb1ELb0ELb1ELi128EEEEEEEEEvNT_6ParamsE:
[----:B------:R-:W-:Y:S01]  /*0000*/  LDC R1, c[0x0][0x37c] ;  /* 0x0000df00ff017b82 */ /* 0x000fe20000000800 */
[----:B------:R-:W-:Y:S05]  /*0010*/  EXIT ;  /* 0x000000000000794d */ /* 0x000fea0003800000 */
.L_x_23:
        /* <DEDUP_REMOVED lines=14> */
.L_x_59:


//--------------------- .text._ZN7cutlass13device_kernelIN5flash19enable_sm80_to_sm89INS1_16FlashAttnFwdSm80INS1_25CollectiveMainloopFwdSm80ILi8ELi1ELb0EN4cute5tupleIJNS5_1CILi128EEENS7_ILi64EEENS7_ILi192EEEEEELi192ENS_10bfloat16_tEfNS_4arch4Sm80ELb1ELb0ELb0ELb0ELb1ELb0ELb1ELb0EEENS1_21CollectiveEpilogueFwdINS6_IJS8_SA_S9_EEENS6_IJNS7_ILi1EEESI_SI_EEESC_SE_Li256ELb0ELb1ELb0ELb0EEENS1_30DynamicPersistentTileSchedulerILi256ELi256ELb0ELb1ELb0EEEEEEEEEvNT_6ParamsE --------------------------
	.section	.text._ZN7cutlass13device_kernelIN5flash19enable_sm80_to_sm89INS1_16FlashAttnFwdSm80INS1_25CollectiveMainloopFwdSm80ILi8ELi1ELb0EN4cute5tupleIJNS5_1CILi128EEENS7_ILi64EEENS7_ILi192EEEEEELi192ENS_10bfloat16_tEfNS_4arch4Sm80ELb1ELb0ELb0ELb0ELb1ELb0ELb1ELb0EEENS1_21CollectiveEpilogueFwdINS6_IJS8_SA_S9_EEENS6_IJNS7_ILi1EEESI_SI_EEESC_SE_Li256ELb0ELb1ELb0ELb0EEENS1_30DynamicPersistentTileSchedulerILi256ELi256ELb0ELb1ELb0EEEEEEEEEvNT_6ParamsE,"ax",@progbits
	.align	128
.text._ZN7cutlass13device_kernelIN5flash19enable_sm80_to_sm89INS1_16FlashAttnFwdSm80INS1_25CollectiveMainloopFwdSm80ILi8ELi1ELb0EN4cute5tupleIJNS5_1CILi128EEENS7_ILi64EEENS7_ILi192EEEEEELi192ENS_10bfloat16_tEfNS_4arch4Sm80ELb1ELb0ELb0ELb0ELb1ELb0ELb1ELb0EEENS1_21CollectiveEpilogueFwdINS6_IJS8_SA_S9_EEENS6_IJNS7_ILi1EEESI_SI_EEESC_SE_Li256ELb0ELb1ELb0ELb0EEENS1_30DynamicPersistentTileSchedulerILi256ELi256ELb0ELb1ELb0EEEEEEEEEvNT_6ParamsE:
        .type           _ZN7cutlass13device_kernelIN5flash19enable_sm80_to_sm89INS1_16FlashAttnFwdSm80INS1_25CollectiveMainloopFwdSm80ILi8ELi1ELb0EN4cute5tupleIJNS5_1CILi128EEENS7_ILi64EEENS7_ILi192EEEEEELi192ENS_10bfloat16_tEfNS_4arch4Sm80ELb1ELb0ELb0ELb0ELb1ELb0ELb1ELb0EEENS1_21CollectiveEpilogueFwdINS6_IJS8_SA_S9_EEENS6_IJNS7_ILi1EEESI_SI_EEESC_SE_Li256ELb0ELb1ELb0ELb0EEENS1_30DynamicPersistentTileSchedulerILi256ELi256ELb0ELb1ELb0EEEEEEEEEvNT_6ParamsE,@function
        .size           _ZN7cutlass13device_kernelIN5flash19enable_sm80_to_sm89INS1_16FlashAttnFwdSm80INS1_25CollectiveMainloopFwdSm80ILi8ELi1ELb0EN4cute5tupleIJNS5_1CILi128EEENS7_ILi64EEENS7_ILi192EEEEEELi192ENS_10bfloat16_tEfNS_4arch4Sm80ELb1ELb0ELb0ELb0ELb1ELb0ELb1ELb0EEENS1_21CollectiveEpilogueFwdINS6_IJS8_SA_S9_EEENS6_IJNS7_ILi1EEESI_SI_EEESC_SE_Li256ELb0ELb1ELb0ELb0EEENS1_30DynamicPersistentTileSchedulerILi256ELi256ELb0ELb1ELb0EEEEEEEEEvNT_6ParamsE,(.L_x_60 - _ZN7cutlass13device_kernelIN5flash19enable_sm80_to_sm89INS1_16FlashAttnFwdSm80INS1_25CollectiveMainloopFwdSm80ILi8ELi1ELb0EN4cute5tupleIJNS5_1CILi128EEENS7_ILi64EEENS7_ILi192EEEEEELi192ENS_10bfloat16_tEfNS_4arch4Sm80ELb1ELb0ELb0ELb0ELb1ELb0ELb1ELb0EEENS1_21CollectiveEpilogueFwdINS6_IJS8_SA_S9_EEENS6_IJNS7_ILi1EEESI_SI_EEESC_SE_Li256ELb0ELb1ELb0ELb0EEENS1_30DynamicPersistentTileSchedulerILi256ELi256ELb0ELb1ELb0EEEEEEEEEvNT_6ParamsE)
        .other          _ZN7cutlass13device_kernelIN5flash19enable_sm80_to_sm89INS1_16FlashAttnFwdSm80INS1_25CollectiveMainloopFwdSm80ILi8ELi1ELb0EN4cute5tupleIJNS5_1CILi128EEENS7_ILi64EEENS7_ILi192EEEEEELi192ENS_10bfloat16_tEfNS_4arch4Sm80ELb1ELb0ELb0ELb0ELb1ELb0ELb1ELb0EEENS1_21CollectiveEpilogueFwdINS6_IJS8_SA_S9_EEENS6_IJNS7_ILi1EEESI_SI_EEESC_SE_Li256ELb0ELb1ELb0ELb0EEENS1_30DynamicPersistentTileSchedulerILi256ELi256ELb0ELb1ELb0EEEEEEEEEvNT_6ParamsE,@"STO_CUDA_ENTRY STV_DEFAULT"
_ZN7cutlass13device_kernelIN5flash19enable_sm80_to_sm89INS1_16FlashAttnFwdSm80INS1_25CollectiveMainloopFwdSm80ILi8ELi1ELb0EN4cute5tupleIJNS5_1CILi128EEENS7_ILi64EEENS7_ILi192EEEEEELi192ENS_10bfloat16_tEfNS_4arch4Sm80ELb1ELb0ELb0ELb0ELb1ELb0ELb1ELb0EEENS1_21CollectiveEpilogueFwdINS6_IJS8_SA_S9_EEENS6_IJNS7_ILi1EEESI_SI_EEESC_SE_Li256ELb0ELb1ELb0ELb0EEENS1_30DynamicPersistentTileSchedulerILi256ELi256ELb0ELb1ELb0EEEEEEEEEvNT_6ParamsE:
[----:B------:R-:W-:Y:S01]  /*0000*/  LDC R1, c[0x0][0x37c] ;  /* 0x0000df00ff017b82 */ /* 0x000fe20000000800 */
[----:B------:R-:W-:Y:S05]  /*0010*/  EXIT ;  /* 0x000000000000794d */ /* 0x000fea0003800000 */
.L_x_24:
        /* <DEDUP_REMOVED lines=14> */
.L_x_60:


//--------------------- .text._ZN7cutlass13device_kernelIN5flash19enable_sm80_to_sm89INS1_16FlashAttnFwdSm80INS1_25CollectiveMainloopFwdSm80ILi8ELi1ELb0EN4cute5tupleIJNS5_1CILi128EEENS7_ILi64EEENS7_ILi192EEEEEELi192ENS_10bfloat16_tEfNS_4arch4Sm80ELb1ELb0ELb0ELb1ELb1ELb0ELb1ELb0EEENS1_21CollectiveEpilogueFwdINS6_IJS8_SA_S9_EEENS6_IJNS7_ILi1EEESI_SI_EEESC_SE_Li256ELb1ELb1ELb0ELb0EEENS1_19SingleTileSchedulerILb1ELb0ELb1ELi128EEEEEEEEEvNT_6ParamsE --------------------------
	.section	.text._ZN7cutlass13device_kernelIN5flash19enable_sm80_to_sm89INS1_16FlashAttnFwdSm80INS1_25CollectiveMainloopFwdSm80ILi8ELi1ELb0EN4cute5tupleIJNS5_1CILi128EEENS7_ILi64EEENS7_ILi192EEEEEELi192ENS_10bfloat16_tEfNS_4arch4Sm80ELb1ELb0ELb0ELb1ELb1ELb0ELb1ELb0EEENS1_21CollectiveEpilogueFwdINS6_IJS8_SA_S9_EEENS6_IJNS7_ILi1EEESI_SI_EEESC_SE_Li256ELb1ELb1ELb0ELb0EEENS1_19SingleTileSchedulerILb1ELb0ELb1ELi128EEEEEEEEEvNT_6ParamsE,"ax",@progbits
	.align	128
.text._ZN7cutlass13device_kernelIN5flash19enable_sm80_to_sm89INS1_16FlashAttnFwdSm80INS1_25CollectiveMainloopFwdSm80ILi8ELi1ELb0EN4cute5tupleIJNS5_1CILi128EEENS7_ILi64EEENS7_ILi192EEEEEELi192ENS_10bfloat16_tEfNS_4arch4Sm80ELb1ELb0ELb0ELb1ELb1ELb0ELb1ELb0EEENS1_21CollectiveEpilogueFwdINS6_IJS8_SA_S9_EEENS6_IJNS7_ILi1EEESI_SI_EEESC_SE_Li256ELb1ELb1ELb0ELb0EEENS1_19SingleTileSchedulerILb1ELb0ELb1ELi128EEEEEEEEEvNT_6ParamsE:
        .type           _ZN7cutlass13device_kernelIN5flash19enable_sm80_to_sm89INS1_16FlashAttnFwdSm80INS1_25CollectiveMainloopFwdSm80ILi8ELi1ELb0EN4cute5tupleIJNS5_1CILi128EEENS7_ILi64EEENS7_ILi192EEEEEELi192ENS_10bfloat16_tEfNS_4arch4Sm80ELb1ELb0ELb0ELb1ELb1ELb0ELb1ELb0EEENS1_21CollectiveEpilogueFwdINS6_IJS8_SA_S9_EEENS6_IJNS7_ILi1EEESI_SI_EEESC_SE_Li256ELb1ELb1ELb0ELb0EEENS1_19SingleTileSchedulerILb1ELb0ELb1ELi128EEEEEEEEEvNT_6ParamsE,@function
        .size           _ZN7cutlass13device_kernelIN5flash19enable_sm80_to_sm89INS1_16FlashAttnFwdSm80INS1_25CollectiveMainloopFwdSm80ILi8ELi1ELb0EN4cute5tupleIJNS5_1CILi128EEENS7_ILi64EEENS7_ILi192EEEEEELi192ENS_10bfloat16_tEfNS_4arch4Sm80ELb1ELb0ELb0ELb1ELb1ELb0ELb1ELb0EEENS1_21CollectiveEpilogueFwdINS6_IJS8_SA_S9_EEENS6_IJNS7_ILi1EEESI_SI_EEESC_SE_Li256ELb1ELb1ELb0ELb0EEENS1_19SingleTileSchedulerILb1ELb0ELb1ELi128EEEEEEEEEvNT_6ParamsE,(.L_x_61 - _ZN7cutlass13device_kernelIN5flash19enable_sm80_to_sm89INS1_16FlashAttnFwdSm80INS1_25CollectiveMainloopFwdSm80ILi8ELi1ELb0EN4cute5tupleIJNS5_1CILi128EEENS7_ILi64EEENS7_ILi192EEEEEELi192ENS_10bfloat16_tEfNS_4arch4Sm80ELb1ELb0ELb0ELb1ELb1ELb0ELb1ELb0EEENS1_21CollectiveEpilogueFwdINS6_IJS8_SA_S9_EEENS6_IJNS7_ILi1EEESI_SI_EEESC_SE_Li256ELb1ELb1ELb0ELb0EEENS1_19SingleTileSchedulerILb1ELb0ELb1ELi128EEEEEEEEEvNT_6ParamsE)
        .other          _ZN7cutlass13device_kernelIN5flash19enable_sm80_to_sm89INS1_16FlashAttnFwdSm80INS1_25CollectiveMainloopFwdSm80ILi8ELi1ELb0EN4cute5tupleIJNS5_1CILi128EEENS7_ILi64EEENS7_ILi192EEEEEELi192ENS_10bfloat16_tEfNS_4arch4Sm80ELb1ELb0ELb0ELb1ELb1ELb0ELb1ELb0EEENS1_21CollectiveEpilogueFwdINS6_IJS8_SA_S9_EEENS6_IJNS7_ILi1EEESI_SI_EEESC_SE_Li256ELb1ELb1ELb0ELb0EEENS1_19SingleTileSchedulerILb1ELb0ELb1ELi128EEEEEEEEEvNT_6ParamsE,@"STO_CUDA_ENTRY STV_DEFAULT"
_ZN7cutlass13device_kernelIN5flash19enable_sm80_to_sm89INS1_16FlashAttnFwdSm80INS1_25CollectiveMainloopFwdSm80ILi8ELi1ELb0EN4cute5tupleIJNS5_1CILi128EEENS7_ILi64EEENS7_ILi192EEEEEELi192ENS_10bfloat16_tEfNS_4arch4Sm80ELb1ELb0ELb0ELb1ELb1ELb0ELb1ELb0EEENS1_21CollectiveEpilogueFwdINS6_IJS8_SA_S9_EEENS6_IJNS7_ILi1EEESI_SI_EEESC_SE_Li256ELb1ELb1ELb0ELb0EEENS1_19SingleTileSchedulerILb1ELb0ELb1ELi128EEEEEEEEEvNT_6ParamsE:
[----:B------:R-:W-:Y:S01]  /*0000*/  LDC R1, c[0x0][0x37c] ;  /* 0x0000df00ff017b82 */ /* 0x000fe20000000800 */
[----:B------:R-:W-:Y:S05]  /*0010*/  EXIT ;  /* 0x000000000000794d */ /* 0x000fea0003800000 */
.L_x_25:
        /* <DEDUP_REMOVED lines=14> */
.L_x_61:


//--------------------- .text._ZN7cutlass13device_kernelIN5flash19enable_sm80_to_sm89INS1_16FlashAttnFwdSm80INS1_25CollectiveMainloopFwdSm80ILi8ELi1ELb0EN4cute5tupleIJNS5_1CILi128EEENS7_ILi64EEENS7_ILi192EEEEEELi192ENS_10bfloat16_tEfNS_4arch4Sm80ELb1ELb0ELb0ELb1ELb1ELb1ELb1ELb0EEENS1_21CollectiveEpilogueFwdINS6_IJS8_SA_S9_EEENS6_IJNS7_ILi1EEESI_SI_EEESC_SE_Li256ELb1ELb1ELb0ELb0EEENS1_19SingleTileSchedulerILb1ELb0ELb1ELi128EEEEEEEEEvNT_6ParamsE --------------------------
	.section	.text._ZN7cutlass13device_kernelIN5flash19enable_sm80_to_sm89INS1_16FlashAttnFwdSm80INS1_25CollectiveMainloopFwdSm80ILi8ELi1ELb0EN4cute5tupleIJNS5_1CILi128EEENS7_ILi64EEENS7_ILi192EEEEEELi192ENS_10bfloat16_tEfNS_4arch4Sm80ELb1ELb0ELb0ELb1ELb1ELb1ELb1ELb0EEENS1_21CollectiveEpilogueFwdINS6_IJS8_SA_S9_EEENS6_IJNS7_ILi1EEESI_SI_EEESC_SE_Li256ELb1ELb1ELb0ELb0EEENS1_19SingleTileSchedulerILb1ELb0ELb1ELi128EEEEEEEEEvNT_6ParamsE,"ax",@progbits
	.align	128
.text._ZN7cutlass13device_kernelIN5flash19enable_sm80_to_sm89INS1_16FlashAttnFwdSm80INS1_25CollectiveMainloopFwdSm80ILi8ELi1ELb0EN4cute5tupleIJNS5_1CILi128EEENS7_ILi64EEENS7_ILi192EEEEEELi192ENS_10bfloat16_tEfNS_4arch4Sm80ELb1ELb0ELb0ELb1ELb1ELb1ELb1ELb0EEENS1_21CollectiveEpilogueFwdINS6_IJS8_SA_S9_EEENS6_IJNS7_ILi1EEESI_SI_EEESC_SE_Li256ELb1ELb1ELb0ELb0EEENS1_19SingleTileSchedulerILb1ELb0ELb1ELi128EEEEEEEEEvNT_6ParamsE:
        .type           _ZN7cutlass13device_kernelIN5flash19enable_sm80_to_sm89INS1_16FlashAttnFwdSm80INS1_25CollectiveMainloopFwdSm80ILi8ELi1ELb0EN4cute5tupleIJNS5_1CILi128EEENS7_ILi64EEENS7_ILi192EEEEEELi192ENS_10bfloat16_tEfNS_4arch4Sm80ELb1ELb0ELb0ELb1ELb1ELb1ELb1ELb0EEENS1_21CollectiveEpilogueFwdINS6_IJS8_SA_S9_EEENS6_IJNS7_ILi1EEESI_SI_EEESC_SE_Li256ELb1ELb1ELb0ELb0EEENS1_19SingleTileSchedulerILb1ELb0ELb1ELi128EEEEEEEEEvNT_6ParamsE,@function
        .size           _ZN7cutlass13device_kernelIN5flash19enable_sm80_to_sm89INS1_16FlashAttnFwdSm80INS1_25CollectiveMainloopFwdSm80ILi8ELi1ELb0EN4cute5tupleIJNS5_1CILi128EEENS7_ILi64EEENS7_ILi192EEEEEELi192ENS_10bfloat16_tEfNS_4arch4Sm80ELb1ELb0ELb0ELb1ELb1ELb1ELb1ELb0EEENS1_21CollectiveEpilogueFwdINS6_IJS8_SA_S9_EEENS6_IJNS7_ILi1EEESI_SI_EEESC_SE_Li256ELb1ELb1ELb0ELb0EEENS1_19SingleTileSchedulerILb1ELb0ELb1ELi128EEEEEEEEEvNT_6ParamsE,(.L_x_62 - _ZN7cutlass13device_kernelIN5flash19enable_sm80_to_sm89INS1_16FlashAttnFwdSm80INS1_25CollectiveMainloopFwdSm80ILi8ELi1ELb0EN4cute5tupleIJNS5_1CILi128EEENS7_ILi64EEENS7_ILi192EEEEEELi192ENS_10bfloat16_tEfNS_4arch4Sm80ELb1ELb0ELb0ELb1ELb1ELb1ELb1ELb0EEENS1_21CollectiveEpilogueFwdINS6_IJS8_SA_S9_EEENS6_IJNS7_ILi1EEESI_SI_EEESC_SE_Li256ELb1ELb1ELb0ELb0EEENS1_19SingleTileSchedulerILb1ELb0ELb1ELi128EEEEEEEEEvNT_6ParamsE)
        .other          _ZN7cutlass13device_kernelIN5flash19enable_sm80_to_sm89INS1_16FlashAttnFwdSm80INS1_25CollectiveMainloopFwdSm80ILi8ELi1ELb0EN4cute5tupleIJNS5_1CILi128EEENS7_ILi64EEENS7_ILi192EEEEEELi192ENS_10bfloat16_tEfNS_4arch4Sm80ELb1ELb0ELb0ELb1ELb1ELb1ELb1ELb0EEENS1_21CollectiveEpilogueFwdINS6_IJS8_SA_S9_EEENS6_IJNS7_ILi1EEESI_SI_EEESC_SE_Li256ELb1ELb1ELb0ELb0EEENS1_19SingleTileSchedulerILb1ELb0ELb1ELi128EEEEEEEEEvNT_6ParamsE,@"STO_CUDA_ENTRY STV_DEFAULT"
_ZN7cutlass13device_kernelIN5flash19enable_sm80_to_sm89INS1_16FlashAttnFwdSm80INS1_25CollectiveMainloopFwdSm80ILi8ELi1ELb0EN4cute5tupleIJNS5_1CILi128EEENS7_ILi64EEENS7_ILi192EEEEEELi192ENS_10bfloat16_tEfNS_4arch4Sm80ELb1ELb0ELb0ELb1ELb1ELb1ELb1ELb0EEENS1_21CollectiveEpilogueFwdINS6_IJS8_SA_S9_EEENS6_IJNS7_ILi1EEESI_SI_EEESC_SE_Li256ELb1ELb1ELb0ELb0EEENS1_19SingleTileSchedulerILb1ELb0ELb1ELi128EEEEEEEEEvNT_6ParamsE:
[----:B------:R-:W-:Y:S01]  /*0000*/  LDC R1, c[0x0][0x37c] ;  /* 0x0000df00ff017b82 */ /* 0x000fe20000000800 */
[----:B------:R-:W-:Y:S05]  /*0010*/  EXIT ;  /* 0x000000000000794d */ /* 0x000fea0003800000 */
.L_x_26:
        /* <DEDUP_REMOVED lines=14> */
.L_x_62:


//--------------------- .text._ZN7cutlass13device_kernelIN5flash19enable_sm80_to_sm89INS1_16FlashAttnFwdSm80INS1_25CollectiveMainloopFwdSm80ILi8ELi2ELb0EN4cute5tupleIJNS5_1CILi128EEENS7_ILi64EEENS7_ILi192EEEEEELi192ENS_10bfloat16_tEfNS_4arch4Sm80ELb0ELb0ELb0ELb0ELb1ELb0ELb1ELb0EEENS1_21CollectiveEpilogueFwdINS6_IJS8_SA_S9_EEENS6_IJNS7_ILi1EEESI_SI_EEESC_SE_Li256ELb0ELb1ELb0ELb0EEENS1_19SingleTileSchedulerILb0ELb0ELb1ELi128EEEEEEEEEvNT_6ParamsE --------------------------
	.section	.text._ZN7cutlass13device_kernelIN5flash19enable_sm80_to_sm89INS1_16FlashAttnFwdSm80INS1_25CollectiveMainloopFwdSm80ILi8ELi2ELb0EN4cute5tupleIJNS5_1CILi128EEENS7_ILi64EEENS7_ILi192EEEEEELi192ENS_10bfloat16_tEfNS_4arch4Sm80ELb0ELb0ELb0ELb0ELb1ELb0ELb1ELb0EEENS1_21CollectiveEpilogueFwdINS6_IJS8_SA_S9_EEENS6_IJNS7_ILi1EEESI_SI_EEESC_SE_Li256ELb0ELb1ELb0ELb0EEENS1_19SingleTileSchedulerILb0ELb0ELb1ELi128EEEEEEEEEvNT_6ParamsE,"ax",@progbits
	.align	128
.text._ZN7cutlass13device_kernelIN5flash19enable_sm80_to_sm89INS1_16FlashAttnFwdSm80INS1_25CollectiveMainloopFwdSm80ILi8ELi2ELb0EN4cute5tupleIJNS5_1CILi128EEENS7_ILi64EEENS7_ILi192EEEEEELi192ENS_10bfloat16_tEfNS_4arch4Sm80ELb0ELb0ELb0ELb0ELb1ELb0ELb1ELb0EEENS1_21CollectiveEpilogueFwdINS6_IJS8_SA_S9_EEENS6_IJNS7_ILi1EEESI_SI_EEESC_SE_Li256ELb0ELb1ELb0ELb0EEENS1_19SingleTileSchedulerILb0ELb0ELb1ELi128EEEEEEEEEvNT_6ParamsE:
        .type           _ZN7cutlass13device_kernelIN5flash19enable_sm80_to_sm89INS1_16FlashAttnFwdSm80INS1_25CollectiveMainloopFwdSm80ILi8ELi2ELb0EN4cute5tupleIJNS5_1CILi128EEENS7_ILi64EEENS7_ILi192EEEEEELi192ENS_10bfloat16_tEfNS_4arch4Sm80ELb0ELb0ELb0ELb0ELb1ELb0ELb1ELb0EEENS1_21CollectiveEpilogueFwdINS6_IJS8_SA_S9_EEENS6_IJNS7_ILi1EEESI_SI_EEESC_SE_Li256ELb0ELb1ELb0ELb0EEENS1_19SingleTileSchedulerILb0ELb0ELb1ELi128EEEEEEEEEvNT_6ParamsE,@function
        .size           _ZN7cutlass13device_kernelIN5flash19enable_sm80_to_sm89INS1_16FlashAttnFwdSm80INS1_25CollectiveMainloopFwdSm80ILi8ELi2ELb0EN4cute5tupleIJNS5_1CILi128EEENS7_ILi64EEENS7_ILi192EEEEEELi192ENS_10bfloat16_tEfNS_4arch4Sm80ELb0ELb0ELb0ELb0ELb1ELb0ELb1ELb0EEENS1_21CollectiveEpilogueFwdINS6_IJS8_SA_S9_EEENS6_IJNS7_ILi1EEESI_SI_EEESC_SE_Li256ELb0ELb1ELb0ELb0EEENS1_19SingleTileSchedulerILb0ELb0ELb1ELi128EEEEEEEEEvNT_6ParamsE,(.L_x_63 - _ZN7cutlass13device_kernelIN5flash19enable_sm80_to_sm89INS1_16FlashAttnFwdSm80INS1_25CollectiveMainloopFwdSm80ILi8ELi2ELb0EN4cute5tupleIJNS5_1CILi128EEENS7_ILi64EEENS7_ILi192EEEEEELi192ENS_10bfloat16_tEfNS_4arch4Sm80ELb0ELb0ELb0ELb0ELb1ELb0ELb1ELb0EEENS1_21CollectiveEpilogueFwdINS6_IJS8_SA_S9_EEENS6_IJNS7_ILi1EEESI_SI_EEESC_SE_Li256ELb0ELb1ELb0ELb0EEENS1_19SingleTileSchedulerILb0ELb0ELb1ELi128EEEEEEEEEvNT_6ParamsE)
        .other          _ZN7cutlass13device_kernelIN5flash19enable_sm80_to_sm89INS1_16FlashAttnFwdSm80INS1_25CollectiveMainloopFwdSm80ILi8ELi2ELb0EN4cute5tupleIJNS5_1CILi128EEENS7_ILi64EEENS7_ILi192EEEEEELi192ENS_10bfloat16_tEfNS_4arch4Sm80ELb0ELb0ELb0ELb0ELb1ELb0ELb1ELb0EEENS1_21CollectiveEpilogueFwdINS6_IJS8_SA_S9_EEENS6_IJNS7_ILi1EEESI_SI_EEESC_SE_Li256ELb0ELb1ELb0ELb0EEENS1_19SingleTileSchedulerILb0ELb0ELb1ELi128EEEEEEEEEvNT_6ParamsE,@"STO_CUDA_ENTRY STV_DEFAULT"
_ZN7cutlass13device_kernelIN5flash19enable_sm80_to_sm89INS1_16FlashAttnFwdSm80INS1_25CollectiveMainloopFwdSm80ILi8ELi2ELb0EN4cute5tupleIJNS5_1CILi128EEENS7_ILi64EEENS7_ILi192EEEEEELi192ENS_10bfloat16_tEfNS_4arch4Sm80ELb0ELb0ELb0ELb0ELb1ELb0ELb1ELb0EEENS1_21CollectiveEpilogueFwdINS6_IJS8_SA_S9_EEENS6_IJNS7_ILi1EEESI_SI_EEESC_SE_Li256ELb0ELb1ELb0ELb0EEENS1_19SingleTileSchedulerILb0ELb0ELb1ELi128EEEEEEEEEvNT_6ParamsE:
[----:B------:R-:W-:Y:S01]  /*0000*/  LDC R1, c[0x0][0x37c] ;  /* 0x0000df00ff017b82 */ /* 0x000fe20000000800 */
[----:B------:R-:W-:Y:S05]  /*0010*/  EXIT ;  /* 0x000000000000794d */ /* 0x000fea0003800000 */
.L_x_27:
        /* <DEDUP_REMOVED lines=14> */
.L_x_63:


//--------------------- .text._ZN7cutlass13device_kernelIN5flash19enable_sm80_to_sm89INS1_16FlashAttnFwdSm80INS1_25CollectiveMainloopFwdSm80ILi8ELi2ELb0EN4cute5tupleIJNS5_1CILi128EEENS7_ILi64EEENS7_ILi192EEEEEELi192ENS_10bfloat16_tEfNS_4arch4Sm80ELb0ELb0ELb0ELb1ELb1ELb0ELb1ELb0EEENS1_21CollectiveEpilogueFwdINS6_IJS8_SA_S9_EEENS6_IJNS7_ILi1EEESI_SI_EEESC_SE_Li256ELb1ELb1ELb0ELb0EEENS1_19SingleTileSchedulerILb1ELb0ELb1ELi128EEEEEEEEEvNT_6ParamsE --------------------------
	.section	.text._ZN7cutlass13device_kernelIN5flash19enable_sm80_to_sm89INS1_16FlashAttnFwdSm80INS1_25CollectiveMainloopFwdSm80ILi8ELi2ELb0EN4cute5tupleIJNS5_1CILi128EEENS7_ILi64EEENS7_ILi192EEEEEELi192ENS_10bfloat16_tEfNS_4arch4Sm80ELb0ELb0ELb0ELb1ELb1ELb0ELb1ELb0EEENS1_21CollectiveEpilogueFwdINS6_IJS8_SA_S9_EEENS6_IJNS7_ILi1EEESI_SI_EEESC_SE_Li256ELb1ELb1ELb0ELb0EEENS1_19SingleTileSchedulerILb1ELb0ELb1ELi128EEEEEEEEEvNT_6ParamsE,"ax",@progbits
	.align	128
.text._ZN7cutlass13device_kernelIN5flash19enable_sm80_to_sm89INS1_16FlashAttnFwdSm80INS1_25CollectiveMainloopFwdSm80ILi8ELi2ELb0EN4cute5tupleIJNS5_1CILi128EEENS7_ILi64EEENS7_ILi192EEEEEELi192ENS_10bfloat16_tEfNS_4arch4Sm80ELb0ELb0ELb0ELb1ELb1ELb0ELb1ELb0EEENS1_21CollectiveEpilogueFwdINS6_IJS8_SA_S9_EEENS6_IJNS7_ILi1EEESI_SI_EEESC_SE_Li256ELb1ELb1ELb0ELb0EEENS1_19SingleTileSchedulerILb1ELb0ELb1ELi128EEEEEEEEEvNT_6ParamsE:
        .type           _ZN7cutlass13device_kernelIN5flash19enable_sm80_to_sm89INS1_16FlashAttnFwdSm80INS1_25CollectiveMainloopFwdSm80ILi8ELi2ELb0EN4cute5tupleIJNS5_1CILi128EEENS7_ILi64EEENS7_ILi192EEEEEELi192ENS_10bfloat16_tEfNS_4arch4Sm80ELb0ELb0ELb0ELb1ELb1ELb0ELb1ELb0EEENS1_21CollectiveEpilogueFwdINS6_IJS8_SA_S9_EEENS6_IJNS7_ILi1EEESI_SI_EEESC_SE_Li256ELb1ELb1ELb0ELb0EEENS1_19SingleTileSchedulerILb1ELb0ELb1ELi128EEEEEEEEEvNT_6ParamsE,@function
        .size           _ZN7cutlass13device_kernelIN5flash19enable_sm80_to_sm89INS1_16FlashAttnFwdSm80INS1_25CollectiveMainloopFwdSm80ILi8ELi2ELb0EN4cute5tupleIJNS5_1CILi128EEENS7_ILi64EEENS7_ILi192EEEEEELi192ENS_10bfloat16_tEfNS_4arch4Sm80ELb0ELb0ELb0ELb1ELb1ELb0ELb1ELb0EEENS1_21CollectiveEpilogueFwdINS6_IJS8_SA_S9_EEENS6_IJNS7_ILi1EEESI_SI_EEESC_SE_Li256ELb1ELb1ELb0ELb0EEENS1_19SingleTileSchedulerILb1ELb0ELb1ELi128EEEEEEEEEvNT_6ParamsE,(.L_x_64 - _ZN7cutlass13device_kernelIN5flash19enable_sm80_to_sm89INS1_16FlashAttnFwdSm80INS1_25CollectiveMainloopFwdSm80ILi8ELi2ELb0EN4cute5tupleIJNS5_1CILi128EEENS7_ILi64EEENS7_ILi192EEEEEELi192ENS_10bfloat16_tEfNS_4arch4Sm80ELb0ELb0ELb0ELb1ELb1ELb0ELb1ELb0EEENS1_21CollectiveEpilogueFwdINS6_IJS8_SA_S9_EEENS6_IJNS7_ILi1EEESI_SI_EEESC_SE_Li256ELb1ELb1ELb0ELb0EEENS1_19SingleTileSchedulerILb1ELb0ELb1ELi128EEEEEEEEEvNT_6ParamsE)
        .other          _ZN7cutlass13device_kernelIN5flash19enable_sm80_to_sm89INS1_16FlashAttnFwdSm80INS1_25CollectiveMainloopFwdSm80ILi8ELi2ELb0EN4cute5tupleIJNS5_1CILi128EEENS7_ILi64EEENS7_ILi192EEEEEELi192ENS_10bfloat16_tEfNS_4arch4Sm80ELb0ELb0ELb0ELb1ELb1ELb0ELb1ELb0EEENS1_21CollectiveEpilogueFwdINS6_IJS8_SA_S9_EEENS6_IJNS7_ILi1EEESI_SI_EEESC_SE_Li256ELb1ELb1ELb0ELb0EEENS1_19SingleTileSchedulerILb1ELb0ELb1ELi128EEEEEEEEEvNT_6ParamsE,@"STO_CUDA_ENTRY STV_DEFAULT"
_ZN7cutlass13device_kernelIN5flash19enable_sm80_to_sm89INS1_16FlashAttnFwdSm80INS1_25CollectiveMainloopFwdSm80ILi8ELi2ELb0EN4cute5tupleIJNS5_1CILi128EEENS7_ILi64EEENS7_ILi192EEEEEELi192ENS_10bfloat16_tEfNS_4arch4Sm80ELb0ELb0ELb0ELb1ELb1ELb0ELb1ELb0EEENS1_21CollectiveEpilogueFwdINS6_IJS8_SA_S9_EEENS6_IJNS7_ILi1EEESI_SI_EEESC_SE_Li256ELb1ELb1ELb0ELb0EEENS1_19SingleTileSchedulerILb1ELb0ELb1ELi128EEEEEEEEEvNT_6ParamsE:
[----:B------:R-:W-:Y:S01]  /*0000*/  LDC R1, c[0x0][0x37c] ;  /* 0x0000df00ff017b82 */ /* 0x000fe20000000800 */
[----:B------:R-:W-:Y:S05]  /*0010*/  EXIT ;  /* 0x000000000000794d */ /* 0x000fea0003800000 */
.L_x_28:
        /* <DEDUP_REMOVED lines=14> */
.L_x_64:


//--------------------- .text._ZN7cutlass13device_kernelIN5flash19enable_sm80_to_sm89INS1_16FlashAttnFwdSm80INS1_25CollectiveMainloopFwdSm80ILi8ELi2ELb0EN4cute5tupleIJNS5_1CILi128EEENS7_ILi64EEENS7_ILi192EEEEEELi192ENS_10bfloat16_tEfNS_4arch4Sm80ELb0ELb0ELb0ELb1ELb1ELb1ELb1ELb0EEENS1_21CollectiveEpilogueFwdINS6_IJS8_SA_S9_EEENS6_IJNS7_ILi1EEESI_SI_EEESC_SE_Li256ELb1ELb1ELb0ELb0EEENS1_19SingleTileSchedulerILb1ELb0ELb1ELi128EEEEEEEEEvNT_6ParamsE --------------------------
	.section	.text._ZN7cutlass13device_kernelIN5flash19enable_sm80_to_sm89INS1_16FlashAttnFwdSm80INS1_25CollectiveMainloopFwdSm80ILi8ELi2ELb0EN4cute5tupleIJNS5_1CILi128EEENS7_ILi64EEENS7_ILi192EEEEEELi192ENS_10bfloat16_tEfNS_4arch4Sm80ELb0ELb0ELb0ELb1ELb1ELb1ELb1ELb0EEENS1_21CollectiveEpilogueFwdINS6_IJS8_SA_S9_EEENS6_IJNS7_ILi1EEESI_SI_EEESC_SE_Li256ELb1ELb1ELb0ELb0EEENS1_19SingleTileSchedulerILb1ELb0ELb1ELi128EEEEEEEEEvNT_6ParamsE,"ax",@progbits
	.align	128
.text._ZN7cutlass13device_kernelIN5flash19enable_sm80_to_sm89INS1_16FlashAttnFwdSm80INS1_25CollectiveMainloopFwdSm80ILi8ELi2ELb0EN4cute5tupleIJNS5_1CILi128EEENS7_ILi64EEENS7_ILi192EEEEEELi192ENS_10bfloat16_tEfNS_4arch4Sm80ELb0ELb0ELb0ELb1ELb1ELb1ELb1ELb0EEENS1_21CollectiveEpilogueFwdINS6_IJS8_SA_S9_EEENS6_IJNS7_ILi1EEESI_SI_EEESC_SE_Li256ELb1ELb1ELb0ELb0EEENS1_19SingleTileSchedulerILb1ELb0ELb1ELi128EEEEEEEEEvNT_6ParamsE:
        .type           _ZN7cutlass13device_kernelIN5flash19enable_sm80_to_sm89INS1_16FlashAttnFwdSm80INS1_25CollectiveMainloopFwdSm80ILi8ELi2ELb0EN4cute5tupleIJNS5_1CILi128EEENS7_ILi64EEENS7_ILi192EEEEEELi192ENS_10bfloat16_tEfNS_4arch4Sm80ELb0ELb0ELb0ELb1ELb1ELb1ELb1ELb0EEENS1_21CollectiveEpilogueFwdINS6_IJS8_SA_S9_EEENS6_IJNS7_ILi1EEESI_SI_EEESC_SE_Li256ELb1ELb1ELb0ELb0EEENS1_19SingleTileSchedulerILb1ELb0ELb1ELi128EEEEEEEEEvNT_6ParamsE,@function
        .size           _ZN7cutlass13device_kernelIN5flash19enable_sm80_to_sm89INS1_16FlashAttnFwdSm80INS1_25CollectiveMainloopFwdSm80ILi8ELi2ELb0EN4cute5tupleIJNS5_1CILi128EEENS7_ILi64EEENS7_ILi192EEEEEELi192ENS_10bfloat16_tEfNS_4arch4Sm80ELb0ELb0ELb0ELb1ELb1ELb1ELb1ELb0EEENS1_21CollectiveEpilogueFwdINS6_IJS8_SA_S9_EEENS6_IJNS7_ILi1EEESI_SI_EEESC_SE_Li256ELb1ELb1ELb0ELb0EEENS1_19SingleTileSchedulerILb1ELb0ELb1ELi128EEEEEEEEEvNT_6ParamsE,(.L_x_65 - _ZN7cutlass13device_kernelIN5flash19enable_sm80_to_sm89INS1_16FlashAttnFwdSm80INS1_25CollectiveMainloopFwdSm80ILi8ELi2ELb0EN4cute5tupleIJNS5_1CILi128EEENS7_ILi64EEENS7_ILi192EEEEEELi192ENS_10bfloat16_tEfNS_4arch4Sm80ELb0ELb0ELb0ELb1ELb1ELb1ELb1ELb0EEENS1_21CollectiveEpilogueFwdINS6_IJS8_SA_S9_EEENS6_IJNS7_ILi1EEESI_SI_EEESC_SE_Li256ELb1ELb1ELb0ELb0EEENS1_19SingleTileSchedulerILb1ELb0ELb1ELi128EEEEEEEEEvNT_6ParamsE)
        .other          _ZN7cutlass13device_kernelIN5flash19enable_sm80_to_sm89INS1_16FlashAttnFwdSm80INS1_25CollectiveMainloopFwdSm80ILi8ELi2ELb0EN4cute5tupleIJNS5_1CILi128EEENS7_ILi64EEENS7_ILi192EEEEEELi192ENS_10bfloat16_tEfNS_4arch4Sm80ELb0ELb0ELb0ELb1ELb1ELb1ELb1ELb0EEENS1_21CollectiveEpilogueFwdINS6_IJS8_SA_S9_EEENS6_IJNS7_ILi1EEESI_SI_EEESC_SE_Li256ELb1ELb1ELb0ELb0EEENS1_19SingleTileSchedulerILb1ELb0ELb1ELi128EEEEEEEEEvNT_6ParamsE,@"STO_CUDA_ENTRY STV_DEFAULT"
_ZN7cutlass13device_kernelIN5flash19enable_sm80_to_sm89INS1_16FlashAttnFwdSm80INS1_25CollectiveMainloopFwdSm80ILi8ELi2ELb0EN4cute5tupleIJNS5_1CILi128EEENS7_ILi64EEENS7_ILi192EEEEEELi192ENS_10bfloat16_tEfNS_4arch4Sm80ELb0ELb0ELb0ELb1ELb1ELb1ELb1ELb0EEENS1_21CollectiveEpilogueFwdINS6_IJS8_SA_S9_EEENS6_IJNS7_ILi1EEESI_SI_EEESC_SE_Li256ELb1ELb1ELb0ELb0EEENS1_19SingleTileSchedulerILb1ELb0ELb1ELi128EEEEEEEEEvNT_6ParamsE:
[----:B------:R-:W-:Y:S01]  /*0000*/  LDC R1, c[0x0][0x37c] ;  /* 0x0000df00ff017b82 */ /* 0x000fe20000000800 */
[----:B------:R-:W-:Y:S05]  /*0010*/  EXIT ;  /* 0x000000000000794d */ /* 0x000fea0003800000 */
.L_x_29:
        /* <DEDUP_REMOVED lines=14> */
.L_x_65:


//--------------------- .text._ZN7cutlass13device_kernelIN5flash19enable_sm80_to_sm89INS1_16FlashAttnFwdSm80INS1_25CollectiveMainloopFwdSm80ILi8ELi2ELb0EN4cute5tupleIJNS5_1CILi128EEENS7_ILi64EEENS7_ILi192EEEEEELi192ENS_10bfloat16_tEfNS_4arch4Sm80ELb0ELb1ELb0ELb0ELb1ELb0ELb1ELb0EEENS1_21CollectiveEpilogueFwdINS6_IJS8_SA_S9_EEENS6_IJNS7_ILi1EEESI_SI_EEESC_SE_Li256ELb0ELb1ELb0ELb0EEENS1_19SingleTileSchedulerILb0ELb0ELb1ELi128EEEEEEEEEvNT_6ParamsE --------------------------
	.section	.text._ZN7cutlass13device_kernelIN5flash19enable_sm80_to_sm89INS1_16FlashAttnFwdSm80INS1_25CollectiveMainloopFwdSm80ILi8ELi2ELb0EN4cute5tupleIJNS5_1CILi128EEENS7_ILi64EEENS7_ILi192EEEEEELi192ENS_10bfloat16_tEfNS_4arch4Sm80ELb0ELb1ELb0ELb0ELb1ELb0ELb1ELb0EEENS1_21CollectiveEpilogueFwdINS6_IJS8_SA_S9_EEENS6_IJNS7_ILi1EEESI_SI_EEESC_SE_Li256ELb0ELb1ELb0ELb0EEENS1_19SingleTileSchedulerILb0ELb0ELb1ELi128EEEEEEEEEvNT_6ParamsE,"ax",@progbits
	.align	128
.text._ZN7cutlass13device_kernelIN5flash19enable_sm80_to_sm89INS1_16FlashAttnFwdSm80INS1_25CollectiveMainloopFwdSm80ILi8ELi2ELb0EN4cute5tupleIJNS5_1CILi128EEENS7_ILi64EEENS7_ILi192EEEEEELi192ENS_10bfloat16_tEfNS_4arch4Sm80ELb0ELb1ELb0ELb0ELb1ELb0ELb1ELb0EEENS1_21CollectiveEpilogueFwdINS6_IJS8_SA_S9_EEENS6_IJNS7_ILi1EEESI_SI_EEESC_SE_Li256ELb0ELb1ELb0ELb0EEENS1_19SingleTileSchedulerILb0ELb0ELb1ELi128EEEEEEEEEvNT_6ParamsE:
        .type           _ZN7cutlass13device_kernelIN5flash19enable_sm80_to_sm89INS1_16FlashAttnFwdSm80INS1_25CollectiveMainloopFwdSm80ILi8ELi2ELb0EN4cute5tupleIJNS5_1CILi128EEENS7_ILi64EEENS7_ILi192EEEEEELi192ENS_10bfloat16_tEfNS_4arch4Sm80ELb0ELb1ELb0ELb0ELb1ELb0ELb1ELb0EEENS1_21CollectiveEpilogueFwdINS6_IJS8_SA_S9_EEENS6_IJNS7_ILi1EEESI_SI_EEESC_SE_Li256ELb0ELb1ELb0ELb0EEENS1_19SingleTileSchedulerILb0ELb0ELb1ELi128EEEEEEEEEvNT_6ParamsE,@function
        .size           _ZN7cutlass13device_kernelIN5flash19enable_sm80_to_sm89INS1_16FlashAttnFwdSm80INS1_25CollectiveMainloopFwdSm80ILi8ELi2ELb0EN4cute5tupleIJNS5_1CILi128EEENS7_ILi64EEENS7_ILi192EEEEEELi192ENS_10bfloat16_tEfNS_4arch4Sm80ELb0ELb1ELb0ELb0ELb1ELb0ELb1ELb0EEENS1_21CollectiveEpilogueFwdINS6_IJS8_SA_S9_EEENS6_IJNS7_ILi1EEESI_SI_EEESC_SE_Li256ELb0ELb1ELb0ELb0EEENS1_19SingleTileSchedulerILb0ELb0ELb1ELi128EEEEEEEEEvNT_6ParamsE,(.L_x_66 - _ZN7cutlass13device_kernelIN5flash19enable_sm80_to_sm89INS1_16FlashAttnFwdSm80INS1_25CollectiveMainloopFwdSm80ILi8ELi2ELb0EN4cute5tupleIJNS5_1CILi128EEENS7_ILi64EEENS7_ILi192EEEEEELi192ENS_10bfloat16_tEfNS_4arch4Sm80ELb0ELb1ELb0ELb0ELb1ELb0ELb1ELb0EEENS1_21CollectiveEpilogueFwdINS6_IJS8_SA_S9_EEENS6_IJNS7_ILi1EEESI_SI_EEESC_SE_Li256ELb0ELb1ELb0ELb0EEENS1_19SingleTileSchedulerILb0ELb0ELb1ELi128EEEEEEEEEvNT_6ParamsE)
        .other          _ZN7cutlass13device_kernelIN5flash19enable_sm80_to_sm89INS1_16FlashAttnFwdSm80INS1_25CollectiveMainloopFwdSm80ILi8ELi2ELb0EN4cute5tupleIJNS5_1CILi128EEENS7_ILi64EEENS7_ILi192EEEEEELi192ENS_10bfloat16_tEfNS_4arch4Sm80ELb0ELb1ELb0ELb0ELb1ELb0ELb1ELb0EEENS1_21CollectiveEpilogueFwdINS6_IJS8_SA_S9_EEENS6_IJNS7_ILi1EEESI_SI_EEESC_SE_Li256ELb0ELb1ELb0ELb0EEENS1_19SingleTileSchedulerILb0ELb0ELb1ELi128EEEEEEEEEvNT_6ParamsE,@"STO_CUDA_ENTRY STV_DEFAULT"
_ZN7cutlass13device_kernelIN5flash19enable_sm80_to_sm89INS1_16FlashAttnFwdSm80INS1_25CollectiveMainloopFwdSm80ILi8ELi2ELb0EN4cute5tupleIJNS5_1CILi128EEENS7_ILi64EEENS7_ILi192EEEEEELi192ENS_10bfloat16_tEfNS_4arch4Sm80ELb0ELb1ELb0ELb0ELb1ELb0ELb1ELb0EEENS1_21CollectiveEpilogueFwdINS6_IJS8_SA_S9_EEENS6_IJNS7_ILi1EEESI_SI_EEESC_SE_Li256ELb0ELb1ELb0ELb0EEENS1_19SingleTileSchedulerILb0ELb0ELb1ELi128EEEEEEEEEvNT_6ParamsE:
[----:B------:R-:W-:Y:S01]  /*0000*/  LDC R1, c[0x0][0x37c] ;  /* 0x0000df00ff017b82 */ /* 0x000fe20000000800 */
[----:B------:R-:W-:Y:S05]  /*0010*/  EXIT ;  /* 0x000000000000794d */ /* 0x000fea0003800000 */
.L_x_30:
        /* <DEDUP_REMOVED lines=14> */
.L_x_66:


//--------------------- .text._ZN7cutlass13device_kernelIN5flash19enable_sm80_to_sm89INS1_16FlashAttnFwdSm80INS1_25CollectiveMainloopFwdSm80ILi8ELi2ELb0EN4cute5tupleIJNS5_1CILi128EEENS7_ILi64EEENS7_ILi192EEEEEELi192ENS_10bfloat16_tEfNS_4arch4Sm80ELb0ELb1ELb0ELb1ELb1ELb0ELb1ELb0EEENS1_21CollectiveEpilogueFwdINS6_IJS8_SA_S9_EEENS6_IJNS7_ILi1EEESI_SI_EEESC_SE_Li256ELb1ELb1ELb0ELb0EEENS1_19SingleTileSchedulerILb1ELb0ELb1ELi128EEEEEEEEEvNT_6ParamsE --------------------------
	.section	.text._ZN7cutlass13device_kernelIN5flash19enable_sm80_to_sm89INS1_16FlashAttnFwdSm80INS1_25CollectiveMainloopFwdSm80ILi8ELi2ELb0EN4cute5tupleIJNS5_1CILi128EEENS7_ILi64EEENS7_ILi192EEEEEELi192ENS_10bfloat16_tEfNS_4arch4Sm80ELb0ELb1ELb0ELb1ELb1ELb0ELb1ELb0EEENS1_21CollectiveEpilogueFwdINS6_IJS8_SA_S9_EEENS6_IJNS7_ILi1EEESI_SI_EEESC_SE_Li256ELb1ELb1ELb0ELb0EEENS1_19SingleTileSchedulerILb1ELb0ELb1ELi128EEEEEEEEEvNT_6ParamsE,"ax",@progbits
	.align	128
.text._ZN7cutlass13device_kernelIN5flash19enable_sm80_to_sm89INS1_16FlashAttnFwdSm80INS1_25CollectiveMainloopFwdSm80ILi8ELi2ELb0EN4cute5tupleIJNS5_1CILi128EEENS7_ILi64EEENS7_ILi192EEEEEELi192ENS_10bfloat16_tEfNS_4arch4Sm80ELb0ELb1ELb0ELb1ELb1ELb0ELb1ELb0EEENS1_21CollectiveEpilogueFwdINS6_IJS8_SA_S9_EEENS6_IJNS7_ILi1EEESI_SI_EEESC_SE_Li256ELb1ELb1ELb0ELb0EEENS1_19SingleTileSchedulerILb1ELb0ELb1ELi128EEEEEEEEEvNT_6ParamsE:
        .type           _ZN7cutlass13device_kernelIN5flash19enable_sm80_to_sm89INS1_16FlashAttnFwdSm80INS1_25CollectiveMainloopFwdSm80ILi8ELi2ELb0EN4cute5tupleIJNS5_1CILi128EEENS7_ILi64EEENS7_ILi192EEEEEELi192ENS_10bfloat16_tEfNS_4arch4Sm80ELb0ELb1ELb0ELb1ELb1ELb0ELb1ELb0EEENS1_21CollectiveEpilogueFwdINS6_IJS8_SA_S9_EEENS6_IJNS7_ILi1EEESI_SI_EEESC_SE_Li256ELb1ELb1ELb0ELb0EEENS1_19SingleTileSchedulerILb1ELb0ELb1ELi128EEEEEEEEEvNT_6ParamsE,@function
        .size           _ZN7cutlass13device_kernelIN5flash19enable_sm80_to_sm89INS1_16FlashAttnFwdSm80INS1_25CollectiveMainloopFwdSm80ILi8ELi2ELb0EN4cute5tupleIJNS5_1CILi128EEENS7_ILi64EEENS7_ILi192EEEEEELi192ENS_10bfloat16_tEfNS_4arch4Sm80ELb0ELb1ELb0ELb1ELb1ELb0ELb1ELb0EEENS1_21CollectiveEpilogueFwdINS6_IJS8_SA_S9_EEENS6_IJNS7_ILi1EEESI_SI_EEESC_SE_Li256ELb1ELb1ELb0ELb0EEENS1_19SingleTileSchedulerILb1ELb0ELb1ELi128EEEEEEEEEvNT_6ParamsE,(.L_x_67 - _ZN7cutlass13device_kernelIN5flash19enable_sm80_to_sm89INS1_16FlashAttnFwdSm80INS1_25CollectiveMainloopFwdSm80ILi8ELi2ELb0EN4cute5tupleIJNS5_1CILi128EEENS7_ILi64EEENS7_ILi192EEEEEELi192ENS_10bfloat16_tEfNS_4arch4Sm80ELb0ELb1ELb0ELb1ELb1ELb0ELb1ELb0EEENS1_21CollectiveEpilogueFwdINS6_IJS8_SA_S9_EEENS6_IJNS7_ILi1EEESI_SI_EEESC_SE_Li256ELb1ELb1ELb0ELb0EEENS1_19SingleTileSchedulerILb1ELb0ELb1ELi128EEEEEEEEEvNT_6ParamsE)
        .other          _ZN7cutlass13device_kernelIN5flash19enable_sm80_to_sm89INS1_16FlashAttnFwdSm80INS1_25CollectiveMainloopFwdSm80ILi8ELi2ELb0EN4cute5tupleIJNS5_1CILi128EEENS7_ILi64EEENS7_ILi192EEEEEELi192ENS_10bfloat16_tEfNS_4arch4Sm80ELb0ELb1ELb0ELb1ELb1ELb0ELb1ELb0EEENS1_21CollectiveEpilogueFwdINS6_IJS8_SA_S9_EEENS6_IJNS7_ILi1EEESI_SI_EEESC_SE_Li256ELb1ELb1ELb0ELb0EEENS1_19SingleTileSchedulerILb1ELb0ELb1ELi128EEEEEEEEEvNT_6ParamsE,@"STO_CUDA_ENTRY STV_DEFAULT"
_ZN7cutlass13device_kernelIN5flash19enable_sm80_to_sm89INS1_16FlashAttnFwdSm80INS1_25CollectiveMainloopFwdSm80ILi8ELi2ELb0EN4cute5tupleIJNS5_1CILi128EEENS7_ILi64EEENS7_ILi192EEEEEELi192ENS_10bfloat16_tEfNS_4arch4Sm80ELb0ELb1ELb0ELb1ELb1ELb0ELb1ELb0EEENS1_21CollectiveEpilogueFwdINS6_IJS8_SA_S9_EEENS6_IJNS7_ILi1EEESI_SI_EEESC_SE_Li256ELb1ELb1ELb0ELb0EEENS1_19SingleTileSchedulerILb1ELb0ELb1ELi128EEEEEEEEEvNT_6ParamsE:
[----:B------:R-:W-:Y:S01]  /*0000*/  LDC R1, c[0x0][0x37c] ;  /* 0x0000df00ff017b82 */ /* 0x000fe20000000800 */
[----:B------:R-:W-:Y:S05]  /*0010*/  EXIT ;  /* 0x000000000000794d */ /* 0x000fea0003800000 */
.L_x_31:
        /* <DEDUP_REMOVED lines=14> */
.L_x_67:


//--------------------- .text._ZN7cutlass13device_kernelIN5flash19enable_sm80_to_sm89INS1_16FlashAttnFwdSm80INS1_25CollectiveMainloopFwdSm80ILi8ELi2ELb0EN4cute5tupleIJNS5_1CILi128EEENS7_ILi64EEENS7_ILi192EEEEEELi192ENS_10bfloat16_tEfNS_4arch4Sm80ELb0ELb1ELb0ELb1ELb1ELb1ELb1ELb0EEENS1_21CollectiveEpilogueFwdINS6_IJS8_SA_S9_EEENS6_IJNS7_ILi1EEESI_SI_EEESC_SE_Li256ELb1ELb1ELb0ELb0EEENS1_19SingleTileSchedulerILb1ELb0ELb1ELi128EEEEEEEEEvNT_6ParamsE --------------------------
	.section	.text._ZN7cutlass13device_kernelIN5flash19enable_sm80_to_sm89INS1_16FlashAttnFwdSm80INS1_25CollectiveMainloopFwdSm80ILi8ELi2ELb0EN4cute5tupleIJNS5_1CILi128EEENS7_ILi64EEENS7_ILi192EEEEEELi192ENS_10bfloat16_tEfNS_4arch4Sm80ELb0ELb1ELb0ELb1ELb1ELb1ELb1ELb0EEENS1_21CollectiveEpilogueFwdINS6_IJS8_SA_S9_EEENS6_IJNS7_ILi1EEESI_SI_EEESC_SE_Li256ELb1ELb1ELb0ELb0EEENS1_19SingleTileSchedulerILb1ELb0ELb1ELi128EEEEEEEEEvNT_6ParamsE,"ax",@progbits
	.align	128
.text._ZN7cutlass13device_kernelIN5flash19enable_sm80_to_sm89INS1_16FlashAttnFwdSm80INS1_25CollectiveMainloopFwdSm80ILi8ELi2ELb0EN4cute5tupleIJNS5_1CILi128EEENS7_ILi64EEENS7_ILi192EEEEEELi192ENS_10bfloat16_tEfNS_4arch4Sm80ELb0ELb1ELb0ELb1ELb1ELb1ELb1ELb0EEENS1_21CollectiveEpilogueFwdINS6_IJS8_SA_S9_EEENS6_IJNS7_ILi1EEESI_SI_EEESC_SE_Li256ELb1ELb1ELb0ELb0EEENS1_19SingleTileSchedulerILb1ELb0ELb1ELi128EEEEEEEEEvNT_6ParamsE:
        .type           _ZN7cutlass13device_kernelIN5flash19enable_sm80_to_sm89INS1_16FlashAttnFwdSm80INS1_25CollectiveMainloopFwdSm80ILi8ELi2ELb0EN4cute5tupleIJNS5_1CILi128EEENS7_ILi64EEENS7_ILi192EEEEEELi192ENS_10bfloat16_tEfNS_4arch4Sm80ELb0ELb1ELb0ELb1ELb1ELb1ELb1ELb0EEENS1_21CollectiveEpilogueFwdINS6_IJS8_SA_S9_EEENS6_IJNS7_ILi1EEESI_SI_EEESC_SE_Li256ELb1ELb1ELb0ELb0EEENS1_19SingleTileSchedulerILb1ELb0ELb1ELi128EEEEEEEEEvNT_6ParamsE,@function
        .size           _ZN7cutlass13device_kernelIN5flash19enable_sm80_to_sm89INS1_16FlashAttnFwdSm80INS1_25CollectiveMainloopFwdSm80ILi8ELi2ELb0EN4cute5tupleIJNS5_1CILi128EEENS7_ILi64EEENS7_ILi192EEEEEELi192ENS_10bfloat16_tEfNS_4arch4Sm80ELb0ELb1ELb0ELb1ELb1ELb1ELb1ELb0EEENS1_21CollectiveEpilogueFwdINS6_IJS8_SA_S9_EEENS6_IJNS7_ILi1EEESI_SI_EEESC_SE_Li256ELb1ELb1ELb0ELb0EEENS1_19SingleTileSchedulerILb1ELb0ELb1ELi128EEEEEEEEEvNT_6ParamsE,(.L_x_68 - _ZN7cutlass13device_kernelIN5flash19enable_sm80_to_sm89INS1_16FlashAttnFwdSm80INS1_25CollectiveMainloopFwdSm80ILi8ELi2ELb0EN4cute5tupleIJNS5_1CILi128EEENS7_ILi64EEENS7_ILi192EEEEEELi192ENS_10bfloat16_tEfNS_4arch4Sm80ELb0ELb1ELb0ELb1ELb1ELb1ELb1ELb0EEENS1_21CollectiveEpilogueFwdINS6_IJS8_SA_S9_EEENS6_IJNS7_ILi1EEESI_SI_EEESC_SE_Li256ELb1ELb1ELb0ELb0EEENS1_19SingleTileSchedulerILb1ELb0ELb1ELi128EEEEEEEEEvNT_6ParamsE)
        .other          _ZN7cutlass13device_kernelIN5flash19enable_sm80_to_sm89INS1_16FlashAttnFwdSm80INS1_25CollectiveMainloopFwdSm80ILi8ELi2ELb0EN4cute5tupleIJNS5_1CILi128EEENS7_ILi64EEENS7_ILi192EEEEEELi192ENS_10bfloat16_tEfNS_4arch4Sm80ELb0ELb1ELb0ELb1ELb1ELb1ELb1ELb0EEENS1_21CollectiveEpilogueFwdINS6_IJS8_SA_S9_EEENS6_IJNS7_ILi1EEESI_SI_EEESC_SE_Li256ELb1ELb1ELb0ELb0EEENS1_19SingleTileSchedulerILb1ELb0ELb1ELi128EEEEEEEEEvNT_6ParamsE,@"STO_CUDA_ENTRY STV_DEFAULT"
_ZN7cutlass13device_kernelIN5flash19enable_sm80_to_sm89INS1_16FlashAttnFwdSm80INS1_25CollectiveMainloopFwdSm80ILi8ELi2ELb0EN4cute5tupleIJNS5_1CILi128EEENS7_ILi64EEENS7_ILi192EEEEEELi192ENS_10bfloat16_tEfNS_4arch4Sm80ELb0ELb1ELb0ELb1ELb1ELb1ELb1ELb0EEENS1_21CollectiveEpilogueFwdINS6_IJS8_SA_S9_EEENS6_IJNS7_ILi1EEESI_SI_EEESC_SE_Li256ELb1ELb1ELb0ELb0EEENS1_19SingleTileSchedulerILb1ELb0ELb1ELi128EEEEEEEEEvNT_6ParamsE:
[----:B------:R-:W-:Y:S01]  /*0000*/  LDC R1, c[0x0][0x37c] ;  /* 0x0000df00ff017b82 */ /* 0x000fe20000000800 */
[----:B------:R-:W-:Y:S05]  /*0010*/  EXIT ;  /* 0x000000000000794d */ /* 0x000fea0003800000 */
.L_x_32:
        /* <DEDUP_REMOVED lines=14> */
.L_x_68:


//--------------------- .text._ZN7cutlass13device_kernelIN5flash19enable_sm80_to_sm89INS1_16FlashAttnFwdSm80INS1_25CollectiveMainloopFwdSm80ILi8ELi2ELb0EN4cute5tupleIJNS5_1CILi128EEENS7_ILi64EEENS7_ILi192EEEEEELi192ENS_10bfloat16_tEfNS_4arch4Sm80ELb1ELb0ELb0ELb0ELb1ELb0ELb1ELb0EEENS1_21CollectiveEpilogueFwdINS6_IJS8_SA_S9_EEENS6_IJNS7_ILi1EEESI_SI_EEESC_SE_Li256ELb0ELb1ELb0ELb0EEENS1_30DynamicPersistentTileSchedulerILi256ELi256ELb0ELb1ELb0EEEEEEEEEvNT_6ParamsE --------------------------
	.section	.text._ZN7cutlass13device_kernelIN5flash19enable_sm80_to_sm89INS1_16FlashAttnFwdSm80INS1_25CollectiveMainloopFwdSm80ILi8ELi2ELb0EN4cute5tupleIJNS5_1CILi128EEENS7_ILi64EEENS7_ILi192EEEEEELi192ENS_10bfloat16_tEfNS_4arch4Sm80ELb1ELb0ELb0ELb0ELb1ELb0ELb1ELb0EEENS1_21CollectiveEpilogueFwdINS6_IJS8_SA_S9_EEENS6_IJNS7_ILi1EEESI_SI_EEESC_SE_Li256ELb0ELb1ELb0ELb0EEENS1_30DynamicPersistentTileSchedulerILi256ELi256ELb0ELb1ELb0EEEEEEEEEvNT_6ParamsE,"ax",@progbits
	.align	128
.text._ZN7cutlass13device_kernelIN5flash19enable_sm80_to_sm89INS1_16FlashAttnFwdSm80INS1_25CollectiveMainloopFwdSm80ILi8ELi2ELb0EN4cute5tupleIJNS5_1CILi128EEENS7_ILi64EEENS7_ILi192EEEEEELi192ENS_10bfloat16_tEfNS_4arch4Sm80ELb1ELb0ELb0ELb0ELb1ELb0ELb1ELb0EEENS1_21CollectiveEpilogueFwdINS6_IJS8_SA_S9_EEENS6_IJNS7_ILi1EEESI_SI_EEESC_SE_Li256ELb0ELb1ELb0ELb0EEENS1_30DynamicPersistentTileSchedulerILi256ELi256ELb0ELb1ELb0EEEEEEEEEvNT_6ParamsE:
        .type           _ZN7cutlass13device_kernelIN5flash19enable_sm80_to_sm89INS1_16FlashAttnFwdSm80INS1_25CollectiveMainloopFwdSm80ILi8ELi2ELb0EN4cute5tupleIJNS5_1CILi128EEENS7_ILi64EEENS7_ILi192EEEEEELi192ENS_10bfloat16_tEfNS_4arch4Sm80ELb1ELb0ELb0ELb0ELb1ELb0ELb1ELb0EEENS1_21CollectiveEpilogueFwdINS6_IJS8_SA_S9_EEENS6_IJNS7_ILi1EEESI_SI_EEESC_SE_Li256ELb0ELb1ELb0ELb0EEENS1_30DynamicPersistentTileSchedulerILi256ELi256ELb0ELb1ELb0EEEEEEEEEvNT_6ParamsE,@function
        .size           _ZN7cutlass13device_kernelIN5flash19enable_sm80_to_sm89INS1_16FlashAttnFwdSm80INS1_25CollectiveMainloopFwdSm80ILi8ELi2ELb0EN4cute5tupleIJNS5_1CILi128EEENS7_ILi64EEENS7_ILi192EEEEEELi192ENS_10bfloat16_tEfNS_4arch4Sm80ELb1ELb0ELb0ELb0ELb1ELb0ELb1ELb0EEENS1_21CollectiveEpilogueFwdINS6_IJS8_SA_S9_EEENS6_IJNS7_ILi1EEESI_SI_EEESC_SE_Li256ELb0ELb1ELb0ELb0EEENS1_30DynamicPersistentTileSchedulerILi256ELi256ELb0ELb1ELb0EEEEEEEEEvNT_6ParamsE,(.L_x_69 - _ZN7cutlass13device_kernelIN5flash19enable_sm80_to_sm89INS1_16FlashAttnFwdSm80INS1_25CollectiveMainloopFwdSm80ILi8ELi2ELb0EN4cute5tupleIJNS5_1CILi128EEENS7_ILi64EEENS7_ILi192EEEEEELi192ENS_10bfloat16_tEfNS_4arch4Sm80ELb1ELb0ELb0ELb0ELb1ELb0ELb1ELb0EEENS1_21CollectiveEpilogueFwdINS6_IJS8_SA_S9_EEENS6_IJNS7_ILi1EEESI_SI_EEESC_SE_Li256ELb0ELb1ELb0ELb0EEENS1_30DynamicPersistentTileSchedulerILi256ELi256ELb0ELb1ELb0EEEEEEEEEvNT_6ParamsE)
        .other          _ZN7cutlass13device_kernelIN5flash19enable_sm80_to_sm89INS1_16FlashAttnFwdSm80INS1_25CollectiveMainloopFwdSm80ILi8ELi2ELb0EN4cute5tupleIJNS5_1CILi128EEENS7_ILi64EEENS7_ILi192EEEEEELi192ENS_10bfloat16_tEfNS_4arch4Sm80ELb1ELb0ELb0ELb0ELb1ELb0ELb1ELb0EEENS1_21CollectiveEpilogueFwdINS6_IJS8_SA_S9_EEENS6_IJNS7_ILi1EEESI_SI_EEESC_SE_Li256ELb0ELb1ELb0ELb0EEENS1_30DynamicPersistentTileSchedulerILi256ELi256ELb0ELb1ELb0EEEEEEEEEvNT_6ParamsE,@"STO_CUDA_ENTRY STV_DEFAULT"
_ZN7cutlass13device_kernelIN5flash19enable_sm80_to_sm89INS1_16FlashAttnFwdSm80INS1_25CollectiveMainloopFwdSm80ILi8ELi2ELb0EN4cute5tupleIJNS5_1CILi128EEENS7_ILi64EEENS7_ILi192EEEEEELi192ENS_10bfloat16_tEfNS_4arch4Sm80ELb1ELb0ELb0ELb0ELb1ELb0ELb1ELb0EEENS1_21CollectiveEpilogueFwdINS6_IJS8_SA_S9_EEENS6_IJNS7_ILi1EEESI_SI_EEESC_SE_Li256ELb0ELb1ELb0ELb0EEENS1_30DynamicPersistentTileSchedulerILi256ELi256ELb0ELb1ELb0EEEEEEEEEvNT_6ParamsE:
[----:B------:R-:W-:Y:S01]  /*0000*/  LDC R1, c[0x0][0x37c] ;  /* 0x0000df00ff017b82 */ /* 0x000fe20000000800 */
[----:B------:R-:W-:Y:S05]  /*0010*/  EXIT ;  /* 0x000000000000794d */ /* 0x000fea0003800000 */
.L_x_33:
        /* <DEDUP_REMOVED lines=14> */
.L_x_69:


//--------------------- .text._ZN7cutlass13device_kernelIN5flash19enable_sm80_to_sm89INS1_16FlashAttnFwdSm80INS1_25CollectiveMainloopFwdSm80ILi8ELi2ELb0EN4cute5tupleIJNS5_1CILi128EEENS7_ILi64EEENS7_ILi192EEEEEELi192ENS_10bfloat16_tEfNS_4arch4Sm80ELb1ELb0ELb0ELb1ELb1ELb0ELb1ELb0EEENS1_21CollectiveEpilogueFwdINS6_IJS8_SA_S9_EEENS6_IJNS7_ILi1EEESI_SI_EEESC_SE_Li256ELb1ELb1ELb0ELb0EEENS1_19SingleTileSchedulerILb1ELb0ELb1ELi128EEEEEEEEEvNT_6ParamsE --------------------------
	.section	.text._ZN7cutlass13device_kernelIN5flash19enable_sm80_to_sm89INS1_16FlashAttnFwdSm80INS1_25CollectiveMainloopFwdSm80ILi8ELi2ELb0EN4cute5tupleIJNS5_1CILi128EEENS7_ILi64EEENS7_ILi192EEEEEELi192ENS_10bfloat16_tEfNS_4arch4Sm80ELb1ELb0ELb0ELb1ELb1ELb0ELb1ELb0EEENS1_21CollectiveEpilogueFwdINS6_IJS8_SA_S9_EEENS6_IJNS7_ILi1EEESI_SI_EEESC_SE_Li256ELb1ELb1ELb0ELb0EEENS1_19SingleTileSchedulerILb1ELb0ELb1ELi128EEEEEEEEEvNT_6ParamsE,"ax",@progbits
	.align	128
.text._ZN7cutlass13device_kernelIN5flash19enable_sm80_to_sm89INS1_16FlashAttnFwdSm80INS1_25CollectiveMainloopFwdSm80ILi8ELi2ELb0EN4cute5tupleIJNS5_1CILi128EEENS7_ILi64EEENS7_ILi192EEEEEELi192ENS_10bfloat16_tEfNS_4arch4Sm80ELb1ELb0ELb0ELb1ELb1ELb0ELb1ELb0EEENS1_21CollectiveEpilogueFwdINS6_IJS8_SA_S9_EEENS6_IJNS7_ILi1EEESI_SI_EEESC_SE_Li256ELb1ELb1ELb0ELb0EEENS1_19SingleTileSchedulerILb1ELb0ELb1ELi128EEEEEEEEEvNT_6ParamsE:
        .type           _ZN7cutlass13device_kernelIN5flash19enable_sm80_to_sm89INS1_16FlashAttnFwdSm80INS1_25CollectiveMainloopFwdSm80ILi8ELi2ELb0EN4cute5tupleIJNS5_1CILi128EEENS7_ILi64EEENS7_ILi192EEEEEELi192ENS_10bfloat16_tEfNS_4arch4Sm80ELb1ELb0ELb0ELb1ELb1ELb0ELb1ELb0EEENS1_21CollectiveEpilogueFwdINS6_IJS8_SA_S9_EEENS6_IJNS7_ILi1EEESI_SI_EEESC_SE_Li256ELb1ELb1ELb0ELb0EEENS1_19SingleTileSchedulerILb1ELb0ELb1ELi128EEEEEEEEEvNT_6ParamsE,@function
        .size           _ZN7cutlass13device_kernelIN5flash19enable_sm80_to_sm89INS1_16FlashAttnFwdSm80INS1_25CollectiveMainloopFwdSm80ILi8ELi2ELb0EN4cute5tupleIJNS5_1CILi128EEENS7_ILi64EEENS7_ILi192EEEEEELi192ENS_10bfloat16_tEfNS_4arch4Sm80ELb1ELb0ELb0ELb1ELb1ELb0ELb1ELb0EEENS1_21CollectiveEpilogueFwdINS6_IJS8_SA_S9_EEENS6_IJNS7_ILi1EEESI_SI_EEESC_SE_Li256ELb1ELb1ELb0ELb0EEENS1_19SingleTileSchedulerILb1ELb0ELb1ELi128EEEEEEEEEvNT_6ParamsE,(.L_x_70 - _ZN7cutlass13device_kernelIN5flash19enable_sm80_to_sm89INS1_16FlashAttnFwdSm80INS1_25CollectiveMainloopFwdSm80ILi8ELi2ELb0EN4cute5tupleIJNS5_1CILi128EEENS7_ILi64EEENS7_ILi192EEEEEELi192ENS_10bfloat16_tEfNS_4arch4Sm80ELb1ELb0ELb0ELb1ELb1ELb0ELb1ELb0EEENS1_21CollectiveEpilogueFwdINS6_IJS8_SA_S9_EEENS6_IJNS7_ILi1EEESI_SI_EEESC_SE_Li256ELb1ELb1ELb0ELb0EEENS1_19SingleTileSchedulerILb1ELb0ELb1ELi128EEEEEEEEEvNT_6ParamsE)
        .other          _ZN7cutlass13device_kernelIN5flash19enable_sm80_to_sm89INS1_16FlashAttnFwdSm80INS1_25CollectiveMainloopFwdSm80ILi8ELi2ELb0EN4cute5tupleIJNS5_1CILi128EEENS7_ILi64EEENS7_ILi192EEEEEELi192ENS_10bfloat16_tEfNS_4arch4Sm80ELb1ELb0ELb0ELb1ELb1ELb0ELb1ELb0EEENS1_21CollectiveEpilogueFwdINS6_IJS8_SA_S9_EEENS6_IJNS7_ILi1EEESI_SI_EEESC_SE_Li256ELb1ELb1ELb0ELb0EEENS1_19SingleTileSchedulerILb1ELb0ELb1ELi128EEEEEEEEEvNT_6ParamsE,@"STO_CUDA_ENTRY STV_DEFAULT"
_ZN7cutlass13device_kernelIN5flash19enable_sm80_to_sm89INS1_16FlashAttnFwdSm80INS1_25CollectiveMainloopFwdSm80ILi8ELi2ELb0EN4cute5tupleIJNS5_1CILi128EEENS7_ILi64EEENS7_ILi192EEEEEELi192ENS_10bfloat16_tEfNS_4arch4Sm80ELb1ELb0ELb0ELb1ELb1ELb0ELb1ELb0EEENS1_21CollectiveEpilogueFwdINS6_IJS8_SA_S9_EEENS6_IJNS7_ILi1EEESI_SI_EEESC_SE_Li256ELb1ELb1ELb0ELb0EEENS1_19SingleTileSchedulerILb1ELb0ELb1ELi128EEEEEEEEEvNT_6ParamsE:
[----:B------:R-:W-:Y:S01]  /*0000*/  LDC R1, c[0x0][0x37c] ;  /* 0x0000df00ff017b82 */ /* 0x000fe20000000800 */
[----:B------:R-:W-:Y:S05]  /*0010*/  EXIT ;  /* 0x000000000000794d */ /* 0x000fea0003800000 */
.L_x_34:
        /* <DEDUP_REMOVED lines=14> */
.L_x_70:


//--------------------- .text._ZN7cutlass13device_kernelIN5flash19enable_sm80_to_sm89INS1_16FlashAttnFwdSm80INS1_25CollectiveMainloopFwdSm80ILi8ELi2ELb0EN4cute5tupleIJNS5_1CILi128EEENS7_ILi64EEENS7_ILi192EEEEEELi192ENS_10bfloat16_tEfNS_4arch4Sm80ELb1ELb0ELb0ELb1ELb1ELb1ELb1ELb0EEENS1_21CollectiveEpilogueFwdINS6_IJS8_SA_S9_EEENS6_IJNS7_ILi1EEESI_SI_EEESC_SE_Li256ELb1ELb1ELb0ELb0EEENS1_19SingleTileSchedulerILb1ELb0ELb1ELi128EEEEEEEEEvNT_6ParamsE --------------------------
	.section	.text._ZN7cutlass13device_kernelIN5flash19enable_sm80_to_sm89INS1_16FlashAttnFwdSm80INS1_25CollectiveMainloopFwdSm80ILi8ELi2ELb0EN4cute5tupleIJNS5_1CILi128EEENS7_ILi64EEENS7_ILi192EEEEEELi192ENS_10bfloat16_tEfNS_4arch4Sm80ELb1ELb0ELb0ELb1ELb1ELb1ELb1ELb0EEENS1_21CollectiveEpilogueFwdINS6_IJS8_SA_S9_EEENS6_IJNS7_ILi1EEESI_SI_EEESC_SE_Li256ELb1ELb1ELb0ELb0EEENS1_19SingleTileSchedulerILb1ELb0ELb1ELi128EEEEEEEEEvNT_6ParamsE,"ax",@progbits
	.align	128
.text._ZN7cutlass13device_kernelIN5flash19enable_sm80_to_sm89INS1_16FlashAttnFwdSm80INS1_25CollectiveMainloopFwdSm80ILi8ELi2ELb0EN4cute5tupleIJNS5_1CILi128EEENS7_ILi64EEENS7_ILi192EEEEEELi192ENS_10bfloat16_tEfNS_4arch4Sm80ELb1ELb0ELb0ELb1ELb1ELb1ELb1ELb0EEENS1_21CollectiveEpilogueFwdINS6_IJS8_SA_S9_EEENS6_IJNS7_ILi1EEESI_SI_EEESC_SE_Li256ELb1ELb1ELb0ELb0EEENS1_19SingleTileSchedulerILb1ELb0ELb1ELi128EEEEEEEEEvNT_6ParamsE:
        .type           _ZN7cutlass13device_kernelIN5flash19enable_sm80_to_sm89INS1_16FlashAttnFwdSm80INS1_25CollectiveMainloopFwdSm80ILi8ELi2ELb0EN4cute5tupleIJNS5_1CILi128EEENS7_ILi64EEENS7_ILi192EEEEEELi192ENS_10bfloat16_tEfNS_4arch4Sm80ELb1ELb0ELb0ELb1ELb1ELb1ELb1ELb0EEENS1_21CollectiveEpilogueFwdINS6_IJS8_SA_S9_EEENS6_IJNS7_ILi1EEESI_SI_EEESC_SE_Li256ELb1ELb1ELb0ELb0EEENS1_19SingleTileSchedulerILb1ELb0ELb1ELi128EEEEEEEEEvNT_6ParamsE,@function
        .size           _ZN7cutlass13device_kernelIN5flash19enable_sm80_to_sm89INS1_16FlashAttnFwdSm80INS1_25CollectiveMainloopFwdSm80ILi8ELi2ELb0EN4cute5tupleIJNS5_1CILi128EEENS7_ILi64EEENS7_ILi192EEEEEELi192ENS_10bfloat16_tEfNS_4arch4Sm80ELb1ELb0ELb0ELb1ELb1ELb1ELb1ELb0EEENS1_21CollectiveEpilogueFwdINS6_IJS8_SA_S9_EEENS6_IJNS7_ILi1EEESI_SI_EEESC_SE_Li256ELb1ELb1ELb0ELb0EEENS1_19SingleTileSchedulerILb1ELb0ELb1ELi128EEEEEEEEEvNT_6ParamsE,(.L_x_71 - _ZN7cutlass13device_kernelIN5flash19enable_sm80_to_sm89INS1_16FlashAttnFwdSm80INS1_25CollectiveMainloopFwdSm80ILi8ELi2ELb0EN4cute5tupleIJNS5_1CILi128EEENS7_ILi64EEENS7_ILi192EEEEEELi192ENS_10bfloat16_tEfNS_4arch4Sm80ELb1ELb0ELb0ELb1ELb1ELb1ELb1ELb0EEENS1_21CollectiveEpilogueFwdINS6_IJS8_SA_S9_EEENS6_IJNS7_ILi1EEESI_SI_EEESC_SE_Li256ELb1ELb1ELb0ELb0EEENS1_19SingleTileSchedulerILb1ELb0ELb1ELi128EEEEEEEEEvNT_6ParamsE)
        .other          _ZN7cutlass13device_kernelIN5flash19enable_sm80_to_sm89INS1_16FlashAttnFwdSm80INS1_25CollectiveMainloopFwdSm80ILi8ELi2ELb0EN4cute5tupleIJNS5_1CILi128EEENS7_ILi64EEENS7_ILi192EEEEEELi192ENS_10bfloat16_tEfNS_4arch4Sm80ELb1ELb0ELb0ELb1ELb1ELb1ELb1ELb0EEENS1_21CollectiveEpilogueFwdINS6_IJS8_SA_S9_EEENS6_IJNS7_ILi1EEESI_SI_EEESC_SE_Li256ELb1ELb1ELb0ELb0EEENS1_19SingleTileSchedulerILb1ELb0ELb1ELi128EEEEEEEEEvNT_6ParamsE,@"STO_CUDA_ENTRY STV_DEFAULT"
_ZN7cutlass13device_kernelIN5flash19enable_sm80_to_sm89INS1_16FlashAttnFwdSm80INS1_25CollectiveMainloopFwdSm80ILi8ELi2ELb0EN4cute5tupleIJNS5_1CILi128EEENS7_ILi64EEENS7_ILi192EEEEEELi192ENS_10bfloat16_tEfNS_4arch4Sm80ELb1ELb0ELb0ELb1ELb1ELb1ELb1ELb0EEENS1_21CollectiveEpilogueFwdINS6_IJS8_SA_S9_EEENS6_IJNS7_ILi1EEESI_SI_EEESC_SE_Li256ELb1ELb1ELb0ELb0EEENS1_19SingleTileSchedulerILb1ELb0ELb1ELi128EEEEEEEEEvNT_6ParamsE:
[----:B------:R-:W-:Y:S01]  /*0000*/  LDC R1, c[0x0][0x37c] ;  /* 0x0000df00ff017b82 */ /* 0x000fe20000000800 */
[----:B------:R-:W-:Y:S05]  /*0010*/  EXIT ;  /* 0x000000000000794d */ /* 0x000fea0003800000 */
.L_x_35:
        /* <DEDUP_REMOVED lines=14> */
.L_x_71:


//--------------------- .nv.shared.reserved.0     --------------------------
	.section	.nv.shared.reserved.0,"aw",@nobits
	.weak		__nv_reservedSMEM_offset_0_alias
	.size		__nv_reservedSMEM_offset_0_alias, 0, 64
	.other		__nv_reservedSMEM_offset_0_alias,@"STO_CUDA_RESERVED_SHARED STV_DEFAULT"
__nv_reservedSMEM_offset_0_alias:
	.zero		0
	.zero		64


//--------------------- .nv.global                --------------------------
	.section	.nv.global,"aw",@nobits
.nv.global:
	.type		_ZN83_INTERNAL_4d98bf0a_47_flash_fwd_hdim192_bf16_paged_softcapall_sm80_cu_9d2915ae_31664cute1_E,@object
	.size		_ZN83_INTERNAL_4d98bf0a_47_flash_fwd_hdim192_bf16_paged_softcapall_sm80_cu_9d2915ae_31664cute1_E,(_ZN83_INTERNAL_4d98bf0a_47_flash_fwd_hdim192_bf16_paged_softcapall_sm80_cu_9d2915ae_31664cuda3std3__45__cpo6cbeginE - _ZN83_INTERNAL_4d98bf0a_47_flash_fwd_hdim192_bf16_paged_softcapall_sm80_cu_9d2915ae_31664cute1_E)
_ZN83_INTERNAL_4d98bf0a_47_flash_fwd_hdim192_bf16_paged_softcapall_sm80_cu_9d2915ae_31664cute1_E:
	.zero		1
	.type		_ZN83_INTERNAL_4d98bf0a_47_flash_fwd_hdim192_bf16_paged_softcapall_sm80_cu_9d2915ae_31664cuda3std3__45__cpo6cbeginE,@object
	.size		_ZN83_INTERNAL_4d98bf0a_47_flash_fwd_hdim192_bf16_paged_softcapall_sm80_cu_9d2915ae_31664cuda3std3__45__cpo6cbeginE,(_ZN83_INTERNAL_4d98bf0a_47_flash_fwd_hdim192_bf16_paged_softcapall_sm80_cu_9d2915ae_31664cuda3std3__48in_placeE - _ZN83_INTERNAL_4d98bf0a_47_flash_fwd_hdim192_bf16_paged_softcapall_sm80_cu_9d2915ae_31664cuda3std3__45__cpo6cbeginE)
_ZN83_INTERNAL_4d98bf0a_47_flash_fwd_hdim192_bf16_paged_softcapall_sm80_cu_9d2915ae_31664cuda3std3__45__cpo6cbeginE:
	.zero		1
	.type		_ZN83_INTERNAL_4d98bf0a_47_flash_fwd_hdim192_bf16_paged_softcapall_sm80_cu_9d2915ae_31664cuda3std3__48in_placeE,@object
	.size		_ZN83_INTERNAL_4d98bf0a_47_flash_fwd_hdim192_bf16_paged_softcapall_sm80_cu_9d2915ae_31664cuda3std3__48in_placeE,(_ZN83_INTERNAL_4d98bf0a_47_flash_fwd_hdim192_bf16_paged_softcapall_sm80_cu_9d2915ae_31664cuda3std6ranges3__45__cpo9iter_moveE - _ZN83_INTERNAL_4d98bf0a_47_flash_fwd_hdim192_bf16_paged_softcapall_sm80_cu_9d2915ae_31664cuda3std3__48in_placeE)
_ZN83_INTERNAL_4d98bf0a_47_flash_fwd_hdim192_bf16_paged_softcapall_sm80_cu_9d2915ae_31664cuda3std3__48in_placeE:
	.zero		1
	.type		_ZN83_INTERNAL_4d98bf0a_47_flash_fwd_hdim192_bf16_paged_softcapall_sm80_cu_9d2915ae_31664cuda3std6ranges3__45__cpo9iter_moveE,@object
	.size		_ZN83_INTERNAL_4d98bf0a_47_flash_fwd_hdim192_bf16_paged_softcapall_sm80_cu_9d2915ae_31664cuda3std6ranges3__45__cpo9iter_moveE,(_ZN83_INTERNAL_4d98bf0a_47_flash_fwd_hdim192_bf16_paged_softcapall_sm80_cu_9d2915ae_31664cuda3std3__45__cpo5beginE - _ZN83_INTERNAL_4d98bf0a_47_flash_fwd_hdim192_bf16_paged_softcapall_sm80_cu_9d2915ae_31664cuda3std6ranges3__45__cpo9iter_moveE)
_ZN83_INTERNAL_4d98bf0a_47_flash_fwd_hdim192_bf16_paged_softcapall_sm80_cu_9d2915ae_31664cuda3std6ranges3__45__cpo9iter_moveE:
	.zero		1
	.type		_ZN83_INTERNAL_4d98bf0a_47_flash_fwd_hdim192_bf16_paged_softcapall_sm80_cu_9d2915ae_31664cuda3std3__45__cpo5beginE,@object
	.size		_ZN83_INTERNAL_4d98bf0a_47_flash_fwd_hdim192_bf16_paged_softcapall_sm80_cu_9d2915ae_31664cuda3std3__45__cpo5beginE,(_ZN83_INTERNAL_4d98bf0a_47_flash_fwd_hdim192_bf16_paged_softcapall_sm80_cu_9d2915ae_31664cuda3std3__485_GLOBAL__N__4d98bf0a_47_flash_fwd_hdim192_bf16_paged_softcapall_sm80_cu_9d2915ae_31666ignoreE - _ZN83_INTERNAL_4d98bf0a_47_flash_fwd_hdim192_bf16_paged_softcapall_sm80_cu_9d2915ae_31664cuda3std3__45__cpo5beginE)
_ZN83_INTERNAL_4d98bf0a_47_flash_fwd_hdim192_bf16_paged_softcapall_sm80_cu_9d2915ae_31664cuda3std3__45__cpo5beginE:
	.zero		1
	.type		_ZN83_INTERNAL_4d98bf0a_47_flash_fwd_hdim192_bf16_paged_softcapall_sm80_cu_9d2915ae_31664cuda3std3__485_GLOBAL__N__4d98bf0a_47_flash_fwd_hdim192_bf16_paged_softcapall_sm80_cu_9d2915ae_31666ignoreE,@object
	.size		_ZN83_INTERNAL_4d98bf0a_47_flash_fwd_hdim192_bf16_paged_softcapall_sm80_cu_9d2915ae_31664cuda3std3__485_GLOBAL__N__4d98bf0a_47_flash_fwd_hdim192_bf16_paged_softcapall_sm80_cu_9d2915ae_31666ignoreE,(_ZN83_INTERNAL_4d98bf0a_47_flash_fwd_hdim192_bf16_paged_softcapall_sm80_cu_9d2915ae_31664cute7productE - _ZN83_INTERNAL_4d98bf0a_47_flash_fwd_hdim192_bf16_paged_softcapall_sm80_cu_9d2915ae_31664cuda3std3__485_GLOBAL__N__4d98bf0a_47_flash_fwd_hdim192_bf16_paged_softcapall_sm80_cu_9d2915ae_31666ignoreE)
_ZN83_INTERNAL_4d98bf0a_47_flash_fwd_hdim192_bf16_paged_softcapall_sm80_cu_9d2915ae_31664cuda3std3__485_GLOBAL__N__4d98bf0a_47_flash_fwd_hdim192_bf16_paged_softcapall_sm80_cu_9d2915ae_31666ignoreE:
	.zero		1
	.type		_ZN83_INTERNAL_4d98bf0a_47_flash_fwd_hdim192_bf16_paged_softcapall_sm80_cu_9d2915ae_31664cute7productE,@object
	.size		_ZN83_INTERNAL_4d98bf0a_47_flash_fwd_hdim192_bf16_paged_softcapall_sm80_cu_9d2915ae_31664cute7productE,(_ZN83_INTERNAL_4d98bf0a_47_flash_fwd_hdim192_bf16_paged_softcapall_sm80_cu_9d2915ae_31664cuda3std3__45__cpo3endE - _ZN83_INTERNAL_4d98bf0a_47_flash_fwd_hdim192_bf16_paged_softcapall_sm80_cu_9d2915ae_31664cute7productE)
_ZN83_INTERNAL_4d98bf0a_47_flash_fwd_hdim192_bf16_paged_softcapall_sm80_cu_9d2915ae_31664cute7productE:
	.zero		1
	.type		_ZN83_INTERNAL_4d98bf0a_47_flash_fwd_hdim192_bf16_paged_softcapall_sm80_cu_9d2915ae_31664cuda3std3__45__cpo3endE,@object
	.size		_ZN83_INTERNAL_4d98bf0a_47_flash_fwd_hdim192_bf16_paged_softcapall_sm80_cu_9d2915ae_31664cuda3std3__45__cpo3endE,(_ZN83_INTERNAL_4d98bf0a_47_flash_fwd_hdim192_bf16_paged_softcapall_sm80_cu_9d2915ae_31664cuda3std3__419piecewise_constructE - _ZN83_INTERNAL_4d98bf0a_47_flash_fwd_hdim192_bf16_paged_softcapall_sm80_cu_9d2915ae_31664cuda3std3__45__cpo3endE)
_ZN83_INTERNAL_4d98bf0a_47_flash_fwd_hdim192_bf16_paged_softcapall_sm80_cu_9d2915ae_31664cuda3std3__45__cpo3endE:
	.zero		1
	.type		_ZN83_INTERNAL_4d98bf0a_47_flash_fwd_hdim192_bf16_paged_softcapall_sm80_cu_9d2915ae_31664cuda3std3__419piecewise_constructE,@object
	.size		_ZN83_INTERNAL_4d98bf0a_47_flash_fwd_hdim192_bf16_paged_softcapall_sm80_cu_9d2915ae_31664cuda3std3__419piecewise_constructE,(_ZN83_INTERNAL_4d98bf0a_47_flash_fwd_hdim192_bf16_paged_softcapall_sm80_cu_9d2915ae_31664cuda3std3__45__cpo4cendE - _ZN83_INTERNAL_4d98bf0a_47_flash_fwd_hdim192_bf16_paged_softcapall_sm80_cu_9d2915ae_31664cuda3std3__419piecewise_constructE)
_ZN83_INTERNAL_4d98bf0a_47_flash_fwd_hdim192_bf16_paged_softcapall_sm80_cu_9d2915ae_31664cuda3std3__419piecewise_constructE:
	.zero		1
	.type		_ZN83_INTERNAL_4d98bf0a_47_flash_fwd_hdim192_bf16_paged_softcapall_sm80_cu_9d2915ae_31664cuda3std3__45__cpo4cendE,@object
	.size		_ZN83_INTERNAL_4d98bf0a_47_flash_fwd_hdim192_bf16_paged_softcapall_sm80_cu_9d2915ae_31664cuda3std3__45__cpo4cendE,(_ZN83_INTERNAL_4d98bf0a_47_flash_fwd_hdim192_bf16_paged_softcapall_sm80_cu_9d2915ae_31664cuda3std6ranges3__45__cpo4swapE - _ZN83_INTERNAL_4d98bf0a_47_flash_fwd_hdim192_bf16_paged_softcapall_sm80_cu_9d2915ae_31664cuda3std3__45__cpo4cendE)
_ZN83_INTERNAL_4d98bf0a_47_flash_fwd_hdim192_bf16_paged_softcapall_sm80_cu_9d2915ae_31664cuda3std3__45__cpo4cendE:
	.zero		1
	.type		_ZN83_INTERNAL_4d98bf0a_47_flash_fwd_hdim192_bf16_paged_softcapall_sm80_cu_9d2915ae_31664cuda3std6ranges3__45__cpo4swapE,@object
	.size		_ZN83_INTERNAL_4d98bf0a_47_flash_fwd_hdim192_bf16_paged_softcapall_sm80_cu_9d2915ae_31664cuda3std6ranges3__45__cpo4swapE,(.L_7 - _ZN83_INTERNAL_4d98bf0a_47_flash_fwd_hdim192_bf16_paged_softcapall_sm80_cu_9d2915ae_31664cuda3std6ranges3__45__cpo4swapE)
_ZN83_INTERNAL_4d98bf0a_47_flash_fwd_hdim192_bf16_paged_softcapall_sm80_cu_9d2915ae_31664cuda3std6ranges3__45__cpo4swapE:
	.zero		1
.L_7:


//--------------------- .nv.constant0._ZN7cutlass13device_kernelIN5flash19enable_sm80_to_sm89INS1_16FlashAttnFwdSm80INS1_25CollectiveMainloopFwdSm80ILi8ELi1ELb0EN4cute5tupleIJNS5_1CILi128EEENS7_ILi64EEENS7_ILi192EEEEEELi192ENS_10bfloat16_tEfNS_4arch4Sm80ELb0ELb0ELb1ELb0ELb1ELb0ELb1ELb0EEENS1_21CollectiveEpilogueFwdINS6_IJS8_SA_S9_EEENS6_IJNS7_ILi1EEESI_SI_EEESC_SE_Li256ELb0ELb1ELb0ELb0EEENS1_19SingleTileSchedulerILb0ELb0ELb1ELi128EEEEEEEEEvNT_6ParamsE --------------------------
	.section	.nv.constant0._ZN7cutlass13device_kernelIN5flash19enable_sm80_to_sm89INS1_16FlashAttnFwdSm80INS1_25CollectiveMainloopFwdSm80ILi8ELi1ELb0EN4cute5tupleIJNS5_1CILi128EEENS7_ILi64EEENS7_ILi192EEEEEELi192ENS_10bfloat16_tEfNS_4arch4Sm80ELb0ELb0ELb1ELb0ELb1ELb0ELb1ELb0EEENS1_21CollectiveEpilogueFwdINS6_IJS8_SA_S9_EEENS6_IJNS7_ILi1EEESI_SI_EEESC_SE_Li256ELb0ELb1ELb0ELb0EEENS1_19SingleTileSchedulerILb0ELb0ELb1ELi128EEEEEEEEEvNT_6ParamsE,"a",@progbits
	.sectionflags	@""
	.align	4
.nv.constant0._ZN7cutlass13device_kernelIN5flash19enable_sm80_to_sm89INS1_16FlashAttnFwdSm80INS1_25CollectiveMainloopFwdSm80ILi8ELi1ELb0EN4cute5tupleIJNS5_1CILi128EEENS7_ILi64EEENS7_ILi192EEEEEELi192ENS_10bfloat16_tEfNS_4arch4Sm80ELb0ELb0ELb1ELb0ELb1ELb0ELb1ELb0EEENS1_21CollectiveEpilogueFwdINS6_IJS8_SA_S9_EEENS6_IJNS7_ILi1EEESI_SI_EEESC_SE_Li256ELb0ELb1ELb0ELb0EEENS1_19SingleTileSchedulerILb0ELb0ELb1ELi128EEEEEEEEEvNT_6ParamsE:
	.zero		1944


//--------------------- .nv.constant0._ZN7cutlass13device_kernelIN5flash19enable_sm80_to_sm89INS1_16FlashAttnFwdSm80INS1_25CollectiveMainloopFwdSm80ILi8ELi1ELb0EN4cute5tupleIJNS5_1CILi128EEENS7_ILi64EEENS7_ILi192EEEEEELi192ENS_10bfloat16_tEfNS_4arch4Sm80ELb0ELb0ELb1ELb1ELb1ELb0ELb1ELb0EEENS1_21CollectiveEpilogueFwdINS6_IJS8_SA_S9_EEENS6_IJNS7_ILi1EEESI_SI_EEESC_SE_Li256ELb1ELb1ELb0ELb0EEENS1_19SingleTileSchedulerILb1ELb0ELb1ELi128EEEEEEEEEvNT_6ParamsE --------------------------
	.section	.nv.constant0._ZN7cutlass13device_kernelIN5flash19enable_sm80_to_sm89INS1_16FlashAttnFwdSm80INS1_25CollectiveMainloopFwdSm80ILi8ELi1ELb0EN4cute5tupleIJNS5_1CILi128EEENS7_ILi64EEENS7_ILi192EEEEEELi192ENS_10bfloat16_tEfNS_4arch4Sm80ELb0ELb0ELb1ELb1ELb1ELb0ELb1ELb0EEENS1_21CollectiveEpilogueFwdINS6_IJS8_SA_S9_EEENS6_IJNS7_ILi1EEESI_SI_EEESC_SE_Li256ELb1ELb1ELb0ELb0EEENS1_19SingleTileSchedulerILb1ELb0ELb1ELi128EEEEEEEEEvNT_6ParamsE,"a",@progbits
	.sectionflags	@""
	.align	4
.nv.constant0._ZN7cutlass13device_kernelIN5flash19enable_sm80_to_sm89INS1_16FlashAttnFwdSm80INS1_25CollectiveMainloopFwdSm80ILi8ELi1ELb0EN4cute5tupleIJNS5_1CILi128EEENS7_ILi64EEENS7_ILi192EEEEEELi192ENS_10bfloat16_tEfNS_4arch4Sm80ELb0ELb0ELb1ELb1ELb1ELb0ELb1ELb0EEENS1_21CollectiveEpilogueFwdINS6_IJS8_SA_S9_EEENS6_IJNS7_ILi1EEESI_SI_EEESC_SE_Li256ELb1ELb1ELb0ELb0EEENS1_19SingleTileSchedulerILb1ELb0ELb1ELi128EEEEEEEEEvNT_6ParamsE:
	.zero		1944


//--------------------- .nv.constant0._ZN7cutlass13device_kernelIN5flash19enable_sm80_to_sm89INS1_16FlashAttnFwdSm80INS1_25CollectiveMainloopFwdSm80ILi8ELi1ELb0EN4cute5tupleIJNS5_1CILi128EEENS7_ILi64EEENS7_ILi192EEEEEELi192ENS_10bfloat16_tEfNS_4arch4Sm80ELb0ELb0ELb1ELb1ELb1ELb1ELb1ELb0EEENS1_21CollectiveEpilogueFwdINS6_IJS8_SA_S9_EEENS6_IJNS7_ILi1EEESI_SI_EEESC_SE_Li256ELb1ELb1ELb0ELb0EEENS1_19SingleTileSchedulerILb1ELb0ELb1ELi128EEEEEEEEEvNT_6ParamsE --------------------------
	.section	.nv.constant0._ZN7cutlass13device_kernelIN5flash19enable_sm80_to_sm89INS1_16FlashAttnFwdSm80INS1_25CollectiveMainloopFwdSm80ILi8ELi1ELb0EN4cute5tupleIJNS5_1CILi128EEENS7_ILi64EEENS7_ILi192EEEEEELi192ENS_10bfloat16_tEfNS_4arch4Sm80ELb0ELb0ELb1ELb1ELb1ELb1ELb1ELb0EEENS1_21CollectiveEpilogueFwdINS6_IJS8_SA_S9_EEENS6_IJNS7_ILi1EEESI_SI_EEESC_SE_Li256ELb1ELb1ELb0ELb0EEENS1_19SingleTileSchedulerILb1ELb0ELb1ELi128EEEEEEEEEvNT_6ParamsE,"a",@progbits
	.sectionflags	@""
	.align	4
.nv.constant0._ZN7cutlass13device_kernelIN5flash19enable_sm80_to_sm89INS1_16FlashAttnFwdSm80INS1_25CollectiveMainloopFwdSm80ILi8ELi1ELb0EN4cute5tupleIJNS5_1CILi128EEENS7_ILi64EEENS7_ILi192EEEEEELi192ENS_10bfloat16_tEfNS_4arch4Sm80ELb0ELb0ELb1ELb1ELb1ELb1ELb1ELb0EEENS1_21CollectiveEpilogueFwdINS6_IJS8_SA_S9_EEENS6_IJNS7_ILi1EEESI_SI_EEESC_SE_Li256ELb1ELb1ELb0ELb0EEENS1_19SingleTileSchedulerILb1ELb0ELb1ELi128EEEEEEEEEvNT_6ParamsE:
	.zero		1944


//--------------------- .nv.constant0._ZN7cutlass13device_kernelIN5flash19enable_sm80_to_sm89INS1_16FlashAttnFwdSm80INS1_25CollectiveMainloopFwdSm80ILi8ELi1ELb0EN4cute5tupleIJNS5_1CILi128EEENS7_ILi64EEENS7_ILi192EEEEEELi192ENS_10bfloat16_tEfNS_4arch4Sm80ELb0ELb1ELb1ELb0ELb1ELb0ELb1ELb0EEENS1_21CollectiveEpilogueFwdINS6_IJS8_SA_S9_EEENS6_IJNS7_ILi1EEESI_SI_EEESC_SE_Li256ELb0ELb1ELb0ELb0EEENS1_19SingleTileSchedulerILb0ELb0ELb1ELi128EEEEEEEEEvNT_6ParamsE --------------------------
	.section	.nv.constant0._ZN7cutlass13device_kernelIN5flash19enable_sm80_to_sm89INS1_16FlashAttnFwdSm80INS1_25CollectiveMainloopFwdSm80ILi8ELi1ELb0EN4cute5tupleIJNS5_1CILi128EEENS7_ILi64EEENS7_ILi192EEEEEELi192ENS_10bfloat16_tEfNS_4arch4Sm80ELb0ELb1ELb1ELb0ELb1ELb0ELb1ELb0EEENS1_21CollectiveEpilogueFwdINS6_IJS8_SA_S9_EEENS6_IJNS7_ILi1EEESI_SI_EEESC_SE_Li256ELb0ELb1ELb0ELb0EEENS1_19SingleTileSchedulerILb0ELb0ELb1ELi128EEEEEEEEEvNT_6ParamsE,"a",@progbits
	.sectionflags	@""
	.align	4
.nv.constant0._ZN7cutlass13device_kernelIN5flash19enable_sm80_to_sm89INS1_16FlashAttnFwdSm80INS1_25CollectiveMainloopFwdSm80ILi8ELi1ELb0EN4cute5tupleIJNS5_1CILi128EEENS7_ILi64EEENS7_ILi192EEEEEELi192ENS_10bfloat16_tEfNS_4arch4Sm80ELb0ELb1ELb1ELb0ELb1ELb0ELb1ELb0EEENS1_21CollectiveEpilogueFwdINS6_IJS8_SA_S9_EEENS6_IJNS7_ILi1EEESI_SI_EEESC_SE_Li256ELb0ELb1ELb0ELb0EEENS1_19SingleTileSchedulerILb0ELb0ELb1ELi128EEEEEEEEEvNT_6ParamsE:
	.zero		1944


//--------------------- .nv.constant0._ZN7cutlass13device_kernelIN5flash19enable_sm80_to_sm89INS1_16FlashAttnFwdSm80INS1_25CollectiveMainloopFwdSm80ILi8ELi1ELb0EN4cute5tupleIJNS5_1CILi128EEENS7_ILi64EEENS7_ILi192EEEEEELi192ENS_10bfloat16_tEfNS_4arch4Sm80ELb0ELb1ELb1ELb1ELb1ELb0ELb1ELb0EEENS1_21CollectiveEpilogueFwdINS6_IJS8_SA_S9_EEENS6_IJNS7_ILi1EEESI_SI_EEESC_SE_Li256ELb1ELb1ELb0ELb0EEENS1_19SingleTileSchedulerILb1ELb0ELb1ELi128EEEEEEEEEvNT_6ParamsE --------------------------
	.section	.nv.constant0._ZN7cutlass13device_kernelIN5flash19enable_sm80_to_sm89INS1_16FlashAttnFwdSm80INS1_25CollectiveMainloopFwdSm80ILi8ELi1ELb0EN4cute5tupleIJNS5_1CILi128EEENS7_ILi64EEENS7_ILi192EEEEEELi192ENS_10bfloat16_tEfNS_4arch4Sm80ELb0ELb1ELb1ELb1ELb1ELb0ELb1ELb0EEENS1_21CollectiveEpilogueFwdINS6_IJS8_SA_S9_EEENS6_IJNS7_ILi1EEESI_SI_EEESC_SE_Li256ELb1ELb1ELb0ELb0EEENS1_19SingleTileSchedulerILb1ELb0ELb1ELi128EEEEEEEEEvNT_6ParamsE,"a",@progbits
	.sectionflags	@""
	.align	4
.nv.constant0._ZN7cutlass13device_kernelIN5flash19enable_sm80_to_sm89INS1_16FlashAttnFwdSm80INS1_25CollectiveMainloopFwdSm80ILi8ELi1ELb0EN4cute5tupleIJNS5_1CILi128EEENS7_ILi64EEENS7_ILi192EEEEEELi192ENS_10bfloat16_tEfNS_4arch4Sm80ELb0ELb1ELb1ELb1ELb1ELb0ELb1ELb0EEENS1_21CollectiveEpilogueFwdINS6_IJS8_SA_S9_EEENS6_IJNS7_ILi1EEESI_SI_EEESC_SE_Li256ELb1ELb1ELb0ELb0EEENS1_19SingleTileSchedulerILb1ELb0ELb1ELi128EEEEEEEEEvNT_6ParamsE:
	.zero		1944


//--------------------- .nv.constant0._ZN7cutlass13device_kernelIN5flash19enable_sm80_to_sm89INS1_16FlashAttnFwdSm80INS1_25CollectiveMainloopFwdSm80ILi8ELi1ELb0EN4cute5tupleIJNS5_1CILi128EEENS7_ILi64EEENS7_ILi192EEEEEELi192ENS_10bfloat16_tEfNS_4arch4Sm80ELb0ELb1ELb1ELb1ELb1ELb1ELb1ELb0EEENS1_21CollectiveEpilogueFwdINS6_IJS8_SA_S9_EEENS6_IJNS7_ILi1EEESI_SI_EEESC_SE_Li256ELb1ELb1ELb0ELb0EEENS1_19SingleTileSchedulerILb1ELb0ELb1ELi128EEEEEEEEEvNT_6ParamsE --------------------------
	.section	.nv.constant0._ZN7cutlass13device_kernelIN5flash19enable_sm80_to_sm89INS1_16FlashAttnFwdSm80INS1_25CollectiveMainloopFwdSm80ILi8ELi1ELb0EN4cute5tupleIJNS5_1CILi128EEENS7_ILi64EEENS7_ILi192EEEEEELi192ENS_10bfloat16_tEfNS_4arch4Sm80ELb0ELb1ELb1ELb1ELb1ELb1ELb1ELb0EEENS1_21CollectiveEpilogueFwdINS6_IJS8_SA_S9_EEENS6_IJNS7_ILi1EEESI_SI_EEESC_SE_Li256ELb1ELb1ELb0ELb0EEENS1_19SingleTileSchedulerILb1ELb0ELb1ELi128EEEEEEEEEvNT_6ParamsE,"a",@progbits
	.sectionflags	@""
	.align	4
.nv.constant0._ZN7cutlass13device_kernelIN5flash19enable_sm80_to_sm89INS1_16FlashAttnFwdSm80INS1_25CollectiveMainloopFwdSm80ILi8ELi1ELb0EN4cute5tupleIJNS5_1CILi128EEENS7_ILi64EEENS7_ILi192EEEEEELi192ENS_10bfloat16_tEfNS_4arch4Sm80ELb0ELb1ELb1ELb1ELb1ELb1ELb1ELb0EEENS1_21CollectiveEpilogueFwdINS6_IJS8_SA_S9_EEENS6_IJNS7_ILi1EEESI_SI_EEESC_SE_Li256ELb1ELb1ELb0ELb0EEENS1_19SingleTileSchedulerILb1ELb0ELb1ELi128EEEEEEEEEvNT_6ParamsE:
	.zero		1944


//--------------------- .nv.constant0._ZN7cutlass13device_kernelIN5flash19enable_sm80_to_sm89INS1_16FlashAttnFwdSm80INS1_25CollectiveMainloopFwdSm80ILi8ELi1ELb0EN4cute5tupleIJNS5_1CILi128EEENS7_ILi64EEENS7_ILi192EEEEEELi192ENS_10bfloat16_tEfNS_4arch4Sm80ELb1ELb0ELb1ELb0ELb1ELb0ELb1ELb0EEENS1_21CollectiveEpilogueFwdINS6_IJS8_SA_S9_EEENS6_IJNS7_ILi1EEESI_SI_EEESC_SE_Li256ELb0ELb1ELb0ELb0EEENS1_30DynamicPersistentTileSchedulerILi256ELi256ELb0ELb1ELb0EEEEEEEEEvNT_6ParamsE --------------------------
	.section	.nv.constant0._ZN7cutlass13device_kernelIN5flash19enable_sm80_to_sm89INS1_16FlashAttnFwdSm80INS1_25CollectiveMainloopFwdSm80ILi8ELi1ELb0EN4cute5tupleIJNS5_1CILi128EEENS7_ILi64EEENS7_ILi192EEEEEELi192ENS_10bfloat16_tEfNS_4arch4Sm80ELb1ELb0ELb1ELb0ELb1ELb0ELb1ELb0EEENS1_21CollectiveEpilogueFwdINS6_IJS8_SA_S9_EEENS6_IJNS7_ILi1EEESI_SI_EEESC_SE_Li256ELb0ELb1ELb0ELb0EEENS1_30DynamicPersistentTileSchedulerILi256ELi256ELb0ELb1ELb0EEEEEEEEEvNT_6ParamsE,"a",@progbits
	.sectionflags	@""
	.align	4
.nv.constant0._ZN7cutlass13device_kernelIN5flash19enable_sm80_to_sm89INS1_16FlashAttnFwdSm80INS1_25CollectiveMainloopFwdSm80ILi8ELi1ELb0EN4cute5tupleIJNS5_1CILi128EEENS7_ILi64EEENS7_ILi192EEEEEELi192ENS_10bfloat16_tEfNS_4arch4Sm80ELb1ELb0ELb1ELb0ELb1ELb0ELb1ELb0EEENS1_21CollectiveEpilogueFwdINS6_IJS8_SA_S9_EEENS6_IJNS7_ILi1EEESI_SI_EEESC_SE_Li256ELb0ELb1ELb0ELb0EEENS1_30DynamicPersistentTileSchedulerILi256ELi256ELb0ELb1ELb0EEEEEEEEEvNT_6ParamsE:
	.zero		1960


//--------------------- .nv.constant0._ZN7cutlass13device_kernelIN5flash19enable_sm80_to_sm89INS1_16FlashAttnFwdSm80INS1_25CollectiveMainloopFwdSm80ILi8ELi1ELb0EN4cute5tupleIJNS5_1CILi128EEENS7_ILi64EEENS7_ILi192EEEEEELi192ENS_10bfloat16_tEfNS_4arch4Sm80ELb1ELb0ELb1ELb1ELb1ELb0ELb1ELb0EEENS1_21CollectiveEpilogueFwdINS6_IJS8_SA_S9_EEENS6_IJNS7_ILi1EEESI_SI_EEESC_SE_Li256ELb1ELb1ELb0ELb0EEENS1_19SingleTileSchedulerILb1ELb0ELb1ELi128EEEEEEEEEvNT_6ParamsE --------------------------
	.section	.nv.constant0._ZN7cutlass13device_kernelIN5flash19enable_sm80_to_sm89INS1_16FlashAttnFwdSm80INS1_25CollectiveMainloopFwdSm80ILi8ELi1ELb0EN4cute5tupleIJNS5_1CILi128EEENS7_ILi64EEENS7_ILi192EEEEEELi192ENS_10bfloat16_tEfNS_4arch4Sm80ELb1ELb0ELb1ELb1ELb1ELb0ELb1ELb0EEENS1_21CollectiveEpilogueFwdINS6_IJS8_SA_S9_EEENS6_IJNS7_ILi1EEESI_SI_EEESC_SE_Li256ELb1ELb1ELb0ELb0EEENS1_19SingleTileSchedulerILb1ELb0ELb1ELi128EEEEEEEEEvNT_6ParamsE,"a",@progbits
	.sectionflags	@""
	.align	4
.nv.constant0._ZN7cutlass13device_kernelIN5flash19enable_sm80_to_sm89INS1_16FlashAttnFwdSm80INS1_25CollectiveMainloopFwdSm80ILi8ELi1ELb0EN4cute5tupleIJNS5_1CILi128EEENS7_ILi64EEENS7_ILi192EEEEEELi192ENS_10bfloat16_tEfNS_4arch4Sm80ELb1ELb0ELb1ELb1ELb1ELb0ELb1ELb0EEENS1_21CollectiveEpilogueFwdINS6_IJS8_SA_S9_EEENS6_IJNS7_ILi1EEESI_SI_EEESC_SE_Li256ELb1ELb1ELb0ELb0EEENS1_19SingleTileSchedulerILb1ELb0ELb1ELi128EEEEEEEEEvNT_6ParamsE:
	.zero		1944


//--------------------- .nv.constant0._ZN7cutlass13device_kernelIN5flash19enable_sm80_to_sm89INS1_16FlashAttnFwdSm80INS1_25CollectiveMainloopFwdSm80ILi8ELi1ELb0EN4cute5tupleIJNS5_1CILi128EEENS7_ILi64EEENS7_ILi192EEEEEELi192ENS_10bfloat16_tEfNS_4arch4Sm80ELb1ELb0ELb1ELb1ELb1ELb1ELb1ELb0EEENS1_21CollectiveEpilogueFwdINS6_IJS8_SA_S9_EEENS6_IJNS7_ILi1EEESI_SI_EEESC_SE_Li256ELb1ELb1ELb0ELb0EEENS1_19SingleTileSchedulerILb1ELb0ELb1ELi128EEEEEEEEEvNT_6ParamsE --------------------------
	.section	.nv.constant0._ZN7cutlass13device_kernelIN5flash19enable_sm80_to_sm89INS1_16FlashAttnFwdSm80INS1_25CollectiveMainloopFwdSm80ILi8ELi1ELb0EN4cute5tupleIJNS5_1CILi128EEENS7_ILi64EEENS7_ILi192EEEEEELi192ENS_10bfloat16_tEfNS_4arch4Sm80ELb1ELb0ELb1ELb1ELb1ELb1ELb1ELb0EEENS1_21CollectiveEpilogueFwdINS6_IJS8_SA_S9_EEENS6_IJNS7_ILi1EEESI_SI_EEESC_SE_Li256ELb1ELb1ELb0ELb0EEENS1_19SingleTileSchedulerILb1ELb0ELb1ELi128EEEEEEEEEvNT_6ParamsE,"a",@progbits
	.sectionflags	@""
	.align	4
.nv.constant0._ZN7cutlass13device_kernelIN5flash19enable_sm80_to_sm89INS1_16FlashAttnFwdSm80INS1_25CollectiveMainloopFwdSm80ILi8ELi1ELb0EN4cute5tupleIJNS5_1CILi128EEENS7_ILi64EEENS7_ILi192EEEEEELi192ENS_10bfloat16_tEfNS_4arch4Sm80ELb1ELb0ELb1ELb1ELb1ELb1ELb1ELb0EEENS1_21CollectiveEpilogueFwdINS6_IJS8_SA_S9_EEENS6_IJNS7_ILi1EEESI_SI_EEESC_SE_Li256ELb1ELb1ELb0ELb0EEENS1_19SingleTileSchedulerILb1ELb0ELb1ELi128EEEEEEEEEvNT_6ParamsE:
	.zero		1944


//--------------------- .nv.constant0._ZN7cutlass13device_kernelIN5flash19enable_sm80_to_sm89INS1_16FlashAttnFwdSm80INS1_25CollectiveMainloopFwdSm80ILi8ELi2ELb0EN4cute5tupleIJNS5_1CILi128EEENS7_ILi64EEENS7_ILi192EEEEEELi192ENS_10bfloat16_tEfNS_4arch4Sm80ELb0ELb0ELb1ELb0ELb1ELb0ELb1ELb0EEENS1_21CollectiveEpilogueFwdINS6_IJS8_SA_S9_EEENS6_IJNS7_ILi1EEESI_SI_EEESC_SE_Li256ELb0ELb1ELb0ELb0EEENS1_19SingleTileSchedulerILb0ELb0ELb1ELi128EEEEEEEEEvNT_6ParamsE --------------------------
	.section	.nv.constant0._ZN7cutlass13device_kernelIN5flash19enable_sm80_to_sm89INS1_16FlashAttnFwdSm80INS1_25CollectiveMainloopFwdSm80ILi8ELi2ELb0EN4cute5tupleIJNS5_1CILi128EEENS7_ILi64EEENS7_ILi192EEEEEELi192ENS_10bfloat16_tEfNS_4arch4Sm80ELb0ELb0ELb1ELb0ELb1ELb0ELb1ELb0EEENS1_21CollectiveEpilogueFwdINS6_IJS8_SA_S9_EEENS6_IJNS7_ILi1EEESI_SI_EEESC_SE_Li256ELb0ELb1ELb0ELb0EEENS1_19SingleTileSchedulerILb0ELb0ELb1ELi128EEEEEEEEEvNT_6ParamsE,"a",@progbits
	.sectionflags	@""
	.align	4
.nv.constant0._ZN7cutlass13device_kernelIN5flash19enable_sm80_to_sm89INS1_16FlashAttnFwdSm80INS1_25CollectiveMainloopFwdSm80ILi8ELi2ELb0EN4cute5tupleIJNS5_1CILi128EEENS7_ILi64EEENS7_ILi192EEEEEELi192ENS_10bfloat16_tEfNS_4arch4Sm80ELb0ELb0ELb1ELb0ELb1ELb0ELb1ELb0EEENS1_21CollectiveEpilogueFwdINS6_IJS8_SA_S9_EEENS6_IJNS7_ILi1EEESI_SI_EEESC_SE_Li256ELb0ELb1ELb0ELb0EEENS1_19SingleTileSchedulerILb0ELb0ELb1ELi128EEEEEEEEEvNT_6ParamsE:
	.zero		1944


//--------------------- .nv.constant0._ZN7cutlass13device_kernelIN5flash19enable_sm80_to_sm89INS1_16FlashAttnFwdSm80INS1_25CollectiveMainloopFwdSm80ILi8ELi2ELb0EN4cute5tupleIJNS5_1CILi128EEENS7_ILi64EEENS7_ILi192EEEEEELi192ENS_10bfloat16_tEfNS_4arch4Sm80ELb0ELb0ELb1ELb1ELb1ELb0ELb1ELb0EEENS1_21CollectiveEpilogueFwdINS6_IJS8_SA_S9_EEENS6_IJNS7_ILi1EEESI_SI_EEESC_SE_Li256ELb1ELb1ELb0ELb0EEENS1_19SingleTileSchedulerILb1ELb0ELb1ELi128EEEEEEEEEvNT_6ParamsE --------------------------
	.section	.nv.constant0._ZN7cutlass13device_kernelIN5flash19enable_sm80_to_sm89INS1_16FlashAttnFwdSm80INS1_25CollectiveMainloopFwdSm80ILi8ELi2ELb0EN4cute5tupleIJNS5_1CILi128EEENS7_ILi64EEENS7_ILi192EEEEEELi192ENS_10bfloat16_tEfNS_4arch4Sm80ELb0ELb0ELb1ELb1ELb1ELb0ELb1ELb0EEENS1_21CollectiveEpilogueFwdINS6_IJS8_SA_S9_EEENS6_IJNS7_ILi1EEESI_SI_EEESC_SE_Li256ELb1ELb1ELb0ELb0EEENS1_19SingleTileSchedulerILb1ELb0ELb1ELi128EEEEEEEEEvNT_6ParamsE,"a",@progbits
	.sectionflags	@""
	.align	4
.nv.constant0._ZN7cutlass13device_kernelIN5flash19enable_sm80_to_sm89INS1_16FlashAttnFwdSm80INS1_25CollectiveMainloopFwdSm80ILi8ELi2ELb0EN4cute5tupleIJNS5_1CILi128EEENS7_ILi64EEENS7_ILi192EEEEEELi192ENS_10bfloat16_tEfNS_4arch4Sm80ELb0ELb0ELb1ELb1ELb1ELb0ELb1ELb0EEENS1_21CollectiveEpilogueFwdINS6_IJS8_SA_S9_EEENS6_IJNS7_ILi1EEESI_SI_EEESC_SE_Li256ELb1ELb1ELb0ELb0EEENS1_19SingleTileSchedulerILb1ELb0ELb1ELi128EEEEEEEEEvNT_6ParamsE:
	.zero		1944


//--------------------- .nv.constant0._ZN7cutlass13device_kernelIN5flash19enable_sm80_to_sm89INS1_16FlashAttnFwdSm80INS1_25CollectiveMainloopFwdSm80ILi8ELi2ELb0EN4cute5tupleIJNS5_1CILi128EEENS7_ILi64EEENS7_ILi192EEEEEELi192ENS_10bfloat16_tEfNS_4arch4Sm80ELb0ELb0ELb1ELb1ELb1ELb1ELb1ELb0EEENS1_21CollectiveEpilogueFwdINS6_IJS8_SA_S9_EEENS6_IJNS7_ILi1EEESI_SI_EEESC_SE_Li256ELb1ELb1ELb0ELb0EEENS1_19SingleTileSchedulerILb1ELb0ELb1ELi128EEEEEEEEEvNT_6ParamsE --------------------------
	.section	.nv.constant0._ZN7cutlass13device_kernelIN5flash19enable_sm80_to_sm89INS1_16FlashAttnFwdSm80INS1_25CollectiveMainloopFwdSm80ILi8ELi2ELb0EN4cute5tupleIJNS5_1CILi128EEENS7_ILi64EEENS7_ILi192EEEEEELi192ENS_10bfloat16_tEfNS_4arch4Sm80ELb0ELb0ELb1ELb1ELb1ELb1ELb1ELb0EEENS1_21CollectiveEpilogueFwdINS6_IJS8_SA_S9_EEENS6_IJNS7_ILi1EEESI_SI_EEESC_SE_Li256ELb1ELb1ELb0ELb0EEENS1_19SingleTileSchedulerILb1ELb0ELb1ELi128EEEEEEEEEvNT_6ParamsE,"a",@progbits
	.sectionflags	@""
	.align	4
.nv.constant0._ZN7cutlass13device_kernelIN5flash19enable_sm80_to_sm89INS1_16FlashAttnFwdSm80INS1_25CollectiveMainloopFwdSm80ILi8ELi2ELb0EN4cute5tupleIJNS5_1CILi128EEENS7_ILi64EEENS7_ILi192EEEEEELi192ENS_10bfloat16_tEfNS_4arch4Sm80ELb0ELb0ELb1ELb1ELb1ELb1ELb1ELb0EEENS1_21CollectiveEpilogueFwdINS6_IJS8_SA_S9_EEENS6_IJNS7_ILi1EEESI_SI_EEESC_SE_Li256ELb1ELb1ELb0ELb0EEENS1_19SingleTileSchedulerILb1ELb0ELb1ELi128EEEEEEEEEvNT_6ParamsE:
	.zero		1944


//--------------------- .nv.constant0._ZN7cutlass13device_kernelIN5flash19enable_sm80_to_sm89INS1_16FlashAttnFwdSm80INS1_25CollectiveMainloopFwdSm80ILi8ELi2ELb0EN4cute5tupleIJNS5_1CILi128EEENS7_ILi64EEENS7_ILi192EEEEEELi192ENS_10bfloat16_tEfNS_4arch4Sm80ELb0ELb1ELb1ELb0ELb1ELb0ELb1ELb0EEENS1_21CollectiveEpilogueFwdINS6_IJS8_SA_S9_EEENS6_IJNS7_ILi1EEESI_SI_EEESC_SE_Li256ELb0ELb1ELb0ELb0EEENS1_19SingleTileSchedulerILb0ELb0ELb1ELi128EEEEEEEEEvNT_6ParamsE --------------------------
	.section	.nv.constant0._ZN7cutlass13device_kernelIN5flash19enable_sm80_to_sm89INS1_16FlashAttnFwdSm80INS1_25CollectiveMainloopFwdSm80ILi8ELi2ELb0EN4cute5tupleIJNS5_1CILi128EEENS7_ILi64EEENS7_ILi192EEEEEELi192ENS_10bfloat16_tEfNS_4arch4Sm80ELb0ELb1ELb1ELb0ELb1ELb0ELb1ELb0EEENS1_21CollectiveEpilogueFwdINS6_IJS8_SA_S9_EEENS6_IJNS7_ILi1EEESI_SI_EEESC_SE_Li256ELb0ELb1ELb0ELb0EEENS1_19SingleTileSchedulerILb0ELb0ELb1ELi128EEEEEEEEEvNT_6ParamsE,"a",@progbits
	.sectionflags	@""
	.align	4
.nv.constant0._ZN7cutlass13device_kernelIN5flash19enable_sm80_to_sm89INS1_16FlashAttnFwdSm80INS1_25CollectiveMainloopFwdSm80ILi8ELi2ELb0EN4cute5tupleIJNS5_1CILi128EEENS7_ILi64EEENS7_ILi192EEEEEELi192ENS_10bfloat16_tEfNS_4arch4Sm80ELb0ELb1ELb1ELb0ELb1ELb0ELb1ELb0EEENS1_21CollectiveEpilogueFwdINS6_IJS8_SA_S9_EEENS6_IJNS7_ILi1EEESI_SI_EEESC_SE_Li256ELb0ELb1ELb0ELb0EEENS1_19SingleTileSchedulerILb0ELb0ELb1ELi128EEEEEEEEEvNT_6ParamsE:
	.zero		1944


//--------------------- .nv.constant0._ZN7cutlass13device_kernelIN5flash19enable_sm80_to_sm89INS1_16FlashAttnFwdSm80INS1_25CollectiveMainloopFwdSm80ILi8ELi2ELb0EN4cute5tupleIJNS5_1CILi128EEENS7_ILi64EEENS7_ILi192EEEEEELi192ENS_10bfloat16_tEfNS_4arch4Sm80ELb0ELb1ELb1ELb1ELb1ELb0ELb1ELb0EEENS1_21CollectiveEpilogueFwdINS6_IJS8_SA_S9_EEENS6_IJNS7_ILi1EEESI_SI_EEESC_SE_Li256ELb1ELb1ELb0ELb0EEENS1_19SingleTileSchedulerILb1ELb0ELb1ELi128EEEEEEEEEvNT_6ParamsE --------------------------
	.section	.nv.constant0._ZN7cutlass13device_kernelIN5flash19enable_sm80_to_sm89INS1_16FlashAttnFwdSm80INS1_25CollectiveMainloopFwdSm80ILi8ELi2ELb0EN4cute5tupleIJNS5_1CILi128EEENS7_ILi64EEENS7_ILi192EEEEEELi192ENS_10bfloat16_tEfNS_4arch4Sm80ELb0ELb1ELb1ELb1ELb1ELb0ELb1ELb0EEENS1_21CollectiveEpilogueFwdINS6_IJS8_SA_S9_EEENS6_IJNS7_ILi1EEESI_SI_EEESC_SE_Li256ELb1ELb1ELb0ELb0EEENS1_19SingleTileSchedulerILb1ELb0ELb1ELi128EEEEEEEEEvNT_6ParamsE,"a",@progbits
	.sectionflags	@""
	.align	4
.nv.constant0._ZN7cutlass13device_kernelIN5flash19enable_sm80_to_sm89INS1_16FlashAttnFwdSm80INS1_25CollectiveMainloopFwdSm80ILi8ELi2ELb0EN4cute5tupleIJNS5_1CILi128EEENS7_ILi64EEENS7_ILi192EEEEEELi192ENS_10bfloat16_tEfNS_4arch4Sm80ELb0ELb1ELb1ELb1ELb1ELb0ELb1ELb0EEENS1_21CollectiveEpilogueFwdINS6_IJS8_SA_S9_EEENS6_IJNS7_ILi1EEESI_SI_EEESC_SE_Li256ELb1ELb1ELb0ELb0EEENS1_19SingleTileSchedulerILb1ELb0ELb1ELi128EEEEEEEEEvNT_6ParamsE:
	.zero		1944


//--------------------- .nv.constant0._ZN7cutlass13device_kernelIN5flash19enable_sm80_to_sm89INS1_16FlashAttnFwdSm80INS1_25CollectiveMainloopFwdSm80ILi8ELi2ELb0EN4cute5tupleIJNS5_1CILi128EEENS7_ILi64EEENS7_ILi192EEEEEELi192ENS_10bfloat16_tEfNS_4arch4Sm80ELb0ELb1ELb1ELb1ELb1ELb1ELb1ELb0EEENS1_21CollectiveEpilogueFwdINS6_IJS8_SA_S9_EEENS6_IJNS7_ILi1EEESI_SI_EEESC_SE_Li256ELb1ELb1ELb0ELb0EEENS1_19SingleTileSchedulerILb1ELb0ELb1ELi128EEEEEEEEEvNT_6ParamsE --------------------------
	.section	.nv.constant0._ZN7cutlass13device_kernelIN5flash19enable_sm80_to_sm89INS1_16FlashAttnFwdSm80INS1_25CollectiveMainloopFwdSm80ILi8ELi2ELb0EN4cute5tupleIJNS5_1CILi128EEENS7_ILi64EEENS7_ILi192EEEEEELi192ENS_10bfloat16_tEfNS_4arch4Sm80ELb0ELb1ELb1ELb1ELb1ELb1ELb1ELb0EEENS1_21CollectiveEpilogueFwdINS6_IJS8_SA_S9_EEENS6_IJNS7_ILi1EEESI_SI_EEESC_SE_Li256ELb1ELb1ELb0ELb0EEENS1_19SingleTileSchedulerILb1ELb0ELb1ELi128EEEEEEEEEvNT_6ParamsE,"a",@progbits
	.sectionflags	@""
	.align	4
.nv.constant0._ZN7cutlass13device_kernelIN5flash19enable_sm80_to_sm89INS1_16FlashAttnFwdSm80INS1_25CollectiveMainloopFwdSm80ILi8ELi2ELb0EN4cute5tupleIJNS5_1CILi128EEENS7_ILi64EEENS7_ILi192EEEEEELi192ENS_10bfloat16_tEfNS_4arch4Sm80ELb0ELb1ELb1ELb1ELb1ELb1ELb1ELb0EEENS1_21CollectiveEpilogueFwdINS6_IJS8_SA_S9_EEENS6_IJNS7_ILi1EEESI_SI_EEESC_SE_Li256ELb1ELb1ELb0ELb0EEENS1_19SingleTileSchedulerILb1ELb0ELb1ELi128EEEEEEEEEvNT_6ParamsE:
	.zero		1944


//--------------------- .nv.constant0._ZN7cutlass13device_kernelIN5flash19enable_sm80_to_sm89INS1_16FlashAttnFwdSm80INS1_25CollectiveMainloopFwdSm80ILi8ELi2ELb0EN4cute5tupleIJNS5_1CILi128EEENS7_ILi64EEENS7_ILi192EEEEEELi192ENS_10bfloat16_tEfNS_4arch4Sm80ELb1ELb0ELb1ELb0ELb1ELb0ELb1ELb0EEENS1_21CollectiveEpilogueFwdINS6_IJS8_SA_S9_EEENS6_IJNS7_ILi1EEESI_SI_EEESC_SE_Li256ELb0ELb1ELb0ELb0EEENS1_30DynamicPersistentTileSchedulerILi256ELi256ELb0ELb1ELb0EEEEEEEEEvNT_6ParamsE --------------------------
	.section	.nv.constant0._ZN7cutlass13device_kernelIN5flash19enable_sm80_to_sm89INS1_16FlashAttnFwdSm80INS1_25CollectiveMainloopFwdSm80ILi8ELi2ELb0EN4cute5tupleIJNS5_1CILi128EEENS7_ILi64EEENS7_ILi192EEEEEELi192ENS_10bfloat16_tEfNS_4arch4Sm80ELb1ELb0ELb1ELb0ELb1ELb0ELb1ELb0EEENS1_21CollectiveEpilogueFwdINS6_IJS8_SA_S9_EEENS6_IJNS7_ILi1EEESI_SI_EEESC_SE_Li256ELb0ELb1ELb0ELb0EEENS1_30DynamicPersistentTileSchedulerILi256ELi256ELb0ELb1ELb0EEEEEEEEEvNT_6ParamsE,"a",@progbits
	.sectionflags	@""
	.align	4
.nv.constant0._ZN7cutlass13device_kernelIN5flash19enable_sm80_to_sm89INS1_16FlashAttnFwdSm80INS1_25CollectiveMainloopFwdSm80ILi8ELi2ELb0EN4cute5tupleIJNS5_1CILi128EEENS7_ILi64EEENS7_ILi192EEEEEELi192ENS_10bfloat16_tEfNS_4arch4Sm80ELb1ELb0ELb1ELb0ELb1ELb0ELb1ELb0EEENS1_21CollectiveEpilogueFwdINS6_IJS8_SA_S9_EEENS6_IJNS7_ILi1EEESI_SI_EEESC_SE_Li256ELb0ELb1ELb0ELb0EEENS1_30DynamicPersistentTileSchedulerILi256ELi256ELb0ELb1ELb0EEEEEEEEEvNT_6ParamsE:
	.zero		1960


//--------------------- .nv.constant0._ZN7cutlass13device_kernelIN5flash19enable_sm80_to_sm89INS1_16FlashAttnFwdSm80INS1_25CollectiveMainloopFwdSm80ILi8ELi2ELb0EN4cute5tupleIJNS5_1CILi128EEENS7_ILi64EEENS7_ILi192EEEEEELi192ENS_10bfloat16_tEfNS_4arch4Sm80ELb1ELb0ELb1ELb1ELb1ELb0ELb1ELb0EEENS1_21CollectiveEpilogueFwdINS6_IJS8_SA_S9_EEENS6_IJNS7_ILi1EEESI_SI_EEESC_SE_Li256ELb1ELb1ELb0ELb0EEENS1_19SingleTileSchedulerILb1ELb0ELb1ELi128EEEEEEEEEvNT_6ParamsE --------------------------
	.section	.nv.constant0._ZN7cutlass13device_kernelIN5flash19enable_sm80_to_sm89INS1_16FlashAttnFwdSm80INS1_25CollectiveMainloopFwdSm80ILi8ELi2ELb0EN4cute5tupleIJNS5_1CILi128EEENS7_ILi64EEENS7_ILi192EEEEEELi192ENS_10bfloat16_tEfNS_4arch4Sm80ELb1ELb0ELb1ELb1ELb1ELb0ELb1ELb0EEENS1_21CollectiveEpilogueFwdINS6_IJS8_SA_S9_EEENS6_IJNS7_ILi1EEESI_SI_EEESC_SE_Li256ELb1ELb1ELb0ELb0EEENS1_19SingleTileSchedulerILb1ELb0ELb1ELi128EEEEEEEEEvNT_6ParamsE,"a",@progbits
	.sectionflags	@""
	.align	4
.nv.constant0._ZN7cutlass13device_kernelIN5flash19enable_sm80_to_sm89INS1_16FlashAttnFwdSm80INS1_25CollectiveMainloopFwdSm80ILi8ELi2ELb0EN4cute5tupleIJNS5_1CILi128EEENS7_ILi64EEENS7_ILi192EEEEEELi192ENS_10bfloat16_tEfNS_4arch4Sm80ELb1ELb0ELb1ELb1ELb1ELb0ELb1ELb0EEENS1_21CollectiveEpilogueFwdINS6_IJS8_SA_S9_EEENS6_IJNS7_ILi1EEESI_SI_EEESC_SE_Li256ELb1ELb1ELb0ELb0EEENS1_19SingleTileSchedulerILb1ELb0ELb1ELi128EEEEEEEEEvNT_6ParamsE:
	.zero		1944


//--------------------- .nv.constant0._ZN7cutlass13device_kernelIN5flash19enable_sm80_to_sm89INS1_16FlashAttnFwdSm80INS1_25CollectiveMainloopFwdSm80ILi8ELi2ELb0EN4cute5tupleIJNS5_1CILi128EEENS7_ILi64EEENS7_ILi192EEEEEELi192ENS_10bfloat16_tEfNS_4arch4Sm80ELb1ELb0ELb1ELb1ELb1ELb1ELb1ELb0EEENS1_21CollectiveEpilogueFwdINS6_IJS8_SA_S9_EEENS6_IJNS7_ILi1EEESI_SI_EEESC_SE_Li256ELb1ELb1ELb0ELb0EEENS1_19SingleTileSchedulerILb1ELb0ELb1ELi128EEEEEEEEEvNT_6ParamsE --------------------------
	.section	.nv.constant0._ZN7cutlass13device_kernelIN5flash19enable_sm80_to_sm89INS1_16FlashAttnFwdSm80INS1_25CollectiveMainloopFwdSm80ILi8ELi2ELb0EN4cute5tupleIJNS5_1CILi128EEENS7_ILi64EEENS7_ILi192EEEEEELi192ENS_10bfloat16_tEfNS_4arch4Sm80ELb1ELb0ELb1ELb1ELb1ELb1ELb1ELb0EEENS1_21CollectiveEpilogueFwdINS6_IJS8_SA_S9_EEENS6_IJNS7_ILi1EEESI_SI_EEESC_SE_Li256ELb1ELb1ELb0ELb0EEENS1_19SingleTileSchedulerILb1ELb0ELb1ELi128EEEEEEEEEvNT_6ParamsE,"a",@progbits
	.sectionflags	@""
	.align	4
.nv.constant0._ZN7cutlass13device_kernelIN5flash19enable_sm80_to_sm89INS1_16FlashAttnFwdSm80INS1_25CollectiveMainloopFwdSm80ILi8ELi2ELb0EN4cute5tupleIJNS5_1CILi128EEENS7_ILi64EEENS7_ILi192EEEEEELi192ENS_10bfloat16_tEfNS_4arch4Sm80ELb1ELb0ELb1ELb1ELb1ELb1ELb1ELb0EEENS1_21CollectiveEpilogueFwdINS6_IJS8_SA_S9_EEENS6_IJNS7_ILi1EEESI_SI_EEESC_SE_Li256ELb1ELb1ELb0ELb0EEENS1_19SingleTileSchedulerILb1ELb0ELb1ELi128EEEEEEEEEvNT_6ParamsE:
	.zero		1944


//--------------------- .nv.constant0._ZN7cutlass13device_kernelIN5flash19enable_sm80_to_sm89INS1_16FlashAttnFwdSm80INS1_25CollectiveMainloopFwdSm80ILi8ELi1ELb0EN4cute5tupleIJNS5_1CILi128EEENS7_ILi64EEENS7_ILi192EEEEEELi192ENS_10bfloat16_tEfNS_4arch4Sm80ELb0ELb0ELb0ELb0ELb1ELb0ELb1ELb0EEENS1_21CollectiveEpilogueFwdINS6_IJS8_SA_S9_EEENS6_IJNS7_ILi1EEESI_SI_EEESC_SE_Li256ELb0ELb1ELb0ELb0EEENS1_19SingleTileSchedulerILb0ELb0ELb1ELi128EEEEEEEEEvNT_6ParamsE --------------------------
	.section	.nv.constant0._ZN7cutlass13device_kernelIN5flash19enable_sm80_to_sm89INS1_16FlashAttnFwdSm80INS1_25CollectiveMainloopFwdSm80ILi8ELi1ELb0EN4cute5tupleIJNS5_1CILi128EEENS7_ILi64EEENS7_ILi192EEEEEELi192ENS_10bfloat16_tEfNS_4arch4Sm80ELb0ELb0ELb0ELb0ELb1ELb0ELb1ELb0EEENS1_21CollectiveEpilogueFwdINS6_IJS8_SA_S9_EEENS6_IJNS7_ILi1EEESI_SI_EEESC_SE_Li256ELb0ELb1ELb0ELb0EEENS1_19SingleTileSchedulerILb0ELb0ELb1ELi128EEEEEEEEEvNT_6ParamsE,"a",@progbits
	.sectionflags	@""
	.align	4
.nv.constant0._ZN7cutlass13device_kernelIN5flash19enable_sm80_to_sm89INS1_16FlashAttnFwdSm80INS1_25CollectiveMainloopFwdSm80ILi8ELi1ELb0EN4cute5tupleIJNS5_1CILi128EEENS7_ILi64EEENS7_ILi192EEEEEELi192ENS_10bfloat16_tEfNS_4arch4Sm80ELb0ELb0ELb0ELb0ELb1ELb0ELb1ELb0EEENS1_21CollectiveEpilogueFwdINS6_IJS8_SA_S9_EEENS6_IJNS7_ILi1EEESI_SI_EEESC_SE_Li256ELb0ELb1ELb0ELb0EEENS1_19SingleTileSchedulerILb0ELb0ELb1ELi128EEEEEEEEEvNT_6ParamsE:
	.zero		1944


//--------------------- .nv.constant0._ZN7cutlass13device_kernelIN5flash19enable_sm80_to_sm89INS1_16FlashAttnFwdSm80INS1_25CollectiveMainloopFwdSm80ILi8ELi1ELb0EN4cute5tupleIJNS5_1CILi128EEENS7_ILi64EEENS7_ILi192EEEEEELi192ENS_10bfloat16_tEfNS_4arch4Sm80ELb0ELb0ELb0ELb1ELb1ELb0ELb1ELb0EEENS1_21CollectiveEpilogueFwdINS6_IJS8_SA_S9_EEENS6_IJNS7_ILi1EEESI_SI_EEESC_SE_Li256ELb1ELb1ELb0ELb0EEENS1_19SingleTileSchedulerILb1ELb0ELb1ELi128EEEEEEEEEvNT_6ParamsE --------------------------
	.section	.nv.constant0._ZN7cutlass13device_kernelIN5flash19enable_sm80_to_sm89INS1_16FlashAttnFwdSm80INS1_25CollectiveMainloopFwdSm80ILi8ELi1ELb0EN4cute5tupleIJNS5_1CILi128EEENS7_ILi64EEENS7_ILi192EEEEEELi192ENS_10bfloat16_tEfNS_4arch4Sm80ELb0ELb0ELb0ELb1ELb1ELb0ELb1ELb0EEENS1_21CollectiveEpilogueFwdINS6_IJS8_SA_S9_EEENS6_IJNS7_ILi1EEESI_SI_EEESC_SE_Li256ELb1ELb1ELb0ELb0EEENS1_19SingleTileSchedulerILb1ELb0ELb1ELi128EEEEEEEEEvNT_6ParamsE,"a",@progbits
	.sectionflags	@""
	.align	4
.nv.constant0._ZN7cutlass13device_kernelIN5flash19enable_sm80_to_sm89INS1_16FlashAttnFwdSm80INS1_25CollectiveMainloopFwdSm80ILi8ELi1ELb0EN4cute5tupleIJNS5_1CILi128EEENS7_ILi64EEENS7_ILi192EEEEEELi192ENS_10bfloat16_tEfNS_4arch4Sm80ELb0ELb0ELb0ELb1ELb1ELb0ELb1ELb0EEENS1_21CollectiveEpilogueFwdINS6_IJS8_SA_S9_EEENS6_IJNS7_ILi1EEESI_SI_EEESC_SE_Li256ELb1ELb1ELb0ELb0EEENS1_19SingleTileSchedulerILb1ELb0ELb1ELi128EEEEEEEEEvNT_6ParamsE:
	.zero		1944


//--------------------- .nv.constant0._ZN7cutlass13device_kernelIN5flash19enable_sm80_to_sm89INS1_16FlashAttnFwdSm80INS1_25CollectiveMainloopFwdSm80ILi8ELi1ELb0EN4cute5tupleIJNS5_1CILi128EEENS7_ILi64EEENS7_ILi192EEEEEELi192ENS_10bfloat16_tEfNS_4arch4Sm80ELb0ELb0ELb0ELb1ELb1ELb1ELb1ELb0EEENS1_21CollectiveEpilogueFwdINS6_IJS8_SA_S9_EEENS6_IJNS7_ILi1EEESI_SI_EEESC_SE_Li256ELb1ELb1ELb0ELb0EEENS1_19SingleTileSchedulerILb1ELb0ELb1ELi128EEEEEEEEEvNT_6ParamsE --------------------------
	.section	.nv.constant0._ZN7cutlass13device_kernelIN5flash19enable_sm80_to_sm89INS1_16FlashAttnFwdSm80INS1_25CollectiveMainloopFwdSm80ILi8ELi1ELb0EN4cute5tupleIJNS5_1CILi128EEENS7_ILi64EEENS7_ILi192EEEEEELi192ENS_10bfloat16_tEfNS_4arch4Sm80ELb0ELb0ELb0ELb1ELb1ELb1ELb1ELb0EEENS1_21CollectiveEpilogueFwdINS6_IJS8_SA_S9_EEENS6_IJNS7_ILi1EEESI_SI_EEESC_SE_Li256ELb1ELb1ELb0ELb0EEENS1_19SingleTileSchedulerILb1ELb0ELb1ELi128EEEEEEEEEvNT_6ParamsE,"a",@progbits
	.sectionflags	@""
	.align	4
.nv.constant0._ZN7cutlass13device_kernelIN5flash19enable_sm80_to_sm89INS1_16FlashAttnFwdSm80INS1_25CollectiveMainloopFwdSm80ILi8ELi1ELb0EN4cute5tupleIJNS5_1CILi128EEENS7_ILi64EEENS7_ILi192EEEEEELi192ENS_10bfloat16_tEfNS_4arch4Sm80ELb0ELb0ELb0ELb1ELb1ELb1ELb1ELb0EEENS1_21CollectiveEpilogueFwdINS6_IJS8_SA_S9_EEENS6_IJNS7_ILi1EEESI_SI_EEESC_SE_Li256ELb1ELb1ELb0ELb0EEENS1_19SingleTileSchedulerILb1ELb0ELb1ELi128EEEEEEEEEvNT_6ParamsE:
	.zero		1944


//--------------------- .nv.constant0._ZN7cutlass13device_kernelIN5flash19enable_sm80_to_sm89INS1_16FlashAttnFwdSm80INS1_25CollectiveMainloopFwdSm80ILi8ELi1ELb0EN4cute5tupleIJNS5_1CILi128EEENS7_ILi64EEENS7_ILi192EEEEEELi192ENS_10bfloat16_tEfNS_4arch4Sm80ELb0ELb1ELb0ELb0ELb1ELb0ELb1ELb0EEENS1_21CollectiveEpilogueFwdINS6_IJS8_SA_S9_EEENS6_IJNS7_ILi1EEESI_SI_EEESC_SE_Li256ELb0ELb1ELb0ELb0EEENS1_19SingleTileSchedulerILb0ELb0ELb1ELi128EEEEEEEEEvNT_6ParamsE --------------------------
	.section	.nv.constant0._ZN7cutlass13device_kernelIN5flash19enable_sm80_to_sm89INS1_16FlashAttnFwdSm80INS1_25CollectiveMainloopFwdSm80ILi8ELi1ELb0EN4cute5tupleIJNS5_1CILi128EEENS7_ILi64EEENS7_ILi192EEEEEELi192ENS_10bfloat16_tEfNS_4arch4Sm80ELb0ELb1ELb0ELb0ELb1ELb0ELb1ELb0EEENS1_21CollectiveEpilogueFwdINS6_IJS8_SA_S9_EEENS6_IJNS7_ILi1EEESI_SI_EEESC_SE_Li256ELb0ELb1ELb0ELb0EEENS1_19SingleTileSchedulerILb0ELb0ELb1ELi128EEEEEEEEEvNT_6ParamsE,"a",@progbits
	.sectionflags	@""
	.align	4
.nv.constant0._ZN7cutlass13device_kernelIN5flash19enable_sm80_to_sm89INS1_16FlashAttnFwdSm80INS1_25CollectiveMainloopFwdSm80ILi8ELi1ELb0EN4cute5tupleIJNS5_1CILi128EEENS7_ILi64EEENS7_ILi192EEEEEELi192ENS_10bfloat16_tEfNS_4arch4Sm80ELb0ELb1ELb0ELb0ELb1ELb0ELb1ELb0EEENS1_21CollectiveEpilogueFwdINS6_IJS8_SA_S9_EEENS6_IJNS7_ILi1EEESI_SI_EEESC_SE_Li256ELb0ELb1ELb0ELb0EEENS1_19SingleTileSchedulerILb0ELb0ELb1ELi128EEEEEEEEEvNT_6ParamsE:
	.zero		1944


//--------------------- .nv.constant0._ZN7cutlass13device_kernelIN5flash19enable_sm80_to_sm89INS1_16FlashAttnFwdSm80INS1_25CollectiveMainloopFwdSm80ILi8ELi1ELb0EN4cute5tupleIJNS5_1CILi128EEENS7_ILi64EEENS7_ILi192EEEEEELi192ENS_10bfloat16_tEfNS_4arch4Sm80ELb0ELb1ELb0ELb1ELb1ELb0ELb1ELb0EEENS1_21CollectiveEpilogueFwdINS6_IJS8_SA_S9_EEENS6_IJNS7_ILi1EEESI_SI_EEESC_SE_Li256ELb1ELb1ELb0ELb0EEENS1_19SingleTileSchedulerILb1ELb0ELb1ELi128EEEEEEEEEvNT_6ParamsE --------------------------
	.section	.nv.constant0._ZN7cutlass13device_kernelIN5flash19enable_sm80_to_sm89INS1_16FlashAttnFwdSm80INS1_25CollectiveMainloopFwdSm80ILi8ELi1ELb0EN4cute5tupleIJNS5_1CILi128EEENS7_ILi64EEENS7_ILi192EEEEEELi192ENS_10bfloat16_tEfNS_4arch4Sm80ELb0ELb1ELb0ELb1ELb1ELb0ELb1ELb0EEENS1_21CollectiveEpilogueFwdINS6_IJS8_SA_S9_EEENS6_IJNS7_ILi1EEESI_SI_EEESC_SE_Li256ELb1ELb1ELb0ELb0EEENS1_19SingleTileSchedulerILb1ELb0ELb1ELi128EEEEEEEEEvNT_6ParamsE,"a",@progbits
	.sectionflags	@""
	.align	4
.nv.constant0._ZN7cutlass13device_kernelIN5flash19enable_sm80_to_sm89INS1_16FlashAttnFwdSm80INS1_25CollectiveMainloopFwdSm80ILi8ELi1ELb0EN4cute5tupleIJNS5_1CILi128EEENS7_ILi64EEENS7_ILi192EEEEEELi192ENS_10bfloat16_tEfNS_4arch4Sm80ELb0ELb1ELb0ELb1ELb1ELb0ELb1ELb0EEENS1_21CollectiveEpilogueFwdINS6_IJS8_SA_S9_EEENS6_IJNS7_ILi1EEESI_SI_EEESC_SE_Li256ELb1ELb1ELb0ELb0EEENS1_19SingleTileSchedulerILb1ELb0ELb1ELi128EEEEEEEEEvNT_6ParamsE:
	.zero		1944


//--------------------- .nv.constant0._ZN7cutlass13device_kernelIN5flash19enable_sm80_to_sm89INS1_16FlashAttnFwdSm80INS1_25CollectiveMainloopFwdSm80ILi8ELi1ELb0EN4cute5tupleIJNS5_1CILi128EEENS7_ILi64EEENS7_ILi192EEEEEELi192ENS_10bfloat16_tEfNS_4arch4Sm80ELb0ELb1ELb0ELb1ELb1ELb1ELb1ELb0EEENS1_21CollectiveEpilogueFwdINS6_IJS8_SA_S9_EEENS6_IJNS7_ILi1EEESI_SI_EEESC_SE_Li256ELb1ELb1ELb0ELb0EEENS1_19SingleTileSchedulerILb1ELb0ELb1ELi128EEEEEEEEEvNT_6ParamsE --------------------------
	.section	.nv.constant0._ZN7cutlass13device_kernelIN5flash19enable_sm80_to_sm89INS1_16FlashAttnFwdSm80INS1_25CollectiveMainloopFwdSm80ILi8ELi1ELb0EN4cute5tupleIJNS5_1CILi128EEENS7_ILi64EEENS7_ILi192EEEEEELi192ENS_10bfloat16_tEfNS_4arch4Sm80ELb0ELb1ELb0ELb1ELb1ELb1ELb1ELb0EEENS1_21CollectiveEpilogueFwdINS6_IJS8_SA_S9_EEENS6_IJNS7_ILi1EEESI_SI_EEESC_SE_Li256ELb1ELb1ELb0ELb0EEENS1_19SingleTileSchedulerILb1ELb0ELb1ELi128EEEEEEEEEvNT_6ParamsE,"a",@progbits
	.sectionflags	@""
	.align	4
.nv.constant0._ZN7cutlass13device_kernelIN5flash19enable_sm80_to_sm89INS1_16FlashAttnFwdSm80INS1_25CollectiveMainloopFwdSm80ILi8ELi1ELb0EN4cute5tupleIJNS5_1CILi128EEENS7_ILi64EEENS7_ILi192EEEEEELi192ENS_10bfloat16_tEfNS_4arch4Sm80ELb0ELb1ELb0ELb1ELb1ELb1ELb1ELb0EEENS1_21CollectiveEpilogueFwdINS6_IJS8_SA_S9_EEENS6_IJNS7_ILi1EEESI_SI_EEESC_SE_Li256ELb1ELb1ELb0ELb0EEENS1_19SingleTileSchedulerILb1ELb0ELb1ELi128EEEEEEEEEvNT_6ParamsE:
	.zero		1944


//--------------------- .nv.constant0._ZN7cutlass13device_kernelIN5flash19enable_sm80_to_sm89INS1_16FlashAttnFwdSm80INS1_25CollectiveMainloopFwdSm80ILi8ELi1ELb0EN4cute5tupleIJNS5_1CILi128EEENS7_ILi64EEENS7_ILi192EEEEEELi192ENS_10bfloat16_tEfNS_4arch4Sm80ELb1ELb0ELb0ELb0ELb1ELb0ELb1ELb0EEENS1_21CollectiveEpilogueFwdINS6_IJS8_SA_S9_EEENS6_IJNS7_ILi1EEESI_SI_EEESC_SE_Li256ELb0ELb1ELb0ELb0EEENS1_30DynamicPersistentTileSchedulerILi256ELi256ELb0ELb1ELb0EEEEEEEEEvNT_6ParamsE --------------------------
	.section	.nv.constant0._ZN7cutlass13device_kernelIN5flash19enable_sm80_to_sm89INS1_16FlashAttnFwdSm80INS1_25CollectiveMainloopFwdSm80ILi8ELi1ELb0EN4cute5tupleIJNS5_1CILi128EEENS7_ILi64EEENS7_ILi192EEEEEELi192ENS_10bfloat16_tEfNS_4arch4Sm80ELb1ELb0ELb0ELb0ELb1ELb0ELb1ELb0EEENS1_21CollectiveEpilogueFwdINS6_IJS8_SA_S9_EEENS6_IJNS7_ILi1EEESI_SI_EEESC_SE_Li256ELb0ELb1ELb0ELb0EEENS1_30DynamicPersistentTileSchedulerILi256ELi256ELb0ELb1ELb0EEEEEEEEEvNT_6ParamsE,"a",@progbits
	.sectionflags	@""
	.align	4
.nv.constant0._ZN7cutlass13device_kernelIN5flash19enable_sm80_to_sm89INS1_16FlashAttnFwdSm80INS1_25CollectiveMainloopFwdSm80ILi8ELi1ELb0EN4cute5tupleIJNS5_1CILi128EEENS7_ILi64EEENS7_ILi192EEEEEELi192ENS_10bfloat16_tEfNS_4arch4Sm80ELb1ELb0ELb0ELb0ELb1ELb0ELb1ELb0EEENS1_21CollectiveEpilogueFwdINS6_IJS8_SA_S9_EEENS6_IJNS7_ILi1EEESI_SI_EEESC_SE_Li256ELb0ELb1ELb0ELb0EEENS1_30DynamicPersistentTileSchedulerILi256ELi256ELb0ELb1ELb0EEEEEEEEEvNT_6ParamsE:
	.zero		1960


//--------------------- .nv.constant0._ZN7cutlass13device_kernelIN5flash19enable_sm80_to_sm89INS1_16FlashAttnFwdSm80INS1_25CollectiveMainloopFwdSm80ILi8ELi1ELb0EN4cute5tupleIJNS5_1CILi128EEENS7_ILi64EEENS7_ILi192EEEEEELi192ENS_10bfloat16_tEfNS_4arch4Sm80ELb1ELb0ELb0ELb1ELb1ELb0ELb1ELb0EEENS1_21CollectiveEpilogueFwdINS6_IJS8_SA_S9_EEENS6_IJNS7_ILi1EEESI_SI_EEESC_SE_Li256ELb1ELb1ELb0ELb0EEENS1_19SingleTileSchedulerILb1ELb0ELb1ELi128EEEEEEEEEvNT_6ParamsE --------------------------
	.section	.nv.constant0._ZN7cutlass13device_kernelIN5flash19enable_sm80_to_sm89INS1_16FlashAttnFwdSm80INS1_25CollectiveMainloopFwdSm80ILi8ELi1ELb0EN4cute5tupleIJNS5_1CILi128EEENS7_ILi64EEENS7_ILi192EEEEEELi192ENS_10bfloat16_tEfNS_4arch4Sm80ELb1ELb0ELb0ELb1ELb1ELb0ELb1ELb0EEENS1_21CollectiveEpilogueFwdINS6_IJS8_SA_S9_EEENS6_IJNS7_ILi1EEESI_SI_EEESC_SE_Li256ELb1ELb1ELb0ELb0EEENS1_19SingleTileSchedulerILb1ELb0ELb1ELi128EEEEEEEEEvNT_6ParamsE,"a",@progbits
	.sectionflags	@""
	.align	4
.nv.constant0._ZN7cutlass13device_kernelIN5flash19enable_sm80_to_sm89INS1_16FlashAttnFwdSm80INS1_25CollectiveMainloopFwdSm80ILi8ELi1ELb0EN4cute5tupleIJNS5_1CILi128EEENS7_ILi64EEENS7_ILi192EEEEEELi192ENS_10bfloat16_tEfNS_4arch4Sm80ELb1ELb0ELb0ELb1ELb1ELb0ELb1ELb0EEENS1_21CollectiveEpilogueFwdINS6_IJS8_SA_S9_EEENS6_IJNS7_ILi1EEESI_SI_EEESC_SE_Li256ELb1ELb1ELb0ELb0EEENS1_19SingleTileSchedulerILb1ELb0ELb1ELi128EEEEEEEEEvNT_6ParamsE:
	.zero		1944


//--------------------- .nv.constant0._ZN7cutlass13device_kernelIN5flash19enable_sm80_to_sm89INS1_16FlashAttnFwdSm80INS1_25CollectiveMainloopFwdSm80ILi8ELi1ELb0EN4cute5tupleIJNS5_1CILi128EEENS7_ILi64EEENS7_ILi192EEEEEELi192ENS_10bfloat16_tEfNS_4arch4Sm80ELb1ELb0ELb0ELb1ELb1ELb1ELb1ELb0EEENS1_21CollectiveEpilogueFwdINS6_IJS8_SA_S9_EEENS6_IJNS7_ILi1EEESI_SI_EEESC_SE_Li256ELb1ELb1ELb0ELb0EEENS1_19SingleTileSchedulerILb1ELb0ELb1ELi128EEEEEEEEEvNT_6ParamsE --------------------------
	.section	.nv.constant0._ZN7cutlass13device_kernelIN5flash19enable_sm80_to_sm89INS1_16FlashAttnFwdSm80INS1_25CollectiveMainloopFwdSm80ILi8ELi1ELb0EN4cute5tupleIJNS5_1CILi128EEENS7_ILi64EEENS7_ILi192EEEEEELi192ENS_10bfloat16_tEfNS_4arch4Sm80ELb1ELb0ELb0ELb1ELb1ELb1ELb1ELb0EEENS1_21CollectiveEpilogueFwdINS6_IJS8_SA_S9_EEENS6_IJNS7_ILi1EEESI_SI_EEESC_SE_Li256ELb1ELb1ELb0ELb0EEENS1_19SingleTileSchedulerILb1ELb0ELb1ELi128EEEEEEEEEvNT_6ParamsE,"a",@progbits
	.sectionflags	@""
	.align	4
.nv.constant0._ZN7cutlass13device_kernelIN5flash19enable_sm80_to_sm89INS1_16FlashAttnFwdSm80INS1_25CollectiveMainloopFwdSm80ILi8ELi1ELb0EN4cute5tupleIJNS5_1CILi128EEENS7_ILi64EEENS7_ILi192EEEEEELi192ENS_10bfloat16_tEfNS_4arch4Sm80ELb1ELb0ELb0ELb1ELb1ELb1ELb1ELb0EEENS1_21CollectiveEpilogueFwdINS6_IJS8_SA_S9_EEENS6_IJNS7_ILi1EEESI_SI_EEESC_SE_Li256ELb1ELb1ELb0ELb0EEENS1_19SingleTileSchedulerILb1ELb0ELb1ELi128EEEEEEEEEvNT_6ParamsE:
	.zero		1944


//--------------------- .nv.constant0._ZN7cutlass13device_kernelIN5flash19enable_sm80_to_sm89INS1_16FlashAttnFwdSm80INS1_25CollectiveMainloopFwdSm80ILi8ELi2ELb0EN4cute5tupleIJNS5_1CILi128EEENS7_ILi64EEENS7_ILi192EEEEEELi192ENS_10bfloat16_tEfNS_4arch4Sm80ELb0ELb0ELb0ELb0ELb1ELb0ELb1ELb0EEENS1_21CollectiveEpilogueFwdINS6_IJS8_SA_S9_EEENS6_IJNS7_ILi1EEESI_SI_EEESC_SE_Li256ELb0ELb1ELb0ELb0EEENS1_19SingleTileSchedulerILb0ELb0ELb1ELi128EEEEEEEEEvNT_6ParamsE --------------------------
	.section	.nv.constant0._ZN7cutlass13device_kernelIN5flash19enable_sm80_to_sm89INS1_16FlashAttnFwdSm80INS1_25CollectiveMainloopFwdSm80ILi8ELi2ELb0EN4cute5tupleIJNS5_1CILi128EEENS7_ILi64EEENS7_ILi192EEEEEELi192ENS_10bfloat16_tEfNS_4arch4Sm80ELb0ELb0ELb0ELb0ELb1ELb0ELb1ELb0EEENS1_21CollectiveEpilogueFwdINS6_IJS8_SA_S9_EEENS6_IJNS7_ILi1EEESI_SI_EEESC_SE_Li256ELb0ELb1ELb0ELb0EEENS1_19SingleTileSchedulerILb0ELb0ELb1ELi128EEEEEEEEEvNT_6ParamsE,"a",@progbits
	.sectionflags	@""
	.align	4
.nv.constant0._ZN7cutlass13device_kernelIN5flash19enable_sm80_to_sm89INS1_16FlashAttnFwdSm80INS1_25CollectiveMainloopFwdSm80ILi8ELi2ELb0EN4cute5tupleIJNS5_1CILi128EEENS7_ILi64EEENS7_ILi192EEEEEELi192ENS_10bfloat16_tEfNS_4arch4Sm80ELb0ELb0ELb0ELb0ELb1ELb0ELb1ELb0EEENS1_21CollectiveEpilogueFwdINS6_IJS8_SA_S9_EEENS6_IJNS7_ILi1EEESI_SI_EEESC_SE_Li256ELb0ELb1ELb0ELb0EEENS1_19SingleTileSchedulerILb0ELb0ELb1ELi128EEEEEEEEEvNT_6ParamsE:
	.zero		1944


//--------------------- .nv.constant0._ZN7cutlass13device_kernelIN5flash19enable_sm80_to_sm89INS1_16FlashAttnFwdSm80INS1_25CollectiveMainloopFwdSm80ILi8ELi2ELb0EN4cute5tupleIJNS5_1CILi128EEENS7_ILi64EEENS7_ILi192EEEEEELi192ENS_10bfloat16_tEfNS_4arch4Sm80ELb0ELb0ELb0ELb1ELb1ELb0ELb1ELb0EEENS1_21CollectiveEpilogueFwdINS6_IJS8_SA_S9_EEENS6_IJNS7_ILi1EEESI_SI_EEESC_SE_Li256ELb1ELb1ELb0ELb0EEENS1_19SingleTileSchedulerILb1ELb0ELb1ELi128EEEEEEEEEvNT_6ParamsE --------------------------
	.section	.nv.constant0._ZN7cutlass13device_kernelIN5flash19enable_sm80_to_sm89INS1_16FlashAttnFwdSm80INS1_25CollectiveMainloopFwdSm80ILi8ELi2ELb0EN4cute5tupleIJNS5_1CILi128EEENS7_ILi64EEENS7_ILi192EEEEEELi192ENS_10bfloat16_tEfNS_4arch4Sm80ELb0ELb0ELb0ELb1ELb1ELb0ELb1ELb0EEENS1_21CollectiveEpilogueFwdINS6_IJS8_SA_S9_EEENS6_IJNS7_ILi1EEESI_SI_EEESC_SE_Li256ELb1ELb1ELb0ELb0EEENS1_19SingleTileSchedulerILb1ELb0ELb1ELi128EEEEEEEEEvNT_6ParamsE,"a",@progbits
	.sectionflags	@""
	.align	4
.nv.constant0._ZN7cutlass13device_kernelIN5flash19enable_sm80_to_sm89INS1_16FlashAttnFwdSm80INS1_25CollectiveMainloopFwdSm80ILi8ELi2ELb0EN4cute5tupleIJNS5_1CILi128EEENS7_ILi64EEENS7_ILi192EEEEEELi192ENS_10bfloat16_tEfNS_4arch4Sm80ELb0ELb0ELb0ELb1ELb1ELb0ELb1ELb0EEENS1_21CollectiveEpilogueFwdINS6_IJS8_SA_S9_EEENS6_IJNS7_ILi1EEESI_SI_EEESC_SE_Li256ELb1ELb1ELb0ELb0EEENS1_19SingleTileSchedulerILb1ELb0ELb1ELi128EEEEEEEEEvNT_6ParamsE:
	.zero		1944


//--------------------- .nv.constant0._ZN7cutlass13device_kernelIN5flash19enable_sm80_to_sm89INS1_16FlashAttnFwdSm80INS1_25CollectiveMainloopFwdSm80ILi8ELi2ELb0EN4cute5tupleIJNS5_1CILi128EEENS7_ILi64EEENS7_ILi192EEEEEELi192ENS_10bfloat16_tEfNS_4arch4Sm80ELb0ELb0ELb0ELb1ELb1ELb1ELb1ELb0EEENS1_21CollectiveEpilogueFwdINS6_IJS8_SA_S9_EEENS6_IJNS7_ILi1EEESI_SI_EEESC_SE_Li256ELb1ELb1ELb0ELb0EEENS1_19SingleTileSchedulerILb1ELb0ELb1ELi128EEEEEEEEEvNT_6ParamsE --------------------------
	.section	.nv.constant0._ZN7cutlass13device_kernelIN5flash19enable_sm80_to_sm89INS1_16FlashAttnFwdSm80INS1_25CollectiveMainloopFwdSm80ILi8ELi2ELb0EN4cute5tupleIJNS5_1CILi128EEENS7_ILi64EEENS7_ILi192EEEEEELi192ENS_10bfloat16_tEfNS_4arch4Sm80ELb0ELb0ELb0ELb1ELb1ELb1ELb1ELb0EEENS1_21CollectiveEpilogueFwdINS6_IJS8_SA_S9_EEENS6_IJNS7_ILi1EEESI_SI_EEESC_SE_Li256ELb1ELb1ELb0ELb0EEENS1_19SingleTileSchedulerILb1ELb0ELb1ELi128EEEEEEEEEvNT_6ParamsE,"a",@progbits
	.sectionflags	@""
	.align	4
.nv.constant0._ZN7cutlass13device_kernelIN5flash19enable_sm80_to_sm89INS1_16FlashAttnFwdSm80INS1_25CollectiveMainloopFwdSm80ILi8ELi2ELb0EN4cute5tupleIJNS5_1CILi128EEENS7_ILi64EEENS7_ILi192EEEEEELi192ENS_10bfloat16_tEfNS_4arch4Sm80ELb0ELb0ELb0ELb1ELb1ELb1ELb1ELb0EEENS1_21CollectiveEpilogueFwdINS6_IJS8_SA_S9_EEENS6_IJNS7_ILi1EEESI_SI_EEESC_SE_Li256ELb1ELb1ELb0ELb0EEENS1_19SingleTileSchedulerILb1ELb0ELb1ELi128EEEEEEEEEvNT_6ParamsE:
	.zero		1944


//--------------------- .nv.constant0._ZN7cutlass13device_kernelIN5flash19enable_sm80_to_sm89INS1_16FlashAttnFwdSm80INS1_25CollectiveMainloopFwdSm80ILi8ELi2ELb0EN4cute5tupleIJNS5_1CILi128EEENS7_ILi64EEENS7_ILi192EEEEEELi192ENS_10bfloat16_tEfNS_4arch4Sm80ELb0ELb1ELb0ELb0ELb1ELb0ELb1ELb0EEENS1_21CollectiveEpilogueFwdINS6_IJS8_SA_S9_EEENS6_IJNS7_ILi1EEESI_SI_EEESC_SE_Li256ELb0ELb1ELb0ELb0EEENS1_19SingleTileSchedulerILb0ELb0ELb1ELi128EEEEEEEEEvNT_6ParamsE --------------------------
	.section	.nv.constant0._ZN7cutlass13device_kernelIN5flash19enable_sm80_to_sm89INS1_16FlashAttnFwdSm80INS1_25CollectiveMainloopFwdSm80ILi8ELi2ELb0EN4cute5tupleIJNS5_1CILi128EEENS7_ILi64EEENS7_ILi192EEEEEELi192ENS_10bfloat16_tEfNS_4arch4Sm80ELb0ELb1ELb0ELb0ELb1ELb0ELb1ELb0EEENS1_21CollectiveEpilogueFwdINS6_IJS8_SA_S9_EEENS6_IJNS7_ILi1EEESI_SI_EEESC_SE_Li256ELb0ELb1ELb0ELb0EEENS1_19SingleTileSchedulerILb0ELb0ELb1ELi128EEEEEEEEEvNT_6ParamsE,"a",@progbits
	.sectionflags	@""
	.align	4
.nv.constant0._ZN7cutlass13device_kernelIN5flash19enable_sm80_to_sm89INS1_16FlashAttnFwdSm80INS1_25CollectiveMainloopFwdSm80ILi8ELi2ELb0EN4cute5tupleIJNS5_1CILi128EEENS7_ILi64EEENS7_ILi192EEEEEELi192ENS_10bfloat16_tEfNS_4arch4Sm80ELb0ELb1ELb0ELb0ELb1ELb0ELb1ELb0EEENS1_21CollectiveEpilogueFwdINS6_IJS8_SA_S9_EEENS6_IJNS7_ILi1EEESI_SI_EEESC_SE_Li256ELb0ELb1ELb0ELb0EEENS1_19SingleTileSchedulerILb0ELb0ELb1ELi128EEEEEEEEEvNT_6ParamsE:
	.zero		1944


//--------------------- .nv.constant0._ZN7cutlass13device_kernelIN5flash19enable_sm80_to_sm89INS1_16FlashAttnFwdSm80INS1_25CollectiveMainloopFwdSm80ILi8ELi2ELb0EN4cute5tupleIJNS5_1CILi128EEENS7_ILi64EEENS7_ILi192EEEEEELi192ENS_10bfloat16_tEfNS_4arch4Sm80ELb0ELb1ELb0ELb1ELb1ELb0ELb1ELb0EEENS1_21CollectiveEpilogueFwdINS6_IJS8_SA_S9_EEENS6_IJNS7_ILi1EEESI_SI_EEESC_SE_Li256ELb1ELb1ELb0ELb0EEENS1_19SingleTileSchedulerILb1ELb0ELb1ELi128EEEEEEEEEvNT_6ParamsE --------------------------
	.section	.nv.constant0._ZN7cutlass13device_kernelIN5flash19enable_sm80_to_sm89INS1_16FlashAttnFwdSm80INS1_25CollectiveMainloopFwdSm80ILi8ELi2ELb0EN4cute5tupleIJNS5_1CILi128EEENS7_ILi64EEENS7_ILi192EEEEEELi192ENS_10bfloat16_tEfNS_4arch4Sm80ELb0ELb1ELb0ELb1ELb1ELb0ELb1ELb0EEENS1_21CollectiveEpilogueFwdINS6_IJS8_SA_S9_EEENS6_IJNS7_ILi1EEESI_SI_EEESC_SE_Li256ELb1ELb1ELb0ELb0EEENS1_19SingleTileSchedulerILb1ELb0ELb1ELi128EEEEEEEEEvNT_6ParamsE,"a",@progbits
	.sectionflags	@""
	.align	4
.nv.constant0._ZN7cutlass13device_kernelIN5flash19enable_sm80_to_sm89INS1_16FlashAttnFwdSm80INS1_25CollectiveMainloopFwdSm80ILi8ELi2ELb0EN4cute5tupleIJNS5_1CILi128EEENS7_ILi64EEENS7_ILi192EEEEEELi192ENS_10bfloat16_tEfNS_4arch4Sm80ELb0ELb1ELb0ELb1ELb1ELb0ELb1ELb0EEENS1_21CollectiveEpilogueFwdINS6_IJS8_SA_S9_EEENS6_IJNS7_ILi1EEESI_SI_EEESC_SE_Li256ELb1ELb1ELb0ELb0EEENS1_19SingleTileSchedulerILb1ELb0ELb1ELi128EEEEEEEEEvNT_6ParamsE:
	.zero		1944


//--------------------- .nv.constant0._ZN7cutlass13device_kernelIN5flash19enable_sm80_to_sm89INS1_16FlashAttnFwdSm80INS1_25CollectiveMainloopFwdSm80ILi8ELi2ELb0EN4cute5tupleIJNS5_1CILi128EEENS7_ILi64EEENS7_ILi192EEEEEELi192ENS_10bfloat16_tEfNS_4arch4Sm80ELb0ELb1ELb0ELb1ELb1ELb1ELb1ELb0EEENS1_21CollectiveEpilogueFwdINS6_IJS8_SA_S9_EEENS6_IJNS7_ILi1EEESI_SI_EEESC_SE_Li256ELb1ELb1ELb0ELb0EEENS1_19SingleTileSchedulerILb1ELb0ELb1ELi128EEEEEEEEEvNT_6ParamsE --------------------------
	.section	.nv.constant0._ZN7cutlass13device_kernelIN5flash19enable_sm80_to_sm89INS1_16FlashAttnFwdSm80INS1_25CollectiveMainloopFwdSm80ILi8ELi2ELb0EN4cute5tupleIJNS5_1CILi128EEENS7_ILi64EEENS7_ILi192EEEEEELi192ENS_10bfloat16_tEfNS_4arch4Sm80ELb0ELb1ELb0ELb1ELb1ELb1ELb1ELb0EEENS1_21CollectiveEpilogueFwdINS6_IJS8_SA_S9_EEENS6_IJNS7_ILi1EEESI_SI_EEESC_SE_Li256ELb1ELb1ELb0ELb0EEENS1_19SingleTileSchedulerILb1ELb0ELb1ELi128EEEEEEEEEvNT_6ParamsE,"a",@progbits
	.sectionflags	@""
	.align	4
.nv.constant0._ZN7cutlass13device_kernelIN5flash19enable_sm80_to_sm89INS1_16FlashAttnFwdSm80INS1_25CollectiveMainloopFwdSm80ILi8ELi2ELb0EN4cute5tupleIJNS5_1CILi128EEENS7_ILi64EEENS7_ILi192EEEEEELi192ENS_10bfloat16_tEfNS_4arch4Sm80ELb0ELb1ELb0ELb1ELb1ELb1ELb1ELb0EEENS1_21CollectiveEpilogueFwdINS6_IJS8_SA_S9_EEENS6_IJNS7_ILi1EEESI_SI_EEESC_SE_Li256ELb1ELb1ELb0ELb0EEENS1_19SingleTileSchedulerILb1ELb0ELb1ELi128EEEEEEEEEvNT_6ParamsE:
	.zero		1944


//--------------------- .nv.constant0._ZN7cutlass13device_kernelIN5flash19enable_sm80_to_sm89INS1_16FlashAttnFwdSm80INS1_25CollectiveMainloopFwdSm80ILi8ELi2ELb0EN4cute5tupleIJNS5_1CILi128EEENS7_ILi64EEENS7_ILi192EEEEEELi192ENS_10bfloat16_tEfNS_4arch4Sm80ELb1ELb0ELb0ELb0ELb1ELb0ELb1ELb0EEENS1_21CollectiveEpilogueFwdINS6_IJS8_SA_S9_EEENS6_IJNS7_ILi1EEESI_SI_EEESC_SE_Li256ELb0ELb1ELb0ELb0EEENS1_30DynamicPersistentTileSchedulerILi256ELi256ELb0ELb1ELb0EEEEEEEEEvNT_6ParamsE --------------------------
	.section	.nv.constant0._ZN7cutlass13device_kernelIN5flash19enable_sm80_to_sm89INS1_16FlashAttnFwdSm80INS1_25CollectiveMainloopFwdSm80ILi8ELi2ELb0EN4cute5tupleIJNS5_1CILi128EEENS7_ILi64EEENS7_ILi192EEEEEELi192ENS_10bfloat16_tEfNS_4arch4Sm80ELb1ELb0ELb0ELb0ELb1ELb0ELb1ELb0EEENS1_21CollectiveEpilogueFwdINS6_IJS8_SA_S9_EEENS6_IJNS7_ILi1EEESI_SI_EEESC_SE_Li256ELb0ELb1ELb0ELb0EEENS1_30DynamicPersistentTileSchedulerILi256ELi256ELb0ELb1ELb0EEEEEEEEEvNT_6ParamsE,"a",@progbits
	.sectionflags	@""
	.align	4
.nv.constant0._ZN7cutlass13device_kernelIN5flash19enable_sm80_to_sm89INS1_16FlashAttnFwdSm80INS1_25CollectiveMainloopFwdSm80ILi8ELi2ELb0EN4cute5tupleIJNS5_1CILi128EEENS7_ILi64EEENS7_ILi192EEEEEELi192ENS_10bfloat16_tEfNS_4arch4Sm80ELb1ELb0ELb0ELb0ELb1ELb0ELb1ELb0EEENS1_21CollectiveEpilogueFwdINS6_IJS8_SA_S9_EEENS6_IJNS7_ILi1EEESI_SI_EEESC_SE_Li256ELb0ELb1ELb0ELb0EEENS1_30DynamicPersistentTileSchedulerILi256ELi256ELb0ELb1ELb0EEEEEEEEEvNT_6ParamsE:
	.zero		1960


//--------------------- .nv.constant0._ZN7cutlass13device_kernelIN5flash19enable_sm80_to_sm89INS1_16FlashAttnFwdSm80INS1_25CollectiveMainloopFwdSm80ILi8ELi2ELb0EN4cute5tupleIJNS5_1CILi128EEENS7_ILi64EEENS7_ILi192EEEEEELi192ENS_10bfloat16_tEfNS_4arch4Sm80ELb1ELb0ELb0ELb1ELb1ELb0ELb1ELb0EEENS1_21CollectiveEpilogueFwdINS6_IJS8_SA_S9_EEENS6_IJNS7_ILi1EEESI_SI_EEESC_SE_Li256ELb1ELb1ELb0ELb0EEENS1_19SingleTileSchedulerILb1ELb0ELb1ELi128EEEEEEEEEvNT_6ParamsE --------------------------
	.section	.nv.constant0._ZN7cutlass13device_kernelIN5flash19enable_sm80_to_sm89INS1_16FlashAttnFwdSm80INS1_25CollectiveMainloopFwdSm80ILi8ELi2ELb0EN4cute5tupleIJNS5_1CILi128EEENS7_ILi64EEENS7_ILi192EEEEEELi192ENS_10bfloat16_tEfNS_4arch4Sm80ELb1ELb0ELb0ELb1ELb1ELb0ELb1ELb0EEENS1_21CollectiveEpilogueFwdINS6_IJS8_SA_S9_EEENS6_IJNS7_ILi1EEESI_SI_EEESC_SE_Li256ELb1ELb1ELb0ELb0EEENS1_19SingleTileSchedulerILb1ELb0ELb1ELi128EEEEEEEEEvNT_6ParamsE,"a",@progbits
	.sectionflags	@""
	.align	4
.nv.constant0._ZN7cutlass13device_kernelIN5flash19enable_sm80_to_sm89INS1_16FlashAttnFwdSm80INS1_25CollectiveMainloopFwdSm80ILi8ELi2ELb0EN4cute5tupleIJNS5_1CILi128EEENS7_ILi64EEENS7_ILi192EEEEEELi192ENS_10bfloat16_tEfNS_4arch4Sm80ELb1ELb0ELb0ELb1ELb1ELb0ELb1ELb0EEENS1_21CollectiveEpilogueFwdINS6_IJS8_SA_S9_EEENS6_IJNS7_ILi1EEESI_SI_EEESC_SE_Li256ELb1ELb1ELb0ELb0EEENS1_19SingleTileSchedulerILb1ELb0ELb1ELi128EEEEEEEEEvNT_6ParamsE:
	.zero		1944


//--------------------- .nv.constant0._ZN7cutlass13device_kernelIN5flash19enable_sm80_to_sm89INS1_16FlashAttnFwdSm80INS1_25CollectiveMainloopFwdSm80ILi8ELi2ELb0EN4cute5tupleIJNS5_1CILi128EEENS7_ILi64EEENS7_ILi192EEEEEELi192ENS_10bfloat16_tEfNS_4arch4Sm80ELb1ELb0ELb0ELb1ELb1ELb1ELb1ELb0EEENS1_21CollectiveEpilogueFwdINS6_IJS8_SA_S9_EEENS6_IJNS7_ILi1EEESI_SI_EEESC_SE_Li256ELb1ELb1ELb0ELb0EEENS1_19SingleTileSchedulerILb1ELb0ELb1ELi128EEEEEEEEEvNT_6ParamsE --------------------------
	.section	.nv.constant0._ZN7cutlass13device_kernelIN5flash19enable_sm80_to_sm89INS1_16FlashAttnFwdSm80INS1_25CollectiveMainloopFwdSm80ILi8ELi2ELb0EN4cute5tupleIJNS5_1CILi128EEENS7_ILi64EEENS7_ILi192EEEEEELi192ENS_10bfloat16_tEfNS_4arch4Sm80ELb1ELb0ELb0ELb1ELb1ELb1ELb1ELb0EEENS1_21CollectiveEpilogueFwdINS6_IJS8_SA_S9_EEENS6_IJNS7_ILi1EEESI_SI_EEESC_SE_Li256ELb1ELb1ELb0ELb0EEENS1_19SingleTileSchedulerILb1ELb0ELb1ELi128EEEEEEEEEvNT_6ParamsE,"a",@progbits
	.sectionflags	@""
	.align	4
.nv.constant0._ZN7cutlass13device_kernelIN5flash19enable_sm80_to_sm89INS1_16FlashAttnFwdSm80INS1_25CollectiveMainloopFwdSm80ILi8ELi2ELb0EN4cute5tupleIJNS5_1CILi128EEENS7_ILi64EEENS7_ILi192EEEEEELi192ENS_10bfloat16_tEfNS_4arch4Sm80ELb1ELb0ELb0ELb1ELb1ELb1ELb1ELb0EEENS1_21CollectiveEpilogueFwdINS6_IJS8_SA_S9_EEENS6_IJNS7_ILi1EEESI_SI_EEESC_SE_Li256ELb1ELb1ELb0ELb0EEENS1_19SingleTileSchedulerILb1ELb0ELb1ELi128EEEEEEEEEvNT_6ParamsE:
	.zero		1944


//--------------------- SYMBOLS --------------------------

	.type		.nv.reservedSmem.offset0,@object
	.size		.nv.reservedSmem.offset0,0x4
